def matmul_kernel(
    a_ptr,
    b_ptr,
    c_ptr,
    M,
    N,
    K,
    stride_am,
    stride_ak,
    stride_bk,
    stride_bn,
    stride_cm,
    stride_cn,
    BLOCK_M: tl.constexpr,
    BLOCK_N: tl.constexpr,
    BLOCK_K: tl.constexpr,
    GROUP_M: tl.constexpr,
):
    pid = tl.program_id(axis=0)
    num_pid_m = tl.cdiv(M, BLOCK_M)
    num_pid_n = tl.cdiv(N, BLOCK_N)
    num_pid_in_group = GROUP_M * num_pid_n
    group_id = pid // num_pid_in_group
    first_pid_m = group_id * GROUP_M
    group_size_m = min(num_pid_m - first_pid_m, GROUP_M)
    pid_m = first_pid_m + ((pid % num_pid_in_group) % group_size_m)
    pid_n = (pid % num_pid_in_group) // group_size_m

    offs_am = (pid_m * BLOCK_M + tl.arange(0, BLOCK_M)) % M
    offs_bn = (pid_n * BLOCK_N + tl.arange(0, BLOCK_N)) % N
    offs_k = tl.arange(0, BLOCK_K)
    a_ptrs = a_ptr + offs_am[:, None] * stride_am + offs_k[None, :] * stride_ak
    b_ptrs = b_ptr + offs_k[:, None] * stride_bk + offs_bn[None, :] * stride_bn

    acc = tl.zeros((BLOCK_M, BLOCK_N), dtype=tl.float32)
    for kk in range(0, tl.cdiv(K, BLOCK_K)):
        a = tl.load(a_ptrs, mask=offs_k[None, :] < K - kk * BLOCK_K, other=0.0)
        b = tl.load(b_ptrs, mask=offs_k[:, None] < K - kk * BLOCK_K, other=0.0)
        acc = tl.dot(a, b, acc)
        a_ptrs += BLOCK_K * stride_ak
        b_ptrs += BLOCK_K * stride_bk

    c = acc.to(c_ptr.dtype.element_ty)
    offs_cm = pid_m * BLOCK_M + tl.arange(0, BLOCK_M)
    offs_cn = pid_n * BLOCK_N + tl.arange(0, BLOCK_N)
    c_ptrs = c_ptr + offs_cm[:, None] * stride_cm + offs_cn[None, :] * stride_cn
    mask = (offs_cm[:, None] < M) & (offs_cn[None, :] < N)
    tl.store(c_ptrs, c, mask=mask)

# config = {"BLOCK_K": 64, "BLOCK_M": 256, "BLOCK_N": 64, "GROUP_M": 8, "arch": "sm_100", "dtype": "fp32", "num_ctas": 1, "num_stages": 5, "num_warps": 4}
# arch = sm_100


// ===== COMPILED SASS (sm_100a) =====

	.target	sm_100a

	.elftype	@"ET_EXEC"


//--------------------- .note.nv.tkinfo           --------------------------
	.section	.note.nv.tkinfo,"",@"SHT_NOTE"
	.sectionflags	@"SHF_NOTE_NV_TKINFO"
	.tkinfo
        /*0018*/ 	.word	0x00000081
        /*0030*/ 	.string	""
        /*0030*/ 	.string	"ptxas-blackwell"
        /*0030*/ 	.string	"Cuda compilation tools, release 12.9, V12.9.86"
        /*0030*/ 	.string	"Build cuda_12.9.r12.9/compiler.36037853_0"
        /*0030*/ 	.string	"-v  -suppress-debug-info  -lineinfo  -arch sm_100a "



//--------------------- .note.nv.cuver            --------------------------
	.section	.note.nv.cuver,"",@"SHT_NOTE"
	.sectionflags	@"SHF_NOTE_NV_CUVER"
        /*0018*/ 	.short	0x0001
        /*001a*/ 	.short	0x0064
        /*001c*/ 	.short	0x0001
        /*001e*/ 	.short	0x0000
        /*0020*/ 	.short	0x0001
        /*0022*/ 	.short	0x0000


//--------------------- .nv.info                  --------------------------
	.section	.nv.info,"",@"SHT_CUDA_INFO"
	.align	4


	//----- nvinfo : EIATTR_REGCOUNT
	.align		4
        /*0000*/ 	.byte	0x04, 0x2f
        /*0002*/ 	.short	(.L_4 - .L_3)
	.align		4
.L_3:
        /*0004*/ 	.word	index@(matmul_kernel)
        /*0008*/ 	.word	0x000000ff


	//----- nvinfo : EIATTR_FRAME_SIZE
	.align		4
.L_4:
        /*000c*/ 	.byte	0x04, 0x11
        /*000e*/ 	.short	(.L_6 - .L_5)
	.align		4
.L_5:
        /*0010*/ 	.word	index@($__internal_2_$__cuda_sm10x_tcgen05_guardrail_trap_unallocated_columns_being_dealloced)
        /*0014*/ 	.word	0x000005a0


	//----- nvinfo : EIATTR_FRAME_SIZE
	.align		4
.L_6:
        /*0018*/ 	.byte	0x04, 0x11
        /*001a*/ 	.short	(.L_8 - .L_7)
	.align		4
.L_7:
        /*001c*/ 	.word	index@($__internal_1_$__cuda_sm10x_tcgen05_guardrail_trap_phase_invalid_during_alloc)
        /*0020*/ 	.word	0x000005a0


	//----- nvinfo : EIATTR_FRAME_SIZE
	.align		4
.L_8:
        /*0024*/ 	.byte	0x04, 0x11
        /*0026*/ 	.short	(.L_10 - .L_9)
	.align		4
.L_9:
        /*0028*/ 	.word	index@($__internal_0_$__cuda_sm10x_tcgen05_guardrail_trap_col_being_dealloced_not_returned_by_alloc)
        /*002c*/ 	.word	0x000005a0


	//----- nvinfo : EIATTR_FRAME_SIZE
	.align		4
.L_10:
        /*0030*/ 	.byte	0x04, 0x11
        /*0032*/ 	.short	(.L_12 - .L_11)
	.align		4
.L_11:
        /*0034*/ 	.word	index@(matmul_kernel)
        /*0038*/ 	.word	0x000005a0


	//----- nvinfo : EIATTR_MIN_STACK_SIZE
	.align		4
.L_12:
        /*003c*/ 	.byte	0x04, 0x12
        /*003e*/ 	.short	(.L_14 - .L_13)
	.align		4
.L_13:
        /*0040*/ 	.word	index@(matmul_kernel)
        /*0044*/ 	.word	0x000005a0
.L_14:


//--------------------- .nv.info.matmul_kernel    --------------------------
	.section	.nv.info.matmul_kernel,"",@"SHT_CUDA_INFO"
	.sectionflags	@""
	.align	4


	//----- nvinfo : EIATTR_CUDA_API_VERSION
	.align		4
        /*0000*/ 	.byte	0x04, 0x37
        /*0002*/ 	.short	(.L_16 - .L_15)
.L_15:
        /*0004*/ 	.word	0x00000081


	//----- nvinfo : EIATTR_KPARAM_INFO
	.align		4
.L_16:
        /*0008*/ 	.byte	0x04, 0x17
        /*000a*/ 	.short	(.L_18 - .L_17)
.L_17:
        /*000c*/ 	.word	0x00000000
        /*0010*/ 	.short	0x000d
        /*0012*/ 	.short	0x0048
        /*0014*/ 	.byte	0x00, 0xf4, 0x21, 0x00


	//----- nvinfo : EIATTR_KPARAM_INFO
	.align		4
.L_18:
        /*0018*/ 	.byte	0x04, 0x17
        /*001a*/ 	.short	(.L_20 - .L_19)
.L_19:
        /*001c*/ 	.word	0x00000000
        /*0020*/ 	.short	0x000c
        /*0022*/ 	.short	0x0040
        /*0024*/ 	.byte	0x00, 0xf4, 0x21, 0x00


	//----- nvinfo : EIATTR_KPARAM_INFO
	.align		4
.L_20:
        /*0028*/ 	.byte	0x04, 0x17
        /*002a*/ 	.short	(.L_22 - .L_21)
.L_21:
        /*002c*/ 	.word	0x00000000
        /*0030*/ 	.short	0x000b
        /*0032*/ 	.short	0x0038
        /*0034*/ 	.byte	0x00, 0xf0, 0x11, 0x00


	//----- nvinfo : EIATTR_KPARAM_INFO
	.align		4
.L_22:
        /*0038*/ 	.byte	0x04, 0x17
        /*003a*/ 	.short	(.L_24 - .L_23)
.L_23:
        /*003c*/ 	.word	0x00000000
        /*0040*/ 	.short	0x000a
        /*0042*/ 	.short	0x0034
        /*0044*/ 	.byte	0x00, 0xf0, 0x11, 0x00


	//----- nvinfo : EIATTR_KPARAM_INFO
	.align		4
.L_24:
        /*0048*/ 	.byte	0x04, 0x17
        /*004a*/ 	.short	(.L_26 - .L_25)
.L_25:
        /*004c*/ 	.word	0x00000000
        /*0050*/ 	.short	0x0009
        /*0052*/ 	.short	0x0030
        /*0054*/ 	.byte	0x00, 0xf0, 0x11, 0x00


	//----- nvinfo : EIATTR_KPARAM_INFO
	.align		4
.L_26:
        /*0058*/ 	.byte	0x04, 0x17
        /*005a*/ 	.short	(.L_28 - .L_27)
.L_27:
        /*005c*/ 	.word	0x00000000
        /*0060*/ 	.short	0x0008
        /*0062*/ 	.short	0x002c
        /*0064*/ 	.byte	0x00, 0xf0, 0x11, 0x00


	//----- nvinfo : EIATTR_KPARAM_INFO
	.align		4
.L_28:
        /*0068*/ 	.byte	0x04, 0x17
        /*006a*/ 	.short	(.L_30 - .L_29)
.L_29:
        /*006c*/ 	.word	0x00000000
        /*0070*/ 	.short	0x0007
        /*0072*/ 	.short	0x0028
        /*0074*/ 	.byte	0x00, 0xf0, 0x11, 0x00


	//----- nvinfo : EIATTR_KPARAM_INFO
	.align		4
.L_30:
        /*0078*/ 	.byte	0x04, 0x17
        /*007a*/ 	.short	(.L_32 - .L_31)
.L_31:
        /*007c*/ 	.word	0x00000000
        /*0080*/ 	.short	0x0006
        /*0082*/ 	.short	0x0024
        /*0084*/ 	.byte	0x00, 0xf0, 0x11, 0x00


	//----- nvinfo : EIATTR_KPARAM_INFO
	.align		4
.L_32:
        /*0088*/ 	.byte	0x04, 0x17
        /*008a*/ 	.short	(.L_34 - .L_33)
.L_33:
        /*008c*/ 	.word	0x00000000
        /*0090*/ 	.short	0x0005
        /*0092*/ 	.short	0x0020
        /*0094*/ 	.byte	0x00, 0xf0, 0x11, 0x00


	//----- nvinfo : EIATTR_KPARAM_INFO
	.align		4
.L_34:
        /*0098*/ 	.byte	0x04, 0x17
        /*009a*/ 	.short	(.L_36 - .L_35)
.L_35:
        /*009c*/ 	.word	0x00000000
        /*00a0*/ 	.short	0x0004
        /*00a2*/ 	.short	0x001c
        /*00a4*/ 	.byte	0x00, 0xf0, 0x11, 0x00


	//----- nvinfo : EIATTR_KPARAM_INFO
	.align		4
.L_36:
        /*00a8*/ 	.byte	0x04, 0x17
        /*00aa*/ 	.short	(.L_38 - .L_37)
.L_37:
        /*00ac*/ 	.word	0x00000000
        /*00b0*/ 	.short	0x0003
        /*00b2*/ 	.short	0x0018
        /*00b4*/ 	.byte	0x00, 0xf0, 0x11, 0x00


	//----- nvinfo : EIATTR_KPARAM_INFO
	.align		4
.L_38:
        /*00b8*/ 	.byte	0x04, 0x17
        /*00ba*/ 	.short	(.L_40 - .L_39)
.L_39:
        /*00bc*/ 	.word	0x00000000
        /*00c0*/ 	.short	0x0002
        /*00c2*/ 	.short	0x0010
        /*00c4*/ 	.byte	0x00, 0xf4, 0x21, 0x00


	//----- nvinfo : EIATTR_KPARAM_INFO
	.align		4
.L_40:
        /*00c8*/ 	.byte	0x04, 0x17
        /*00ca*/ 	.short	(.L_42 - .L_41)
.L_41:
        /*00cc*/ 	.word	0x00000000
        /*00d0*/ 	.short	0x0001
        /*00d2*/ 	.short	0x0008
        /*00d4*/ 	.byte	0x00, 0xf4, 0x21, 0x00


	//----- nvinfo : EIATTR_KPARAM_INFO
	.align		4
.L_42:
        /*00d8*/ 	.byte	0x04, 0x17
        /*00da*/ 	.short	(.L_44 - .L_43)
.L_43:
        /*00dc*/ 	.word	0x00000000
        /*00e0*/ 	.short	0x0000
        /*00e2*/ 	.short	0x0000
        /*00e4*/ 	.byte	0x00, 0xf4, 0x21, 0x00


	//----- nvinfo : EIATTR_AT_ENTRY_FRAGMENTS
	.align		4
.L_44:
        /*00e8*/ 	.byte	0x04, 0x4f
        /*00ea*/ 	.short	(.L_46 - .L_45)


	//   ....[0]....
.L_45:
        /*00ec*/ 	.word	0x00000004


	//----- nvinfo : EIATTR_RESERVED_SMEM_USED
	.align		4
.L_46:
        /*00f0*/ 	.byte	0x01, 0x41
	.zero		2


	//----- nvinfo : EIATTR_SPARSE_MMA_MASK
	.align		4
        /*00f4*/ 	.byte	0x03, 0x50
        /*00f6*/ 	.short	0x0000


	//----- nvinfo : EIATTR_TCGEN05_1CTA_USED
	.align		4
        /*00f8*/ 	.byte	0x01, 0x51
	.zero		2


	//----- nvinfo : EIATTR_MAXREG_COUNT
	.align		4
        /*00fc*/ 	.byte	0x03, 0x1b
        /*00fe*/ 	.short	0x00ff


	//----- nvinfo : EIATTR_NUM_BARRIERS
	.align		4
        /*0100*/ 	.byte	0x02, 0x4c
        /*0102*/ 	.byte	0x01
	.zero		1


	//----- nvinfo : EIATTR_ANNOTATIONS
	.align		4
        /*0104*/ 	.byte	0x04, 0x55
        /*0106*/ 	.short	(.L_48 - .L_47)


	//   ....[0]....
.L_47:
        /*0108*/ 	.word	0x00000001
        /*010c*/ 	.byte	0x10, 0x0a, 0x00, 0x00, 0x01, 0x00, 0x00, 0x00, 0x50, 0x0a, 0x00, 0x00, 0x01, 0x00, 0x00, 0x00
        /* <DEDUP_REMOVED lines=708> */
        /*2d5c*/ 	.byte	0x00, 0xbf, 0x01, 0x00


	//----- nvinfo : EIATTR_INT_WARP_WIDE_INSTR_OFFSETS
	.align		4
.L_48:
        /*2d60*/ 	.byte	0x04, 0x31
        /*2d62*/ 	.short	(.L_50 - .L_49)


	//   ....[0]....
.L_49:
        /*2d64*/ 	.word	0x00002cb0


	//   ....[1]....
        /*2d68*/ 	.word	0x00002d00


	//   ....[2]....
        /*2d6c*/ 	.word	0x00002dd0


	//   ....[3]....
        /*2d70*/ 	.word	0x0001e570


	//   ....[4]....
        /*2d74*/ 	.word	0x0001e5c0


	//----- nvinfo : EIATTR_COOP_GROUP_MASK_REGIDS
	.align		4
.L_50:
        /*2d78*/ 	.byte	0x04, 0x29
        /*2d7a*/ 	.short	(.L_52 - .L_51)


	//   ....[0]....
.L_51:
        /*2d7c*/ 	.word	0xffffffff


	//   ....[1]....
        /*2d80*/ 	.word	0xffffffff


	//   ....[2]....
        /*2d84*/ 	.word	0xffffffff


	//   ....[3]....
        /*2d88*/ 	.word	0xffffffff


	//----- nvinfo : EIATTR_COOP_GROUP_INSTR_OFFSETS
	.align		4
.L_52:
        /*2d8c*/ 	.byte	0x04, 0x28
        /*2d8e*/ 	.short	(.L_54 - .L_53)


	//   ....[0]....
.L_53:
        /*2d90*/ 	.word	0x00000070


	//   ....[1]....
        /*2d94*/ 	.word	0x00000330


	//   ....[2]....
        /*2d98*/ 	.word	0x0001e400


	//   ....[3]....
        /*2d9c*/ 	.word	0x0001e670


	//----- nvinfo : EIATTR_VRC_CTA_INIT_COUNT
	.align		4
.L_54:
        /*2da0*/ 	.byte	0x02, 0x4a
        /*2da2*/ 	.byte	0x80
	.zero		1


	//----- nvinfo : EIATTR_MBARRIER_INSTR_OFFSETS
	.align		4
        /*2da4*/ 	.byte	0x04, 0x39
        /*2da6*/ 	.short	(.L_56 - .L_55)


	//   ....[0]....
.L_55:
        /*2da8*/ 	.word	0x00002eb0
        /*2dac*/ 	.word	0x000000ff
        /*2db0*/ 	.word	0x00000000
        /*2db4*/ 	.short	0x0100
        /*2db6*/ 	.byte	0x04
	.zero		1


	//   ....[1]....
        /*2db8*/ 	.word	0x00002fc0
        /*2dbc*/ 	.word	0x000000ff
        /*2dc0*/ 	.word	0x00054008
        /*2dc4*/ 	.short	0x0100
        /*2dc6*/ 	.byte	0x09
	.zero		1


	//   ....[2]....
        /*2dc8*/ 	.word	0x00014f70
        /*2dcc*/ 	.word	0x000000ff
        /*2dd0*/ 	.word	0x00000000
        /*2dd4*/ 	.short	0x010a
        /*2dd6*/ 	.byte	0x04
	.zero		1


	//   ....[3]....
        /*2dd8*/ 	.word	0x0001beb0
        /*2ddc*/ 	.word	0x000000ff
        /*2de0*/ 	.word	0x00000000
        /*2de4*/ 	.short	0x010a
        /*2de6*/ 	.byte	0x04
	.zero		1


	//   ....[4]....
        /*2de8*/ 	.word	0x0001bf20
        /*2dec*/ 	.word	0x000000ff
        /*2df0*/ 	.word	0x00054000
        /*2df4*/ 	.short	0x0108
        /*2df6*/ 	.byte	0x09
	.zero		1


	//   ....[5]....
        /*2df8*/ 	.word	0x0001bf50
        /*2dfc*/ 	.word	0x000000ff
        /*2e00*/ 	.word	0x00054008
        /*2e04*/ 	.short	0x0108
        /*2e06*/ 	.byte	0x09
	.zero		1


	//   ....[6]....
        /*2e08*/ 	.word	0x0001e690
        /*2e0c*/ 	.word	0x000000ff
        /*2e10*/ 	.word	0x00000000
        /*2e14*/ 	.short	0x010a
        /*2e16*/ 	.byte	0x04
	.zero		1


	//   ....[7]....
        /*2e18*/ 	.word	0x0001e6c0
        /*2e1c*/ 	.word	0x000000ff
        /*2e20*/ 	.word	0x00000000
        /*2e24*/ 	.short	0x010a
        /*2e26*/ 	.byte	0x04
	.zero		1


	//----- nvinfo : EIATTR_NUM_MBARRIERS
	.align		4
.L_56:
        /*2e28*/ 	.byte	0x03, 0x38
        /*2e2a*/ 	.short	0x0002


	//----- nvinfo : EIATTR_EXIT_INSTR_OFFSETS
	.align		4
        /*2e2c*/ 	.byte	0x04, 0x1c
        /*2e2e*/ 	.short	(.L_58 - .L_57)


	//   ....[0]....
.L_57:
        /*2e30*/ 	.word	0x0001e680


	//----- nvinfo : EIATTR_REQNTID
	.align		4
.L_58:
        /*2e34*/ 	.byte	0x04, 0x10
        /*2e36*/ 	.short	(.L_60 - .L_59)
.L_59:
        /*2e38*/ 	.word	0x00000080
        /*2e3c*/ 	.word	0x00000001
        /*2e40*/ 	.word	0x00000001


	//----- nvinfo : EIATTR_CRS_STACK_SIZE
	.align		4
.L_60:
        /*2e44*/ 	.byte	0x04, 0x1e
        /*2e46*/ 	.short	(.L_62 - .L_61)
.L_61:
        /*2e48*/ 	.word	0x00000000


	//----- nvinfo : EIATTR_CBANK_PARAM_SIZE
	.align		4
.L_62:
        /*2e4c*/ 	.byte	0x03, 0x19
        /*2e4e*/ 	.short	0x0050


	//----- nvinfo : EIATTR_PARAM_CBANK
	.align		4
        /*2e50*/ 	.byte	0x04, 0x0a
        /*2e52*/ 	.short	(.L_64 - .L_63)
	.align		4
.L_63:
        /*2e54*/ 	.word	index@(.nv.constant0.matmul_kernel)
        /*2e58*/ 	.short	0x0380
        /*2e5a*/ 	.short	0x0050


	//----- nvinfo : EIATTR_SW_WAR
	.align		4
.L_64:
        /*2e5c*/ 	.byte	0x04, 0x36
        /*2e5e*/ 	.short	(.L_66 - .L_65)
.L_65:
        /*2e60*/ 	.word	0x00000008
.L_66:


//--------------------- .nv.compat                --------------------------
	.section	.nv.compat,"",@"SHT_CUDA_COMPAT_INFO"
	.align	4
        /*0000*/ 	.byte	0x02, 0x02, 0x02, 0x00, 0x02, 0x05, 0x05, 0x00, 0x02, 0x03, 0x00, 0x00, 0x02, 0x06, 0x01, 0x00


//--------------------- .nv.callgraph             --------------------------
	.section	.nv.callgraph,"",@"SHT_CUDA_CALLGRAPH"
	.align	4
	.sectionentsize	8
	.align		4
        /*0000*/ 	.word	0x00000000
	.align		4
        /*0004*/ 	.word	0xffffffff
	.align		4
        /*0008*/ 	.word	0x00000000
	.align		4
        /*000c*/ 	.word	0xfffffffe
	.align		4
        /*0010*/ 	.word	0x00000000
	.align		4
        /*0014*/ 	.word	0xfffffffd
	.align		4
        /*0018*/ 	.word	0x00000000
	.align		4
        /*001c*/ 	.word	0xfffffffc


//--------------------- .text.matmul_kernel       --------------------------
	.section	.text.matmul_kernel,"ax",@progbits
	.align	128
        .global         matmul_kernel
        .type           matmul_kernel,@function
        .size           matmul_kernel,(.L_x_21 - matmul_kernel)
        .other          matmul_kernel,@"STO_CUDA_ENTRY STV_DEFAULT"
matmul_kernel:
.text.matmul_kernel:
[----:B------:R-:W1:Y:S01]  /*0000*/  LDC R1, c[0x0][0x37c] ;  /* 0x0000df00ff017b82 */ /* 0x000e620000000800 */
[----:B------:R-:W2:Y:S01]  /*0010*/  S2R R0, SR_TID.X ;  /* 0x0000000000007919 */ /* 0x000ea20000002100 */
[----:B-1----:R-:W-:Y:S01]  /*0020*/  VIADD R1, R1, 0xfffffa60 ;  /* 0xfffffa6001017836 */ /* 0x002fe20000000000 */
[----:B--2---:R-:W-:-:S13]  /*0030*/  ISETP.GE.U32.AND P0, PT, R0, 0x20, PT ;  /* 0x000000200000780c */ /* 0x004fda0003f06070 */
[----:B------:R-:W-:Y:S02]  /*0040*/  VOTEU.ANY UP0, P0 ;  /* 0x0000000000ff7886 */ /* 0x000fe40000000100 */
[----:B------:R-:W-:Y:S05]  /*0050*/  BRA.U UP0, `(.L_x_0) ;  /* 0x0000000100b87547 */ /* 0x000fea000b800000 */
[----:B------:R-:W1:Y:S01]  /*0060*/  S2UR UR6, SR_CgaCtaId ;  /* 0x00000000000679c3 */ /* 0x000e620000008800 */
[----:B------:R-:W-:Y:S01]  /*0070*/  NOP ;  /* 0x0000000000007918 */ /* 0x000fe20000000000 */
[----:B------:R-:W-:Y:S02]  /*0080*/  UMOV UR4, 0x40 ;  /* 0x0000004000047882 */ /* 0x000fe40000000000 */
[----:B-1----:R-:W-:-:S09]  /*0090*/  ULEA UR4, UR6, UR4, 0x18 ;  /* 0x0000000406047291 */ /* 0x002fd2000f8ec0ff */
[----:B------:R-:W1:Y:S01]  /*00a0*/  LDS.U8 R0, [UR4] ;  /* 0x00000004ff007984 */ /* 0x000e620008000000 */
[----:B------:R-:W-:Y:S02]  /*00b0*/  UMOV UR4, 0x400 ;  /* 0x0000040000047882 */ /* 0x000fe40000000000 */
[----:B------:R-:W-:Y:S01]  /*00c0*/  ULEA UR4, UR6, UR4, 0x18 ;  /* 0x0000000406047291 */ /* 0x000fe2000f8ec0ff */
[----:B-1----:R-:W-:-:S13]  /*00d0*/  ISETP.NE.AND P0, PT, R0, RZ, PT ;  /* 0x000000ff0000720c */ /* 0x002fda0003f05270 */
[----:B------:R-:W-:Y:S05]  /*00e0*/  @P0 BRA `(.L_x_1) ;  /* 0x00000000007c0947 */ /* 0x000fea0003800000 */
[----:B------:R-:W-:-:S13]  /*00f0*/  ELECT P0, URZ, PT ;  /* 0x0000000000ff782f */ /* 0x000fda0003800000 */
[----:B------:R-:W-:Y:S05]  /*0100*/  @!P0 BRA `(.L_x_2) ;  /* 0x0000000000848947 */ /* 0x000fea0003800000 */
[----:B------:R-:W-:Y:S01]  /*0110*/  UMOV UR5, 0x8 ;  /* 0x0000000800057882 */ /* 0x000fe20000000000 */
[----:B------:R-:W-:Y:S02]  /*0120*/  IMAD.MOV.U32 R4, RZ, RZ, 0x1 ;  /* 0x00000001ff047424 */ /* 0x000fe400078e00ff */
[----:B------:R-:W-:Y:S02]  /*0130*/  IMAD.MOV.U32 R5, RZ, RZ, 0xff ;  /* 0x000000ffff057424 */ /* 0x000fe400078e00ff */
[----:B------:R-:W-:Y:S04]  /*0140*/  DEPBAR.LE SB1, 0x36 ;  /* 0x00009d800000791a */ /* 0x000fe80000000000 */
[----:B------:R-:W1:Y:S02]  /*0150*/  UTCATOMSWS.FIND_AND_SET.ALIGN UP1, UR5, UR5 ;  /* 0x00000005000575e3 */ /* 0x000e640008020800 */
[----:B-1----:R-:W-:-:S04]  /*0160*/  PLOP3.LUT P0, PT, PT, PT, UP1, 0x80, 0x8 ;  /* 0x000000000008781c */ /* 0x002fc80003f0f018 */
[----:B------:R-:W-:-:S04]  /*0170*/  SEL R0, RZ, 0xffffffff, !P0 ;  /* 0xffffffffff007807 */ /* 0x000fc80004000000 */
[----:B------:R-:W-:Y:S01]  /*0180*/  ISETP.NE.AND P0, PT, R0, RZ, PT ;  /* 0x000000ff0000720c */ /* 0x000fe20003f05270 */
[----:B------:R-:W-:-:S12]  /*0190*/  IMAD.U32 R0, RZ, RZ, UR5 ;  /* 0x00000005ff007e24 */ /* 0x000fd8000f8e00ff */
[----:B------:R-:W-:Y:S05]  /*01a0*/  @P0 BRA `(.L_x_3) ;  /* 0x0000000000240947 */ /* 0x000fea0003800000 */
.L_x_4:
[----:B------:R-:W-:Y:S05]  /*01b0*/  NANOSLEEP 0x64 ;  /* 0x000000640000795d */ /* 0x000fea0003800000 */
[----:B------:R-:W-:-:S05]  /*01c0*/  UMOV UR5, 0x8 ;  /* 0x0000000800057882 */ /* 0x000fca0000000000 */
[----:B------:R-:W-:Y:S04]  /*01d0*/  DEPBAR.LE SB1, 0x36 ;  /* 0x00009d800000791a */ /* 0x000fe80000000000 */
[----:B------:R-:W1:Y:S02]  /*01e0*/  UTCATOMSWS.FIND_AND_SET.ALIGN UP1, UR5, UR5 ;  /* 0x00000005000575e3 */ /* 0x000e640008020800 */
[----:B-1----:R-:W-:-:S04]  /*01f0*/  PLOP3.LUT P0, PT, PT, PT, UP1, 0x80, 0x8 ;  /* 0x000000000008781c */ /* 0x002fc80003f0f018 */
[----:B------:R-:W-:-:S04]  /*0200*/  SEL R0, RZ, 0xffffffff, !P0 ;  /* 0xffffffffff007807 */ /* 0x000fc80004000000 */
[----:B------:R-:W-:Y:S01]  /*0210*/  ISETP.NE.AND P0, PT, R0, RZ, PT ;  /* 0x000000ff0000720c */ /* 0x000fe20003f05270 */
[----:B------:R-:W-:-:S12]  /*0220*/  IMAD.U32 R0, RZ, RZ, UR5 ;  /* 0x00000005ff007e24 */ /* 0x000fd8000f8e00ff */
[----:B------:R-:W-:Y:S05]  /*0230*/  @!P0 BRA `(.L_x_4) ;  /* 0xfffffffc00dc8947 */ /* 0x000fea000383ffff */
.L_x_3:
[----:B------:R-:W-:Y:S01]  /*0240*/  IADD3 R3, PT, PT, R0, 0x10, RZ ;  /* 0x0000001000037810 */ /* 0x000fe20007ffe0ff */
[----:B------:R-:W-:Y:S01]  /*0250*/  UMOV UR5, 0x50 ;  /* 0x0000005000057882 */ /* 0x000fe20000000000 */
[----:B------:R-:W-:Y:S01]  /*0260*/  SHF.L.U32 R2, R5, R0, RZ ;  /* 0x0000000005027219 */ /* 0x000fe200000006ff */
[----:B------:R-:W-:Y:S01]  /*0270*/  ULEA UR5, UR6, UR5, 0x18 ;  /* 0x0000000506057291 */ /* 0x000fe2000f8ec0ff */
[----:B------:R-:W-:Y:S01]  /*0280*/  SHF.L.U32 R3, R4, R3, RZ ;  /* 0x0000000304037219 */ /* 0x000fe200000006ff */
[----:B------:R-:W-:-:S03]  /*0290*/  IMAD.SHL.U32 R0, R0, 0x20, RZ ;  /* 0x0000002000007824 */ /* 0x000fc600078e00ff */
[----:B------:R-:W-:-:S05]  /*02a0*/  LOP3.LUT R2, R3, R2, RZ, 0xfc, !PT ;  /* 0x0000000203027212 */ /* 0x000fca00078efcff */
[----:B------:R1:W-:Y:S04]  /*02b0*/  ATOMS.OR RZ, [UR5], R2 ;  /* 0x00000002ffff798c */ /* 0x0003e8000b000005 */
[----:B------:R1:W-:Y:S01]  /*02c0*/  STS [UR4], R0 ;  /* 0x00000000ff007988 */ /* 0x0003e20008000804 */
[----:B------:R-:W-:Y:S05]  /*02d0*/  BRA `(.L_x_2) ;  /* 0x0000000000107947 */ /* 0x000fea0003800000 */
.L_x_1:
[----:B------:R-:W-:Y:S01]  /*02e0*/  IMAD.MOV.U32 R0, RZ, RZ, -0x1 ;  /* 0xffffffffff007424 */ /* 0x000fe200078e00ff */
[----:B------:R-:W-:-:S04]  /*02f0*/  MOV R2, 0x320 ;  /* 0x0000032000027802 */ /* 0x000fc80000000f00 */
[----:B------:R1:W-:Y:S03]  /*0300*/  STS [UR4], R0 ;  /* 0x00000000ff007988 */ /* 0x0003e60008000804 */
[----:B-1----:R-:W-:Y:S05]  /*0310*/  CALL.REL.NOINC `($__internal_1_$__cuda_sm10x_tcgen05_guardrail_trap_phase_invalid_during_alloc) ;  /* 0x000001e400007944 */ /* 0x002fea0003c00000 */
.L_x_2:
[----:B------:R-:W-:Y:S05]  /*0320*/  WARPSYNC.ALL ;  /* 0x0000000000007948 */ /* 0x000fea0003800000 */
[----:B------:R-:W-:Y:S01]  /*0330*/  NOP ;  /* 0x0000000000007918 */ /* 0x000fe20000000000 */
.L_x_0:
[----:B------:R-:W2:Y:S01]  /*0340*/  LDC.64 R4, c[0x0][0x398] ;  /* 0x0000e600ff047b82 */ /* 0x000ea20000000a00 */
[----:B------:R-:W3:Y:S01]  /*0350*/  S2R R7, SR_CTAID.X ;  /* 0x0000000000077919 */ /* 0x000ee20000002500 */
[----:B------:R-:W4:Y:S01]  /*0360*/  LDCU.64 UR6, c[0x0][0x3a8] ;  /* 0x00007500ff0677ac */ /* 0x000f220008000a00 */
[----:B------:R-:W5:Y:S01]  /*0370*/  S2R R133, SR_TID.X ;  /* 0x0000000000857919 */ /* 0x000f620000002100 */
[----:B------:R-:W1:Y:S04]  /*0380*/  LDCU.128 UR12, c[0x0][0x380] ;  /* 0x00007000ff0c77ac */ /* 0x000e680008000c00 */
[----:B------:R-:W1:Y:S01]  /*0390*/  S2UR UR5, SR_CgaCtaId ;  /* 0x00000000000579c3 */ /* 0x000e620000008800 */
[----:B------:R-:W-:Y:S01]  /*03a0*/  UMOV UR9, 0x400 ;  /* 0x0000040000097882 */ /* 0x000fe20000000000 */
[----:B------:R-:W1:Y:S01]  /*03b0*/  LDCU UR16, c[0x0][0x3b0] ;  /* 0x00007600ff1077ac */ /* 0x000e620008000800 */
[----:B------:R-:W1:Y:S05]  /*03c0*/  LDCU UR11, c[0x0][0x3a4] ;  /* 0x00007480ff0b77ac */ /* 0x000e6a0008000800 */
[----:B------:R-:W4:Y:S01]  /*03d0*/  LDC R135, c[0x0][0x3a0] ;  /* 0x0000e800ff877b82 */ /* 0x000f220000000800 */
[----:B------:R-:W1:Y:S02]  /*03e0*/  LDCU.64 UR28, c[0x0][0x358] ;  /* 0x00006b00ff1c77ac */ /* 0x000e640008000a00 */
[----:B-12---:R-:W-:-:S05]  /*03f0*/  VIADD R0, R5, 0x3f ;  /* 0x0000003f05007836 */ /* 0x006fca0000000000 */
[----:B------:R-:W-:Y:S01]  /*0400*/  SHF.R.S32.HI R3, RZ, 0x1f, R0 ;  /* 0x0000001fff037819 */ /* 0x000fe20000011400 */
[----:B------:R-:W-:-:S03]  /*0410*/  ULEA UR9, UR5, UR9, 0x18 ;  /* 0x0000000905097291 */ /* 0x000fc6000f8ec0ff */
[----:B------:R-:W-:Y:S01]  /*0420*/  LEA.HI R3, R3, R0, RZ, 0x6 ;  /* 0x0000000003037211 */ /* 0x000fe200078f30ff */
[----:B------:R-:W-:Y:S01]  /*0430*/  BAR.SYNC.DEFER_BLOCKING 0x0 ;  /* 0x0000000000007b1d */ /* 0x000fe20000010000 */
[----:B---3--:R-:W-:Y:S02]  /*0440*/  IABS R10, R7 ;  /* 0x00000007000a7213 */ /* 0x008fe40000000000 */
[----:B------:R-:W-:Y:S01]  /*0450*/  SHF.R.S32.HI R3, RZ, 0x6, R3 ;  /* 0x00000006ff037819 */ /* 0x000fe20000011403 */
[----:B-----5:R-:W-:Y:S01]  /*0460*/  IMAD.SHL.U32 R16, R133, 0x4, RZ ;  /* 0x0000000485107824 */ /* 0x020fe200078e00ff */
[----:B------:R-:W-:-:S03]  /*0470*/  SHF.R.U32.HI R15, RZ, 0x5, R133 ;  /* 0x00000005ff0f7819 */ /* 0x000fc60000011685 */
[----:B------:R-:W-:Y:S01]  /*0480*/  IMAD.SHL.U32 R6, R3, 0x8, RZ ;  /* 0x0000000803067824 */ /* 0x000fe200078e00ff */
[----:B------:R-:W-:-:S04]  /*0490*/  R2UR UR8, R15 ;  /* 0x000000000f0872ca */ /* 0x000fc800000e0000 */
[-C--:B------:R-:W-:Y:S02]  /*04a0*/  IABS R9, R6.reuse ;  /* 0x0000000600097213 */ /* 0x080fe40000000000 */
[----:B------:R-:W-:Y:S02]  /*04b0*/  IABS R12, R6 ;  /* 0x00000006000c7213 */ /* 0x000fe40000000000 */
[----:B------:R-:W1:Y:S05]  /*04c0*/  I2F.RP R0, R9 ;  /* 0x0000000900007306 */ /* 0x000e6a0000209400 */
[----:B------:R-:W-:Y:S01]  /*04d0*/  USHF.L.U32 UR4, UR8, 0x15, URZ ;  /* 0x0000001508047899 */ /* 0x000fe200080006ff */
[----:B------:R-:W2:Y:S02]  /*04e0*/  LDS R34, [UR9] ;  /* 0x00000009ff227984 */ /* 0x000ea40008000800 */
[----:B-1----:R-:W1:Y:S02]  /*04f0*/  MUFU.RCP R0, R0 ;  /* 0x0000000000007308 */ /* 0x002e640000001000 */
[----:B-1----:R-:W-:-:S02]  /*0500*/  VIADD R2, R0, 0xffffffe ;  /* 0x0ffffffe00027836 */ /* 0x002fc40000000000 */
[----:B------:R-:W-:-:S04]  /*0510*/  IMAD.MOV R0, RZ, RZ, -R12 ;  /* 0x000000ffff007224 */ /* 0x000fc800078e0a0c */
[----:B------:R1:W3:Y:S02]  /*0520*/  F2I.FTZ.U32.TRUNC.NTZ R3, R2 ;  /* 0x0000000200037305 */ /* 0x0002e4000021f000 */
[----:B-1----:R-:W-:Y:S01]  /*0530*/  IMAD.MOV.U32 R2, RZ, RZ, RZ ;  /* 0x000000ffff027224 */ /* 0x002fe200078e00ff */
[----:B--2---:R-:W-:Y:S02]  /*0540*/  R2UR UR10, R34 ;  /* 0x00000000220a72ca */ /* 0x004fe400000e0000 */
[----:B---3--:R-:W-:-:S05]  /*0550*/  IADD3 R8, PT, PT, RZ, -R3, RZ ;  /* 0x80000003ff087210 */ /* 0x008fca0007ffe0ff */
[----:B------:R-:W-:Y:S02]  /*0560*/  IMAD R11, R8, R9, RZ ;  /* 0x00000009080b7224 */ /* 0x000fe400078e02ff */
[----:B------:R-:W-:Y:S02]  /*0570*/  IMAD.MOV.U32 R8, RZ, RZ, R10 ;  /* 0x000000ffff087224 */ /* 0x000fe400078e000a */
[----:B------:R-:W-:Y:S01]  /*0580*/  IMAD.HI.U32 R3, R3, R11, R2 ;  /* 0x0000000b03037227 */ /* 0x000fe200078e0002 */
[----:B------:R-:W-:-:S05]  /*0590*/  SHF.R.S32.HI R11, RZ, 0x6, R133 ;  /* 0x00000006ff0b7819 */ /* 0x000fca0000011485 */
[----:B------:R-:W-:-:S04]  /*05a0*/  IMAD.HI.U32 R3, R3, R8, RZ ;  /* 0x0000000803037227 */ /* 0x000fc800078e00ff */
[----:B------:R-:W-:Y:S01]  /*05b0*/  IMAD R0, R3, R0, R8 ;  /* 0x0000000003007224 */ /* 0x000fe200078e0208 */
[----:B------:R-:W-:Y:S04]  /*05c0*/  BAR.SYNC.DEFER_BLOCKING 0x0 ;  /* 0x0000000000007b1d */ /* 0x000fe80000010000 */
[----:B------:R-:W-:-:S13]  /*05d0*/  ISETP.GT.U32.AND P1, PT, R9, R0, PT ;  /* 0x000000000900720c */ /* 0x000fda0003f24070 */
[----:B------:R-:W-:Y:S02]  /*05e0*/  @!P1 IMAD.IADD R0, R0, 0x1, -R9 ;  /* 0x0000000100009824 */ /* 0x000fe400078e0a09 */
[----:B------:R-:W-:Y:S01]  /*05f0*/  @!P1 VIADD R3, R3, 0x1 ;  /* 0x0000000103039836 */ /* 0x000fe20000000000 */
[----:B------:R-:W-:Y:S02]  /*0600*/  ISETP.NE.AND P1, PT, R6, RZ, PT ;  /* 0x000000ff0600720c */ /* 0x000fe40003f25270 */
[----:B------:R-:W-:Y:S02]  /*0610*/  ISETP.GE.U32.AND P0, PT, R0, R9, PT ;  /* 0x000000090000720c */ /* 0x000fe40003f06070 */
[----:B------:R-:W-:-:S04]  /*0620*/  LOP3.LUT R0, R7, R6, RZ, 0x3c, !PT ;  /* 0x0000000607007212 */ /* 0x000fc800078e3cff */
[----:B------:R-:W-:Y:S01]  /*0630*/  ISETP.GE.AND P2, PT, R0, RZ, PT ;  /* 0x000000ff0000720c */ /* 0x000fe20003f46270 */
[----:B------:R-:W-:-:S06]  /*0640*/  VIADD R0, R4, 0xff ;  /* 0x000000ff04007836 */ /* 0x000fcc0000000000 */
[----:B------:R-:W-:-:S05]  /*0650*/  @P0 IADD3 R3, PT, PT, R3, 0x1, RZ ;  /* 0x0000000103030810 */ /* 0x000fca0007ffe0ff */
[----:B------:R-:W-:Y:S01]  /*0660*/  IMAD.MOV.U32 R2, RZ, RZ, R3 ;  /* 0x000000ffff027224 */ /* 0x000fe200078e0003 */
[----:B------:R-:W-:-:S03]  /*0670*/  SHF.R.S32.HI R3, RZ, 0x1f, R0 ;  /* 0x0000001fff037819 */ /* 0x000fc60000011400 */
[----:B------:R-:W-:Y:S01]  /*0680*/  @!P2 IMAD.MOV R2, RZ, RZ, -R2 ;  /* 0x000000ffff02a224 */ /* 0x000fe200078e0a02 */
[----:B------:R-:W-:Y:S02]  /*0690*/  @!P1 LOP3.LUT R2, RZ, R6, RZ, 0x33, !PT ;  /* 0x00000006ff029212 */ /* 0x000fe400078e33ff */
[----:B------:R-:W-:-:S03]  /*06a0*/  LEA.HI R3, R3, R0, RZ, 0x8 ;  /* 0x0000000003037211 */ /* 0x000fc600078f40ff */
[C---:B------:R-:W-:Y:S01]  /*06b0*/  IMAD.SHL.U32 R12, R2.reuse, 0x8, RZ ;  /* 0x00000008020c7824 */ /* 0x040fe200078e00ff */
[----:B------:R-:W-:-:S04]  /*06c0*/  IADD3 R2, PT, PT, -R2, RZ, RZ ;  /* 0x000000ff02027210 */ /* 0x000fc80007ffe1ff */
[----:B------:R-:W-:Y:S01]  /*06d0*/  LEA.HI.SX32 R3, R3, -R12, 0x18 ;  /* 0x8000000c03037211 */ /* 0x000fe200078fc2ff */
[----:B------:R-:W-:Y:S02]  /*06e0*/  IMAD R14, R6, R2, R7 ;  /* 0x00000002060e7224 */ /* 0x000fe400078e0207 */
[----:B------:R-:W-:Y:S01]  /*06f0*/  IMAD.MOV.U32 R2, RZ, RZ, RZ ;  /* 0x000000ffff027224 */ /* 0x000fe200078e00ff */
[----:B------:R-:W-:Y:S02]  /*0700*/  VIMNMX R13, PT, PT, R3, 0x8, PT ;  /* 0x00000008030d7848 */ /* 0x000fe40003fe0100 */
[----:B------:R-:W-:Y:S02]  /*0710*/  IABS R6, R14 ;  /* 0x0000000e00067213 */ /* 0x000fe40000000000 */
[----:B------:R-:W-:-:S04]  /*0720*/  IABS R9, R13 ;  /* 0x0000000d00097213 */ /* 0x000fc80000000000 */
[----:B------:R-:W1:Y:S08]  /*0730*/  I2F.RP R0, R9 ;  /* 0x0000000900007306 */ /* 0x000e700000209400 */
[----:B-1----:R-:W1:Y:S02]  /*0740*/  MUFU.RCP R0, R0 ;  /* 0x0000000000007308 */ /* 0x002e640000001000 */
[----:B-1----:R-:W-:Y:S01]  /*0750*/  VIADD R3, R0, 0xffffffe ;  /* 0x0ffffffe00037836 */ /* 0x002fe20000000000 */
[----:B------:R-:W-:-:S05]  /*0760*/  IABS R0, R5 ;  /* 0x0000000500007213 */ /* 0x000fca0000000000 */
[----:B------:R-:W1:Y:S08]  /*0770*/  I2F.RP R10, R0 ;  /* 0x00000000000a7306 */ /* 0x000e700000209400 */
[----:B------:R-:W2:Y:S08]  /*0780*/  F2I.FTZ.U32.TRUNC.NTZ R3, R3 ;  /* 0x0000000300037305 */ /* 0x000eb0000021f000 */
[----:B-1----:R-:W1:Y:S01]  /*0790*/  MUFU.RCP R10, R10 ;  /* 0x0000000a000a7308 */ /* 0x002e620000001000 */
[----:B--2---:R-:W-:-:S04]  /*07a0*/  IMAD.MOV R8, RZ, RZ, -R3 ;  /* 0x000000ffff087224 */ /* 0x004fc800078e0a03 */
[----:B------:R-:W-:Y:S01]  /*07b0*/  IMAD R7, R8, R9, RZ ;  /* 0x0000000908077224 */ /* 0x000fe200078e02ff */
[----:B------:R-:W-:-:S03]  /*07c0*/  IABS R8, R13 ;  /* 0x0000000d00087213 */ /* 0x000fc60000000000 */
[----:B------:R-:W-:Y:S01]  /*07d0*/  IMAD.HI.U32 R2, R3, R7, R2 ;  /* 0x0000000703027227 */ /* 0x000fe200078e0002 */
[----:B------:R-:W-:-:S03]  /*07e0*/  IABS R3, R4 ;  /* 0x0000000400037213 */ /* 0x000fc60000000000 */
[----:B------:R-:W-:Y:S02]  /*07f0*/  IMAD.MOV.U32 R7, RZ, RZ, R6 ;  /* 0x000000ffff077224 */ /* 0x000fe400078e0006 */
[----:B------:R-:W-:Y:S01]  /*0800*/  IMAD.MOV R6, RZ, RZ, -R8 ;  /* 0x000000ffff067224 */ /* 0x000fe200078e0a08 */
[----:B-1----:R-:W-:Y:S01]  /*0810*/  IADD3 R8, PT, PT, R10, 0xffffffe, RZ ;  /* 0x0ffffffe0a087810 */ /* 0x002fe20007ffe0ff */
[----:B------:R-:W-:-:S04]  /*0820*/  IMAD.HI.U32 R2, R2, R7, RZ ;  /* 0x0000000702027227 */ /* 0x000fc800078e00ff */
[----:B------:R-:W-:Y:S02]  /*0830*/  IMAD R6, R2, R6, R7 ;  /* 0x0000000602067224 */ /* 0x000fe400078e0207 */
[----:B------:R-:W1:Y:S03]  /*0840*/  I2F.RP R7, R3 ;  /* 0x0000000300077306 */ /* 0x000e660000209400 */
[----:B------:R-:W-:-:S05]  /*0850*/  ISETP.GT.U32.AND P1, PT, R9, R6, PT ;  /* 0x000000060900720c */ /* 0x000fca0003f24070 */
[----:B-1----:R-:W1:Y:S08]  /*0860*/  MUFU.RCP R7, R7 ;  /* 0x0000000700077308 */ /* 0x002e700000001000 */
[----:B------:R-:W-:Y:S02]  /*0870*/  @!P1 IMAD.IADD R6, R6, 0x1, -R9 ;  /* 0x0000000106069824 */ /* 0x000fe400078e0a09 */
[----:B------:R-:W-:Y:S01]  /*0880*/  @!P1 VIADD R2, R2, 0x1 ;  /* 0x0000000102029836 */ /* 0x000fe20000000000 */
[----:B------:R-:W-:-:S02]  /*0890*/  ISETP.NE.AND P1, PT, R13, RZ, PT ;  /* 0x000000ff0d00720c */ /* 0x000fc40003f25270 */
[----:B------:R-:W-:Y:S02]  /*08a0*/  ISETP.GE.U32.AND P0, PT, R6, R9, PT ;  /* 0x000000090600720c */ /* 0x000fe40003f06070 */
[----:B------:R-:W-:Y:S01]  /*08b0*/  LOP3.LUT R6, R14, R13, RZ, 0x3c, !PT ;  /* 0x0000000d0e067212 */ /* 0x000fe200078e3cff */
[----:B------:R-:W2:Y:S03]  /*08c0*/  F2I.FTZ.U32.TRUNC.NTZ R9, R8 ;  /* 0x0000000800097305 */ /* 0x000ea6000021f000 */
[----:B------:R-:W-:Y:S01]  /*08d0*/  ISETP.GE.AND P2, PT, R6, RZ, PT ;  /* 0x000000ff0600720c */ /* 0x000fe20003f46270 */
[----:B-1----:R-:W-:-:S06]  /*08e0*/  VIADD R6, R7, 0xffffffe ;  /* 0x0ffffffe07067836 */ /* 0x002fcc0000000000 */
[----:B------:R-:W-:Y:S01]  /*08f0*/  @P0 VIADD R2, R2, 0x1 ;  /* 0x0000000102020836 */ /* 0x000fe20000000000 */
[----:B------:R1:W3:Y:S03]  /*0900*/  F2I.FTZ.U32.TRUNC.NTZ R7, R6 ;  /* 0x0000000600077305 */ /* 0x0002e6000021f000 */
[----:B------:R-:W-:Y:S01]  /*0910*/  IMAD.MOV.U32 R10, RZ, RZ, R2 ;  /* 0x000000ffff0a7224 */ /* 0x000fe200078e0002 */
[----:B------:R-:W-:Y:S01]  /*0920*/  SGXT R2, R11, 0x1 ;  /* 0x000000010b02781a */ /* 0x000fe20000000200 */
[----:B--2---:R-:W-:-:S03]  /*0930*/  IMAD.MOV R15, RZ, RZ, -R9 ;  /* 0x000000ffff0f7224 */ /* 0x004fc600078e0a09 */
[----:B------:R-:W-:Y:S01]  /*0940*/  LOP3.LUT R8, R2, 0x90, RZ, 0xc0, !PT ;  /* 0x0000009002087812 */ /* 0x000fe200078ec0ff */
[----:B------:R-:W-:Y:S01]  /*0950*/  IMAD.SHL.U32 R2, R133, 0x100, RZ ;  /* 0x0000010085027824 */ /* 0x000fe200078e00ff */
[----:B------:R-:W-:Y:S02]  /*0960*/  @!P2 IADD3 R10, PT, PT, -R10, RZ, RZ ;  /* 0x000000ff0a0aa210 */ /* 0x000fe40007ffe1ff */
[----:B------:R-:W-:Y:S02]  /*0970*/  @!P1 LOP3.LUT R10, RZ, R13, RZ, 0x33, !PT ;  /* 0x0000000dff0a9212 */ /* 0x000fe400078e33ff */
[----:B------:R-:W-:Y:S02]  /*0980*/  LOP3.LUT R11, R8, 0x7c, R16, 0x78, !PT ;  /* 0x0000007c080b7812 */ /* 0x000fe400078e7810 */
[----:B------:R-:W-:Y:S01]  /*0990*/  SHF.R.U32.HI R8, RZ, 0x6, R133 ;  /* 0x00000006ff087819 */ /* 0x000fe20000011685 */
[----:B-1----:R-:W-:Y:S01]  /*09a0*/  IMAD.MOV R6, RZ, RZ, -R10 ;  /* 0x000000ffff067224 */ /* 0x002fe200078e0a0a */
[----:B------:R-:W-:Y:S01]  /*09b0*/  LOP3.LUT R252, R11, 0x2000, R2, 0xf8, !PT ;  /* 0x000020000bfc7812 */ /* 0x000fe200078ef802 */
[----:B---3--:R-:W-:Y:S01]  /*09c0*/  IMAD.MOV R11, RZ, RZ, -R7 ;  /* 0x000000ffff0b7224 */ /* 0x008fe200078e0a07 */
[----:B------:R-:W-:Y:S01]  /*09d0*/  SHF.L.U32 R16, R10, 0x6, RZ ;  /* 0x000000060a107819 */ /* 0x000fe200000006ff */
[----:B------:R-:W-:Y:S01]  /*09e0*/  IMAD R2, R13, R6, R14 ;  /* 0x000000060d027224 */ /* 0x000fe200078e020e */
[----:B------:R-:W-:Y:S01]  /*09f0*/  SGXT.U32 R6, R8, 0x1 ;  /* 0x000000010806781a */ /* 0x000fe20000000000 */
[----:B------:R-:W-:Y:S01]  /*0a00*/  IMAD.MOV.U32 R14, RZ, RZ, R11 ;  /* 0x000000ffff0e7224 */ /* 0x000fe200078e000b */
[----:B------:R-:W-:Y:S01]  /*0a10*/  STL [R1+0x124], R252 ;  /* 0x000124fc01007387 */ /* 0x000fe20000100800 */
[----:B------:R-:W-:Y:S01]  /*0a20*/  IMAD R13, R15, R0, RZ ;  /* 0x000000000f0d7224 */ /* 0x000fe200078e02ff */
[----:B------:R-:W-:Y:S01]  /*0a30*/  LOP3.LUT R10, R16, R6, RZ, 0xfc, !PT ;  /* 0x00000006100a7212 */ /* 0x000fe200078efcff */
[----:B------:R-:W-:Y:S01]  /*0a40*/  IMAD R11, R14, R3, RZ ;  /* 0x000000030e0b7224 */ /* 0x000fe200078e02ff */
[----:B------:R1:W-:Y:S01]  /*0a50*/  STL [R1+0x4], R16 ;  /* 0x0000041001007387 */ /* 0x0003e20000100800 */
[----:B------:R-:W-:Y:S01]  /*0a60*/  IMAD.MOV.U32 R6, RZ, RZ, RZ ;  /* 0x000000ffff067224 */ /* 0x000fe200078e00ff */
[C---:B------:R-:W-:Y:S01]  /*0a70*/  LOP3.LUT R18, R10.reuse, 0x8, RZ, 0xfc, !PT ;  /* 0x000000080a127812 */ /* 0x040fe200078efcff */
[----:B------:R-:W-:Y:S01]  /*0a80*/  IMAD.MOV.U32 R8, RZ, RZ, RZ ;  /* 0x000000ffff087224 */ /* 0x000fe200078e00ff */
[C---:B------:R-:W-:Y:S01]  /*0a90*/  LOP3.LUT R20, R10.reuse, 0xc, RZ, 0xfc, !PT ;  /* 0x0000000c0a147812 */ /* 0x040fe200078efcff */
[----:B------:R-:W-:Y:S01]  /*0aa0*/  IMAD.HI.U32 R6, R7, R11, R6 ;  /* 0x0000000b07067227 */ /* 0x000fe200078e0006 */
[----:B------:R-:W-:-:S02]  /*0ab0*/  LOP3.LUT R11, R10, 0x3e, RZ, 0xfc, !PT ;  /* 0x0000003e0a0b7812 */ /* 0x000fc400078efcff */
[----:B------:R-:W-:Y:S01]  /*0ac0*/  IABS R19, R18 ;  /* 0x0000001200137213 */ /* 0x000fe20000000000 */
[----:B------:R-:W-:Y:S01]  /*0ad0*/  IMAD.IADD R7, R12, 0x1, R2 ;  /* 0x000000010c077824 */ /* 0x000fe200078e0202 */
[----:B------:R-:W-:Y:S01]  /*0ae0*/  IABS R2, R10 ;  /* 0x0000000a00027213 */ /* 0x000fe20000000000 */
[----:B------:R-:W-:Y:S01]  /*0af0*/  IMAD.HI.U32 R8, R9, R13, R8 ;  /* 0x0000000d09087227 */ /* 0x000fe200078e0008 */
[----:B------:R-:W-:Y:S02]  /*0b00*/  LOP3.LUT R9, R10, 0x2, RZ, 0xfc, !PT ;  /* 0x000000020a097812 */ /* 0x000fe400078efcff */
[----:B------:R-:W-:Y:S02]  /*0b10*/  ISETP.GE.AND P2, PT, R11, RZ, PT ;  /* 0x000000ff0b00720c */ /* 0x000fe40003f46270 */
[----:B------:R-:W-:Y:S01]  /*0b20*/  IABS R23, R11 ;  /* 0x0000000b00177213 */ /* 0x000fe20000000000 */
[----:B------:R-:W-:Y:S01]  /*0b30*/  IMAD.MOV.U32 R11, RZ, RZ, R2 ;  /* 0x000000ffff0b7224 */ /* 0x000fe200078e0002 */
[----:B------:R-:W-:-:S02]  /*0b40*/  ISETP.GE.AND P1, PT, R9, RZ, PT ;  /* 0x000000ff0900720c */ /* 0x000fc40003f26270 */
[----:B------:R-:W-:Y:S01]  /*0b50*/  IABS R13, R9 ;  /* 0x00000009000d7213 */ /* 0x000fe20000000000 */
[----:B------:R-:W-:Y:S01]  /*0b60*/  IMAD.HI.U32 R2, R8, R11, RZ ;  /* 0x0000000b08027227 */ /* 0x000fe200078e00ff */
[C---:B------:R-:W-:Y:S02]  /*0b70*/  LOP3.LUT R12, R10.reuse, 0x4, RZ, 0xfc, !PT ;  /* 0x000000040a0c7812 */ /* 0x040fe400078efcff */
[----:B-1----:R-:W-:Y:S01]  /*0b80*/  LOP3.LUT R16, R10, 0x6, RZ, 0xfc, !PT ;  /* 0x000000060a107812 */ /* 0x002fe200078efcff */
[----:B------:R-:W-:Y:S01]  /*0b90*/  IMAD.HI.U32 R9, R8, R23, RZ ;  /* 0x0000001708097227 */ /* 0x000fe200078e00ff */
[----:B------:R-:W-:Y:S02]  /*0ba0*/  ISETP.GE.AND P0, PT, R12, RZ, PT ;  /* 0x000000ff0c00720c */ /* 0x000fe40003f06270 */
[----:B------:R-:W-:Y:S01]  /*0bb0*/  IABS R15, R12 ;  /* 0x0000000c000f7213 */ /* 0x000fe20000000000 */
[----:B------:R-:W-:Y:S01]  /*0bc0*/  IMAD.MOV R2, RZ, RZ, -R2 ;  /* 0x000000ffff027224 */ /* 0x000fe200078e0a02 */
[----:B------:R-:W-:-:S02]  /*0bd0*/  IADD3 R12, PT, PT, -R9, RZ, RZ ;  /* 0x000000ff090c7210 */ /* 0x000fc40007ffe1ff */
[----:B------:R-:W-:Y:S01]  /*0be0*/  IABS R17, R16 ;  /* 0x0000001000117213 */ /* 0x000fe20000000000 */
[----:B------:R-:W-:Y:S01]  /*0bf0*/  IMAD R9, R0, R2, R11 ;  /* 0x0000000200097224 */ /* 0x000fe200078e020b */
[----:B------:R-:W-:Y:S01]  /*0c00*/  LOP3.LUT R22, R10, 0xe, RZ, 0xfc, !PT ;  /* 0x0000000e0a167812 */ /* 0x000fe200078efcff */
[----:B------:R-:W-:Y:S01]  /*0c10*/  IMAD R23, R0, R12, R23 ;  /* 0x0000000c00177224 */ /* 0x000fe200078e0217 */
[----:B------:R-:W-:Y:S01]  /*0c20*/  IABS R25, R20 ;  /* 0x0000001400197213 */ /* 0x000fe20000000000 */
[----:B------:R-:W-:Y:S01]  /*0c30*/  IMAD.HI.U32 R2, R8, R13, RZ ;  /* 0x0000000d08027227 */ /* 0x000fe200078e00ff */
[C---:B------:R-:W-:Y:S02]  /*0c40*/  ISETP.GT.U32.AND P3, PT, R0.reuse, R9, PT ;  /* 0x000000090000720c */ /* 0x040fe40003f64070 */
[----:B------:R-:W-:Y:S01]  /*0c50*/  ISETP.GT.U32.AND P4, PT, R0, R23, PT ;  /* 0x000000170000720c */ /* 0x000fe20003f84070 */
[----:B------:R-:W-:Y:S01]  /*0c60*/  IMAD.HI.U32 R11, R8, R15, RZ ;  /* 0x0000000f080b7227 */ /* 0x000fe200078e00ff */
[----:B------:R-:W-:-:S02]  /*0c70*/  IABS R27, R22 ;  /* 0x00000016001b7213 */ /* 0x000fc40000000000 */
[C---:B------:R-:W-:Y:S01]  /*0c80*/  LOP3.LUT R24, R10.reuse, 0x10, RZ, 0xfc, !PT ;  /* 0x000000100a187812 */ /* 0x040fe200078efcff */
[----:B------:R-:W-:Y:S01]  /*0c90*/  IMAD.MOV R12, RZ, RZ, -R2 ;  /* 0x000000ffff0c7224 */ /* 0x000fe200078e0a02 */
[----:B------:R-:W-:Y:S01]  /*0ca0*/  LOP3.LUT R28, R10, 0x34, RZ, 0xfc, !PT ;  /* 0x000000340a1c7812 */ /* 0x000fe200078efcff */
[----:B------:R-:W-:Y:S01]  /*0cb0*/  IMAD.HI.U32 R2, R8, R17, RZ ;  /* 0x0000001108027227 */ /* 0x000fe200078e00ff */
[C---:B------:R-:W-:Y:S02]  /*0cc0*/  LOP3.LUT R26, R10.reuse, 0x32, RZ, 0xfc, !PT ;  /* 0x000000320a1a7812 */ /* 0x040fe400078efcff */
[----:B------:R-:W-:Y:S01]  /*0cd0*/  IABS R61, R28 ;  /* 0x0000001c003d7213 */ /* 0x000fe20000000000 */
[----:B------:R-:W-:Y:S01]  /*0ce0*/  IMAD.MOV R14, RZ, RZ, -R11 ;  /* 0x000000ffff0e7224 */ /* 0x000fe200078e0a0b */
[----:B------:R-:W-:Y:S01]  /*0cf0*/  LOP3.LUT R30, R10, 0x36, RZ, 0xfc, !PT ;  /* 0x000000360a1e7812 */ /* 0x000fe200078efcff */
[----:B------:R-:W-:Y:S01]  /*0d00*/  IMAD.MOV R2, RZ, RZ, -R2 ;  /* 0x000000ffff027224 */ /* 0x000fe200078e0a02 */
[----:B------:R-:W-:Y:S01]  /*0d10*/  IABS R59, R26 ;  /* 0x0000001a003b7213 */ /* 0x000fe20000000000 */
[--C-:B------:R-:W-:Y:S01]  /*0d20*/  @!P3 IMAD.IADD R9, R9, 0x1, -R0.reuse ;  /* 0x000000010909b824 */ /* 0x100fe200078e0a00 */
[----:B------:R-:W-:Y:S01]  /*0d30*/  IABS R63, R30 ;  /* 0x0000001e003f7213 */ /* 0x000fe20000000000 */
[----:B------:R-:W-:Y:S01]  /*0d40*/  IMAD R11, R0, R12, R13 ;  /* 0x0000000c000b7224 */ /* 0x000fe200078e020d */
[----:B------:R-:W-:Y:S01]  /*0d50*/  LOP3.LUT R32, R10, 0x3a, RZ, 0xfc, !PT ;  /* 0x0000003a0a207812 */ /* 0x000fe200078efcff */
[----:B------:R-:W-:Y:S01]  /*0d60*/  IMAD R13, R0, R14, R15 ;  /* 0x0000000e000d7224 */ /* 0x000fe200078e020f */
[----:B------:R-:W-:Y:S01]  /*0d70*/  LOP3.LUT R14, R10, 0xa, RZ, 0xfc, !PT ;  /* 0x0000000a0a0e7812 */ /* 0x000fe200078efcff */
[----:B------:R-:W-:Y:S01]  /*0d80*/  @!P4 IMAD.IADD R23, R23, 0x1, -R0 ;  /* 0x000000011717c824 */ /* 0x000fe200078e0a00 */
[C---:B------:R-:W-:Y:S01]  /*0d90*/  ISETP.GT.U32.AND P4, PT, R0.reuse, R9, PT ;  /* 0x000000090000720c */ /* 0x040fe20003f84070 */
[C---:B------:R-:W-:Y:S01]  /*0da0*/  IMAD R15, R0.reuse, R2, R17 ;  /* 0x00000002000f7224 */ /* 0x040fe200078e0211 */
[----:B------:R-:W-:Y:S01]  /*0db0*/  ISETP.GT.U32.AND P6, PT, R0, R13, PT ;  /* 0x0000000d0000720c */ /* 0x000fe20003fc4070 */
[----:B------:R-:W-:Y:S01]  /*0dc0*/  IMAD.HI.U32 R2, R8, R19, RZ ;  /* 0x0000001308027227 */ /* 0x000fe200078e00ff */
[----:B------:R-:W-:-:S02]  /*0dd0*/  ISETP.GT.U32.AND P5, PT, R0, R23, PT ;  /* 0x000000170000720c */ /* 0x000fc40003fa4070 */
[----:B------:R-:W-:Y:S01]  /*0de0*/  ISETP.GT.U32.AND P3, PT, R0, R11, PT ;  /* 0x0000000b0000720c */ /* 0x000fe20003f64070 */
[----:B------:R-:W-:Y:S01]  /*0df0*/  IMAD.HI.U32 R12, R8, R25, RZ ;  /* 0x00000019080c7227 */ /* 0x000fe200078e00ff */
[----:B------:R-:W-:Y:S02]  /*0e00*/  IADD3 R17, PT, PT, -R2, RZ, RZ ;  /* 0x000000ff02117210 */ /* 0x000fe40007ffe1ff */
[----:B------:R-:W-:Y:S01]  /*0e10*/  IABS R21, R14 ;  /* 0x0000000e00157213 */ /* 0x000fe20000000000 */
[----:B------:R-:W-:Y:S01]  /*0e20*/  IMAD.MOV R12, RZ, RZ, -R12 ;  /* 0x000000ffff0c7224 */ /* 0x000fe200078e0a0c */
[----:B------:R-:W-:Y:S01]  /*0e30*/  IABS R67, R32 ;  /* 0x0000002000437213 */ /* 0x000fe20000000000 */
[C---:B------:R-:W-:Y:S02]  /*0e40*/  IMAD R17, R0.reuse, R17, R19 ;  /* 0x0000001100117224 */ /* 0x040fe400078e0213 */
[--C-:B------:R-:W-:Y:S01]  /*0e50*/  @!P4 IMAD.IADD R9, R9, 0x1, -R0.reuse ;  /* 0x000000010909c824 */ /* 0x100fe200078e0a00 */
[----:B------:R-:W-:Y:S01]  /*0e60*/  @!P6 IADD3 R13, PT, PT, R13, -R0, RZ ;  /* 0x800000000d0de210 */ /* 0x000fe20007ffe0ff */
[----:B------:R-:W-:Y:S01]  /*0e70*/  @!P5 IMAD.IADD R23, R23, 0x1, -R0 ;  /* 0x000000011717d824 */ /* 0x000fe200078e0a00 */
[----:B------:R-:W-:Y:S01]  /*0e80*/  ISETP.GT.U32.AND P4, PT, R0, R17, PT ;  /* 0x000000110000720c */ /* 0x000fe20003f84070 */
[----:B------:R-:W-:Y:S01]  /*0e90*/  IMAD.HI.U32 R2, R8, R21, RZ ;  /* 0x0000001508027227 */ /* 0x000fe200078e00ff */
[----:B------:R-:W-:-:S03]  /*0ea0*/  ISETP.GT.U32.AND P5, PT, R0, R15, PT ;  /* 0x0000000f0000720c */ /* 0x000fc60003fa4070 */
[----:B------:R-:W-:Y:S02]  /*0eb0*/  IMAD.MOV R2, RZ, RZ, -R2 ;  /* 0x000000ffff027224 */ /* 0x000fe400078e0a02 */
[----:B------:R-:W-:Y:S01]  /*0ec0*/  @!P3 IMAD.IADD R11, R11, 0x1, -R0 ;  /* 0x000000010b0bb824 */ /* 0x000fe200078e0a00 */
[----:B------:R-:W-:Y:S01]  /*0ed0*/  ISETP.GE.AND P3, PT, R10, RZ, PT ;  /* 0x000000ff0a00720c */ /* 0x000fe20003f66270 */
[----:B------:R-:W-:Y:S02]  /*0ee0*/  IMAD R19, R0, R2, R21 ;  /* 0x0000000200137224 */ /* 0x000fe400078e0215 */
[----:B------:R-:W-:Y:S01]  /*0ef0*/  IMAD.HI.U32 R2, R8, R27, RZ ;  /* 0x0000001b08027227 */ /* 0x000fe200078e00ff */
[----:B------:R-:W-:-:S03]  /*0f00*/  ISETP.GT.U32.AND P6, PT, R0, R11, PT ;  /* 0x0000000b0000720c */ /* 0x000fc60003fc4070 */
[--C-:B------:R-:W-:Y:S02]  /*0f10*/  @!P4 IMAD.IADD R17, R17, 0x1, -R0.reuse ;  /* 0x000000011111c824 */ /* 0x100fe400078e0a00 */
[----:B------:R-:W-:Y:S01]  /*0f20*/  @!P5 IMAD.IADD R15, R15, 0x1, -R0 ;  /* 0x000000010f0fd824 */ /* 0x000fe200078e0a00 */
[C---:B------:R-:W-:Y:S01]  /*0f30*/  ISETP.GT.U32.AND P5, PT, R0.reuse, R13, PT ;  /* 0x0000000d0000720c */ /* 0x040fe20003fa4070 */
[----:B------:R-:W-:Y:S01]  /*0f40*/  IMAD.MOV R2, RZ, RZ, -R2 ;  /* 0x000000ffff027224 */ /* 0x000fe200078e0a02 */
[C---:B------:R-:W-:Y:S01]  /*0f50*/  ISETP.GT.U32.AND P4, PT, R0.reuse, R17, PT ;  /* 0x000000110000720c */ /* 0x040fe20003f84070 */
[C---:B------:R-:W-:Y:S01]  /*0f60*/  IMAD R21, R0.reuse, R12, R25 ;  /* 0x0000000c00157224 */ /* 0x040fe200078e0219 */
[----:B------:R-:W-:Y:S01]  /*0f70*/  @!P3 IADD3 R9, PT, PT, -R9, RZ, RZ ;  /* 0x000000ff0909b210 */ /* 0x000fe20007ffe1ff */
[----:B------:R-:W-:Y:S01]  /*0f80*/  IMAD.MOV.U32 R71, RZ, RZ, R23 ;  /* 0x000000ffff477224 */ /* 0x000fe200078e0017 */
[C---:B------:R-:W-:Y:S01]  /*0f90*/  ISETP.GT.U32.AND P3, PT, R0.reuse, R19, PT ;  /* 0x000000130000720c */ /* 0x040fe20003f64070 */
[C---:B------:R-:W-:Y:S01]  /*0fa0*/  IMAD R23, R0.reuse, R2, R27 ;  /* 0x0000000200177224 */ /* 0x040fe200078e021b */
[----:B------:R-:W-:Y:S01]  /*0fb0*/  IABS R25, R24 ;  /* 0x0000001800197213 */ /* 0x000fe20000000000 */
[----:B------:R-:W-:Y:S01]  /*0fc0*/  @!P2 IMAD.MOV R71, RZ, RZ, -R71 ;  /* 0x000000ffff47a224 */ /* 0x000fe200078e0a47 */
[----:B------:R-:W-:Y:S01]  /*0fd0*/  ISETP.GT.U32.AND P2, PT, R0, R15, PT ;  /* 0x0000000f0000720c */ /* 0x000fe20003f44070 */
[--C-:B------:R-:W-:Y:S01]  /*0fe0*/  @!P6 IMAD.IADD R11, R11, 0x1, -R0.reuse ;  /* 0x000000010b0be824 */ /* 0x100fe200078e0a00 */
[----:B------:R-:W-:Y:S01]  /*0ff0*/  ISETP.GE.AND P6, PT, R16, RZ, PT ;  /* 0x000000ff1000720c */ /* 0x000fe20003fc6270 */
[--C-:B------:R-:W-:Y:S01]  /*1000*/  @!P5 IMAD.IADD R13, R13, 0x1, -R0.reuse ;  /* 0x000000010d0dd824 */ /* 0x100fe200078e0a00 */
[C---:B------:R-:W-:Y:S01]  /*1010*/  ISETP.GT.U32.AND P5, PT, R0.reuse, R21, PT ;  /* 0x000000150000720c */ /* 0x040fe20003fa4070 */
[--C-:B------:R-:W-:Y:S01]  /*1020*/  @!P4 IMAD.IADD R17, R17, 0x1, -R0.reuse ;  /* 0x000000011111c824 */ /* 0x100fe200078e0a00 */
[----:B------:R-:W-:Y:S01]  /*1030*/  ISETP.GT.U32.AND P4, PT, R0, R23, PT ;  /* 0x000000170000720c */ /* 0x000fe20003f84070 */
[----:B------:R-:W-:Y:S01]  /*1040*/  @!P0 IMAD.MOV R13, RZ, RZ, -R13 ;  /* 0x000000ffff0d8224 */ /* 0x000fe200078e0a0d */
[----:B------:R-:W-:Y:S01]  /*1050*/  LOP3.LUT R16, R10, 0x12, RZ, 0xfc, !PT ;  /* 0x000000120a107812 */ /* 0x000fe200078efcff */
[----:B------:R-:W-:Y:S01]  /*1060*/  @!P3 IMAD.IADD R19, R19, 0x1, -R0 ;  /* 0x000000011313b824 */ /* 0x000fe200078e0a00 */
[----:B------:R-:W-:Y:S01]  /*1070*/  ISETP.GE.AND P3, PT, R14, RZ, PT ;  /* 0x000000ff0e00720c */ /* 0x000fe20003f66270 */
[----:B------:R-:W-:Y:S01]  /*1080*/  IMAD.HI.U32 R2, R8, R25, RZ ;  /* 0x0000001908027227 */ /* 0x000fe200078e00ff */
[----:B------:R-:W-:-:S02]  /*1090*/  LOP3.LUT R14, R10, 0x14, RZ, 0xfc, !PT ;  /* 0x000000140a0e7812 */ /* 0x000fc400078efcff */
[----:B------:R-:W-:Y:S01]  /*10a0*/  IABS R27, R16 ;  /* 0x00000010001b7213 */ /* 0x000fe20000000000 */
[--C-:B------:R-:W-:Y:S01]  /*10b0*/  @!P2 IMAD.IADD R15, R15, 0x1, -R0.reuse ;  /* 0x000000010f0fa824 */ /* 0x100fe200078e0a00 */
[----:B------:R-:W-:Y:S01]  /*10c0*/  IABS R29, R14 ;  /* 0x0000000e001d7213 */ /* 0x000fe20000000000 */
[--C-:B------:R-:W-:Y:S01]  /*10d0*/  @!P5 IMAD.IADD R21, R21, 0x1, -R0.reuse ;  /* 0x000000011515d824 */ /* 0x100fe200078e0a00 */
[----:B------:R-:W-:Y:S01]  /*10e0*/  ISETP.GE.AND P5, PT, R20, RZ, PT ;  /* 0x000000ff1400720c */ /* 0x000fe20003fa6270 */
[----:B------:R-:W-:Y:S01]  /*10f0*/  @!P4 IMAD.IADD R23, R23, 0x1, -R0 ;  /* 0x000000011717c824 */ /* 0x000fe200078e0a00 */
[----:B------:R-:W-:Y:S01]  /*1100*/  IADD3 R2, PT, PT, -R2, RZ, RZ ;  /* 0x000000ff02027210 */ /* 0x000fe20007ffe1ff */
[----:B------:R-:W-:Y:S01]  /*1110*/  IMAD.HI.U32 R12, R8, R29, RZ ;  /* 0x0000001d080c7227 */ /* 0x000fe200078e00ff */
[C---:B------:R-:W-:Y:S02]  /*1120*/  ISETP.GT.U32.AND P0, PT, R0.reuse, R21, PT ;  /* 0x000000150000720c */ /* 0x040fe40003f04070 */
[----:B------:R-:W-:Y:S01]  /*1130*/  ISETP.GT.U32.AND P4, PT, R0, R23, PT ;  /* 0x000000170000720c */ /* 0x000fe20003f84070 */
[----:B------:R-:W-:Y:S01]  /*1140*/  IMAD.MOV R12, RZ, RZ, -R12 ;  /* 0x000000ffff0c7224 */ /* 0x000fe200078e0a0c */
[----:B------:R-:W-:Y:S01]  /*1150*/  ISETP.GE.AND P2, PT, R18, RZ, PT ;  /* 0x000000ff1200720c */ /* 0x000fe20003f46270 */
[----:B------:R-:W-:Y:S01]  /*1160*/  IMAD R25, R0, R2, R25 ;  /* 0x0000000200197224 */ /* 0x000fe200078e0219 */
[----:B------:R-:W-:Y:S01]  /*1170*/  LOP3.LUT R18, R10, 0x1a, RZ, 0xfc, !PT ;  /* 0x0000001a0a127812 */ /* 0x000fe200078efcff */
[----:B------:R-:W-:Y:S01]  /*1180*/  IMAD R29, R0, R12, R29 ;  /* 0x0000000c001d7224 */ /* 0x000fe200078e021d */
[----:B------:R-:W-:Y:S01]  /*1190*/  LOP3.LUT R20, R10, 0x1c, RZ, 0xfc, !PT ;  /* 0x0000001c0a147812 */ /* 0x000fe200078efcff */
[----:B------:R-:W-:Y:S01]  /*11a0*/  IMAD.HI.U32 R2, R8, R27, RZ ;  /* 0x0000001b08027227 */ /* 0x000fe200078e00ff */
[----:B------:R-:W-:-:S02]  /*11b0*/  IABS R35, R18 ;  /* 0x0000001200237213 */ /* 0x000fc40000000000 */
[----:B------:R-:W-:Y:S01]  /*11c0*/  IABS R37, R20 ;  /* 0x0000001400257213 */ /* 0x000fe20000000000 */
[--C-:B------:R-:W-:Y:S01]  /*11d0*/  @!P0 IMAD.IADD R21, R21, 0x1, -R0.reuse ;  /* 0x0000000115158824 */ /* 0x100fe200078e0a00 */
[----:B------:R-:W-:Y:S01]  /*11e0*/  ISETP.GE.AND P0, PT, R16, RZ, PT ;  /* 0x000000ff1000720c */ /* 0x000fe20003f06270 */
[----:B------:R-:W-:Y:S01]  /*11f0*/  @!P4 IMAD.IADD R23, R23, 0x1, -R0 ;  /* 0x000000011717c824 */ /* 0x000fe200078e0a00 */
[----:B------:R-:W-:Y:S01]  /*1200*/  ISETP.GE.AND P4, PT, R14, RZ, PT ;  /* 0x000000ff0e00720c */ /* 0x000fe20003f86270 */
[----:B------:R-:W-:Y:S01]  /*1210*/  @!P6 IMAD.MOV R15, RZ, RZ, -R15 ;  /* 0x000000ffff0fe224 */ /* 0x000fe200078e0a0f */
[----:B------:R-:W-:Y:S01]  /*1220*/  LOP3.LUT R14, R10, 0x16, RZ, 0xfc, !PT ;  /* 0x000000160a0e7812 */ /* 0x000fe200078efcff */
[----:B------:R-:W-:Y:S01]  /*1230*/  @!P5 IMAD.MOV R21, RZ, RZ, -R21 ;  /* 0x000000ffff15d224 */ /* 0x000fe200078e0a15 */
[C---:B------:R-:W-:Y:S01]  /*1240*/  ISETP.GT.U32.AND P6, PT, R0.reuse, R25, PT ;  /* 0x000000190000720c */ /* 0x040fe20003fc4070 */
[----:B------:R-:W-:Y:S01]  /*1250*/  IMAD.MOV R2, RZ, RZ, -R2 ;  /* 0x000000ffff027224 */ /* 0x000fe200078e0a02 */
[C---:B------:R-:W-:Y:S01]  /*1260*/  ISETP.GT.U32.AND P5, PT, R0.reuse, R29, PT ;  /* 0x0000001d0000720c */ /* 0x040fe20003fa4070 */
[----:B------:R-:W-:Y:S01]  /*1270*/  @!P1 IMAD.MOV R11, RZ, RZ, -R11 ;  /* 0x000000ffff0b9224 */ /* 0x000fe200078e0a0b */
[----:B------:R-:W-:Y:S01]  /*1280*/  IABS R31, R14 ;  /* 0x0000000e001f7213 */ /* 0x000fe20000000000 */
[----:B------:R-:W-:Y:S01]  /*1290*/  IMAD R27, R0, R2, R27 ;  /* 0x00000002001b7224 */ /* 0x000fe200078e021b */
[----:B------:R-:W-:-:S02]  /*12a0*/  LOP3.LUT R16, R10, 0x18, RZ, 0xfc, !PT ;  /* 0x000000180a107812 */ /* 0x000fc400078efcff */
[----:B------:R-:W-:Y:S01]  /*12b0*/  ISETP.GT.U32.AND P1, PT, R0, R19, PT ;  /* 0x000000130000720c */ /* 0x000fe20003f24070 */
[C---:B------:R-:W-:Y:S01]  /*12c0*/  IMAD.HI.U32 R2, R8.reuse, R31, RZ ;  /* 0x0000001f08027227 */ /* 0x040fe200078e00ff */
[----:B------:R-:W-:Y:S02]  /*12d0*/  IABS R33, R16 ;  /* 0x0000001000217213 */ /* 0x000fe40000000000 */
[----:B------:R-:W-:Y:S01]  /*12e0*/  @!P2 IADD3 R17, PT, PT, -R17, RZ, RZ ;  /* 0x000000ff1111a210 */ /* 0x000fe20007ffe1ff */
[----:B------:R-:W-:Y:S01]  /*12f0*/  IMAD.MOV R12, RZ, RZ, -R2 ;  /* 0x000000ffff0c7224 */ /* 0x000fe200078e0a02 */
[----:B------:R-:W-:Y:S01]  /*1300*/  @!P6 IADD3 R25, PT, PT, R25, -R0, RZ ;  /* 0x800000001919e210 */ /* 0x000fe20007ffe0ff */
[----:B------:R-:W-:Y:S01]  /*1310*/  IMAD.HI.U32 R2, R8, R33, RZ ;  /* 0x0000002108027227 */ /* 0x000fe200078e00ff */
[----:B------:R-:W-:Y:S02]  /*1320*/  ISETP.GT.U32.AND P6, PT, R0, R27, PT ;  /* 0x0000001b0000720c */ /* 0x000fe40003fc4070 */
[----:B------:R-:W-:Y:S01]  /*1330*/  ISETP.GE.AND P2, PT, R22, RZ, PT ;  /* 0x000000ff1600720c */ /* 0x000fe20003f46270 */
[----:B------:R-:W-:Y:S01]  /*1340*/  @!P5 IMAD.IADD R29, R29, 0x1, -R0 ;  /* 0x000000011d1dd824 */ /* 0x000fe200078e0a00 */
[----:B------:R-:W-:Y:S01]  /*1350*/  LOP3.LUT R22, R10, 0x2e, RZ, 0xfc, !PT ;  /* 0x0000002e0a167812 */ /* 0x000fe200078efcff */
[----:B------:R-:W-:Y:S01]  /*1360*/  IMAD R31, R0, R12, R31 ;  /* 0x0000000c001f7224 */ /* 0x000fe200078e021f */
[----:B------:R-:W-:Y:S01]  /*1370*/  IADD3 R12, PT, PT, -R2, RZ, RZ ;  /* 0x000000ff020c7210 */ /* 0x000fe20007ffe1ff */
[----:B------:R-:W-:Y:S01]  /*1380*/  IMAD.HI.U32 R2, R8, R35, RZ ;  /* 0x0000002308027227 */ /* 0x000fe200078e00ff */
[----:B------:R-:W-:-:S02]  /*1390*/  ISETP.GT.U32.AND P5, PT, R0, R29, PT ;  /* 0x0000001d0000720c */ /* 0x000fc40003fa4070 */
[----:B------:R-:W-:Y:S01]  /*13a0*/  IABS R55, R22 ;  /* 0x0000001600377213 */ /* 0x000fe20000000000 */
[----:B------:R-:W-:Y:S02]  /*13b0*/  IMAD.MOV R2, RZ, RZ, -R2 ;  /* 0x000000ffff027224 */ /* 0x000fe400078e0a02 */
[--C-:B------:R-:W-:Y:S01]  /*13c0*/  @!P6 IMAD.IADD R27, R27, 0x1, -R0.reuse ;  /* 0x000000011b1be824 */ /* 0x100fe200078e0a00 */
[C---:B------:R-:W-:Y:S01]  /*13d0*/  ISETP.GT.U32.AND P6, PT, R0.reuse, R25, PT ;  /* 0x000000190000720c */ /* 0x040fe20003fc4070 */
[----:B------:R-:W-:Y:S02]  /*13e0*/  IMAD R35, R0, R2, R35 ;  /* 0x0000000200237224 */ /* 0x000fe400078e0223 */
[--C-:B------:R-:W-:Y:S01]  /*13f0*/  @!P1 IMAD.IADD R19, R19, 0x1, -R0.reuse ;  /* 0x0000000113139824 */ /* 0x100fe200078e0a00 */
[----:B------:R-:W-:Y:S01]  /*1400*/  ISETP.GE.AND P1, PT, R24, RZ, PT ;  /* 0x000000ff1800720c */ /* 0x000fe20003f26270 */
[----:B------:R-:W-:Y:S01]  /*1410*/  @!P2 IMAD.MOV R23, RZ, RZ, -R23 ;  /* 0x000000ffff17a224 */ /* 0x000fe200078e0a17 */
[----:B------:R-:W-:Y:S01]  /*1420*/  ISETP.GE.AND P2, PT, R14, RZ, PT ;  /* 0x000000ff0e00720c */ /* 0x000fe20003f46270 */
[--C-:B------:R-:W-:Y:S01]  /*1430*/  @!P5 IMAD.IADD R29, R29, 0x1, -R0.reuse ;  /* 0x000000011d1dd824 */ /* 0x100fe200078e0a00 */
[C---:B------:R-:W-:Y:S01]  /*1440*/  ISETP.GT.U32.AND P5, PT, R0.reuse, R35, PT ;  /* 0x000000230000720c */ /* 0x040fe20003fa4070 */
[----:B------:R-:W-:Y:S01]  /*1450*/  IMAD R33, R0, R12, R33 ;  /* 0x0000000c00217224 */ /* 0x000fe200078e0221 */
[----:B------:R-:W-:Y:S01]  /*1460*/  LOP3.LUT R14, R10, 0x1e, RZ, 0xfc, !PT ;  /* 0x0000001e0a0e7812 */ /* 0x000fe200078efcff */
[----:B------:R-:W-:Y:S01]  /*1470*/  @!P3 IMAD.MOV R19, RZ, RZ, -R19 ;  /* 0x000000ffff13b224 */ /* 0x000fe200078e0a13 */
[----:B------:R-:W-:Y:S01]  /*1480*/  ISETP.GT.U32.AND P3, PT, R0, R27, PT ;  /* 0x0000001b0000720c */ /* 0x000fe20003f64070 */
[----:B------:R-:W-:Y:S01]  /*1490*/  @!P6 IMAD.IADD R25, R25, 0x1, -R0 ;  /* 0x000000011919e824 */ /* 0x000fe200078e0a00 */
[----:B------:R-:W-:Y:S01]  /*14a0*/  IABS R39, R14 ;  /* 0x0000000e00277213 */ /* 0x000fe20000000000 */
[----:B------:R-:W-:Y:S01]  /*14b0*/  IMAD.HI.U32 R12, R8, R37, RZ ;  /* 0x00000025080c7227 */ /* 0x000fe200078e00ff */
[----:B------:R-:W-:-:S02]  /*14c0*/  ISETP.GT.U32.AND P6, PT, R0, R31, PT ;  /* 0x0000001f0000720c */ /* 0x000fc40003fc4070 */
[----:B------:R-:W-:Y:S01]  /*14d0*/  @!P4 IADD3 R29, PT, PT, -R29, RZ, RZ ;  /* 0x000000ff1d1dc210 */ /* 0x000fe20007ffe1ff */
[----:B------:R-:W-:Y:S01]  /*14e0*/  @!P1 IMAD.MOV R25, RZ, RZ, -R25 ;  /* 0x000000ffff199224 */ /* 0x000fe200078e0a19 */
[----:B------:R-:W-:Y:S01]  /*14f0*/  ISETP.GT.U32.AND P1, PT, R0, R33, PT ;  /* 0x000000210000720c */ /* 0x000fe20003f24070 */
[----:B------:R-:W-:Y:S01]  /*1500*/  @!P5 IMAD.IADD R35, R35, 0x1, -R0 ;  /* 0x000000012323d824 */ /* 0x000fe200078e0a00 */
[----:B------:R-:W-:Y:S01]  /*1510*/  ISETP.GE.AND P4, PT, R20, RZ, PT ;  /* 0x000000ff1400720c */ /* 0x000fe20003f86270 */
[----:B------:R-:W-:Y:S01]  /*1520*/  IMAD.HI.U32 R2, R8, R39, RZ ;  /* 0x0000002708027227 */ /* 0x000fe200078e00ff */
[----:B------:R-:W-:Y:S02]  /*1530*/  LOP3.LUT R20, R10, 0x2a, RZ, 0xfc, !PT ;  /* 0x0000002a0a147812 */ /* 0x000fe400078efcff */
[----:B------:R-:W-:Y:S01]  /*1540*/  ISETP.GT.U32.AND P5, PT, R0, R35, PT ;  /* 0x000000230000720c */ /* 0x000fe20003fa4070 */
[----:B------:R-:W-:Y:S01]  /*1550*/  IMAD.MOV R2, RZ, RZ, -R2 ;  /* 0x000000ffff027224 */ /* 0x000fe200078e0a02 */
[----:B------:R-:W-:Y:S01]  /*1560*/  IABS R51, R20 ;  /* 0x0000001400337213 */ /* 0x000fe20000000000 */
[--C-:B------:R-:W-:Y:S01]  /*1570*/  @!P3 IMAD.IADD R27, R27, 0x1, -R0.reuse ;  /* 0x000000011b1bb824 */ /* 0x100fe200078e0a00 */
[----:B------:R-:W-:Y:S01]  /*1580*/  ISETP.GE.AND P3, PT, R16, RZ, PT ;  /* 0x000000ff1000720c */ /* 0x000fe20003f66270 */
[----:B------:R-:W-:Y:S01]  /*1590*/  IMAD R39, R0, R2, R39 ;  /* 0x0000000200277224 */ /* 0x000fe200078e0227 */
[----:B------:R-:W-:Y:S01]  /*15a0*/  LOP3.LUT R2, R10, 0x22, RZ, 0xfc, !PT ;  /* 0x000000220a027812 */ /* 0x000fe200078efcff */
[----:B------:R-:W-:Y:S01]  /*15b0*/  @!P1 IMAD.IADD R33, R33, 0x1, -R0 ;  /* 0x0000000121219824 */ /* 0x000fe200078e0a00 */
[----:B------:R-:W-:Y:S01]  /*15c0*/  @!P6 IADD3 R31, PT, PT, R31, -R0, RZ ;  /* 0x800000001f1fe210 */ /* 0x000fe20007ffe0ff */
[----:B------:R-:W-:Y:S01]  /*15d0*/  IMAD.MOV R12, RZ, RZ, -R12 ;  /* 0x000000ffff0c7224 */ /* 0x000fe200078e0a0c */
[----:B------:R-:W-:Y:S01]  /*15e0*/  IABS R43, R2 ;  /* 0x00000002002b7213 */ /* 0x000fe20000000000 */
[----:B------:R-:W-:Y:S01]  /*15f0*/  @!P0 IMAD.MOV R27, RZ, RZ, -R27 ;  /* 0x000000ffff1b8224 */ /* 0x000fe200078e0a1b */
[C---:B------:R-:W-:Y:S01]  /*1600*/  ISETP.GT.U32.AND P1, PT, R0.reuse, R33, PT ;  /* 0x000000210000720c */ /* 0x040fe20003f24070 */
[----:B------:R-:W-:Y:S01]  /*1610*/  @!P5 IMAD.IADD R35, R35, 0x1, -R0 ;  /* 0x000000012323d824 */ /* 0x000fe200078e0a00 */
[C---:B------:R-:W-:Y:S01]  /*1620*/  ISETP.GT.U32.AND P5, PT, R0.reuse, R39, PT ;  /* 0x000000270000720c */ /* 0x040fe20003fa4070 */
[C---:B------:R-:W-:Y:S01]  /*1630*/  IMAD R37, R0.reuse, R12, R37 ;  /* 0x0000000c00257224 */ /* 0x040fe200078e0225 */
[----:B------:R-:W-:-:S02]  /*1640*/  ISETP.GT.U32.AND P6, PT, R0, R31, PT ;  /* 0x0000001f0000720c */ /* 0x000fc40003fc4070 */
[----:B------:R-:W-:Y:S02]  /*1650*/  LOP3.LUT R16, R10, 0x20, RZ, 0xfc, !PT ;  /* 0x000000200a107812 */ /* 0x000fe400078efcff */
[----:B------:R-:W-:Y:S02]  /*1660*/  ISETP.GE.AND P0, PT, R18, RZ, PT ;  /* 0x000000ff1200720c */ /* 0x000fe40003f06270 */
[----:B------:R-:W-:Y:S02]  /*1670*/  IABS R41, R16 ;  /* 0x0000001000297213 */ /* 0x000fe40000000000 */
[----:B------:R-:W-:Y:S01]  /*1680*/  LOP3.LUT R18, R10, 0x28, RZ, 0xfc, !PT ;  /* 0x000000280a127812 */ /* 0x000fe200078efcff */
[--C-:B------:R-:W-:Y:S01]  /*1690*/  @!P1 IMAD.IADD R33, R33, 0x1, -R0.reuse ;  /* 0x0000000121219824 */ /* 0x100fe200078e0a00 */
[----:B------:R-:W-:Y:S01]  /*16a0*/  ISETP.GE.AND P1, PT, R16, RZ, PT ;  /* 0x000000ff1000720c */ /* 0x000fe20003f26270 */
[----:B------:R-:W-:Y:S01]  /*16b0*/  @!P5 IMAD.IADD R39, R39, 0x1, -R0 ;  /* 0x000000012727d824 */ /* 0x000fe200078e0a00 */
[----:B------:R-:W-:Y:S01]  /*16c0*/  IABS R49, R18 ;  /* 0x0000001200317213 */ /* 0x000fe20000000000 */
[----:B------:R-:W-:Y:S01]  /*16d0*/  @!P3 IMAD.MOV R33, RZ, RZ, -R33 ;  /* 0x000000ffff21b224 */ /* 0x000fe200078e0a21 */
[----:B------:R-:W-:Y:S01]  /*16e0*/  ISETP.GE.AND P3, PT, R2, RZ, PT ;  /* 0x000000ff0200720c */ /* 0x000fe20003f66270 */
[----:B------:R-:W-:Y:S01]  /*16f0*/  IMAD.HI.U32 R2, R8, R43, RZ ;  /* 0x0000002b08027227 */ /* 0x000fe200078e00ff */
[----:B------:R-:W-:-:S02]  /*1700*/  ISETP.GT.U32.AND P5, PT, R0, R39, PT ;  /* 0x000000270000720c */ /* 0x000fc40003fa4070 */
[----:B------:R-:W-:Y:S01]  /*1710*/  LOP3.LUT R24, R10, 0x30, RZ, 0xfc, !PT ;  /* 0x000000300a187812 */ /* 0x000fe200078efcff */
[----:B------:R-:W-:Y:S02]  /*1720*/  IMAD.MOV R2, RZ, RZ, -R2 ;  /* 0x000000ffff027224 */ /* 0x000fe400078e0a02 */
[----:B------:R-:W-:Y:S01]  /*1730*/  @!P6 IMAD.IADD R31, R31, 0x1, -R0 ;  /* 0x000000011f1fe824 */ /* 0x000fe200078e0a00 */
[C---:B------:R-:W-:Y:S01]  /*1740*/  ISETP.GT.U32.AND P6, PT, R0.reuse, R37, PT ;  /* 0x000000250000720c */ /* 0x040fe20003fc4070 */
[----:B------:R-:W-:Y:S01]  /*1750*/  IMAD R43, R0, R2, R43 ;  /* 0x00000002002b7224 */ /* 0x000fe200078e022b */
[----:B------:R-:W-:Y:S01]  /*1760*/  IABS R57, R24 ;  /* 0x0000001800397213 */ /* 0x000fe20000000000 */
[----:B------:R-:W-:-:S04]  /*1770*/  IMAD.HI.U32 R12, R8, R41, RZ ;  /* 0x00000029080c7227 */ /* 0x000fc800078e00ff */
[----:B------:R-:W-:Y:S01]  /*1780*/  @!P5 IMAD.IADD R39, R39, 0x1, -R0 ;  /* 0x000000012727d824 */ /* 0x000fe200078e0a00 */
[C---:B------:R-:W-:Y:S01]  /*1790*/  ISETP.GT.U32.AND P5, PT, R0.reuse, R43, PT ;  /* 0x0000002b0000720c */ /* 0x040fe20003fa4070 */
[----:B------:R-:W-:Y:S02]  /*17a0*/  IMAD.MOV R12, RZ, RZ, -R12 ;  /* 0x000000ffff0c7224 */ /* 0x000fe400078e0a0c */
[----:B------:R-:W-:Y:S02]  /*17b0*/  @!P0 IMAD.MOV R35, RZ, RZ, -R35 ;  /* 0x000000ffff238224 */ /* 0x000fe400078e0a23 */
[----:B------:R-:W-:Y:S01]  /*17c0*/  IMAD R41, R0, R12, R41 ;  /* 0x0000000c00297224 */ /* 0x000fe200078e0229 */
[----:B------:R-:W-:Y:S01]  /*17d0*/  LOP3.LUT R12, R10, 0x24, RZ, 0xfc, !PT ;  /* 0x000000240a0c7812 */ /* 0x000fe200078efcff */
[----:B------:R-:W-:Y:S01]  /*17e0*/  @!P2 IMAD.MOV R31, RZ, RZ, -R31 ;  /* 0x000000ffff1fa224 */ /* 0x000fe200078e0a1f */
[----:B------:R-:W-:Y:S02]  /*17f0*/  @!P6 IADD3 R37, PT, PT, R37, -R0, RZ ;  /* 0x800000002525e210 */ /* 0x000fe40007ffe0ff */
[----:B------:R-:W-:-:S02]  /*1800*/  IABS R45, R12 ;  /* 0x0000000c002d7213 */ /* 0x000fc40000000000 */
[C---:B------:R-:W-:Y:S01]  /*1810*/  ISETP.GT.U32.AND P6, PT, R0.reuse, R37, PT ;  /* 0x000000250000720c */ /* 0x040fe20003fc4070 */
[----:B------:R-:W-:Y:S01]  /*1820*/  @!P5 IMAD.IADD R43, R43, 0x1, -R0 ;  /* 0x000000012b2bd824 */ /* 0x000fe200078e0a00 */
[----:B------:R-:W-:Y:S01]  /*1830*/  ISETP.GT.U32.AND P0, PT, R0, R41, PT ;  /* 0x000000290000720c */ /* 0x000fe20003f04070 */
[----:B------:R-:W-:Y:S01]  /*1840*/  IMAD.HI.U32 R2, R8, R45, RZ ;  /* 0x0000002d08027227 */ /* 0x000fe200078e00ff */
[----:B------:R-:W-:Y:S02]  /*1850*/  ISETP.GE.AND P2, PT, R14, RZ, PT ;  /* 0x000000ff0e00720c */ /* 0x000fe40003f46270 */
[----:B------:R-:W-:Y:S01]  /*1860*/  ISETP.GT.U32.AND P5, PT, R0, R43, PT ;  /* 0x0000002b0000720c */ /* 0x000fe20003fa4070 */
[----:B------:R-:W-:Y:S01]  /*1870*/  IMAD.MOV R16, RZ, RZ, -R2 ;  /* 0x000000ffff107224 */ /* 0x000fe200078e0a02 */
[----:B------:R-:W-:Y:S01]  /*1880*/  LOP3.LUT R14, R10, 0x26, RZ, 0xfc, !PT ;  /* 0x000000260a0e7812 */ /* 0x000fe200078efcff */
[----:B------:R-:W-:-:S03]  /*1890*/  IMAD.HI.U32 R2, R8, R51, RZ ;  /* 0x0000003308027227 */ /* 0x000fc600078e00ff */
[----:B------:R-:W-:Y:S01]  /*18a0*/  IABS R47, R14 ;  /* 0x0000000e002f7213 */ /* 0x000fe20000000000 */
[----:B------:R-:W-:Y:S02]  /*18b0*/  IMAD R45, R0, R16, R45 ;  /* 0x00000010002d7224 */ /* 0x000fe400078e022d */
[--C-:B------:R-:W-:Y:S01]  /*18c0*/  @!P6 IMAD.IADD R37, R37, 0x1, -R0.reuse ;  /* 0x000000012525e824 */ /* 0x100fe200078e0a00 */
[----:B------:R-:W-:Y:S01]  /*18d0*/  ISETP.GE.AND P6, PT, R12, RZ, PT ;  /* 0x000000ff0c00720c */ /* 0x000fe20003fc6270 */
[--C-:B------:R-:W-:Y:S02]  /*18e0*/  @!P0 IMAD.IADD R41, R41, 0x1, -R0.reuse ;  /* 0x0000000129298824 */ /* 0x100fe400078e0a00 */
[----:B------:R-:W-:Y:S01]  /*18f0*/  IMAD.HI.U32 R12, R8, R47, RZ ;  /* 0x0000002f080c7227 */ /* 0x000fe200078e00ff */
[----:B------:R-:W-:Y:S02]  /*1900*/  @!P4 IADD3 R37, PT, PT, -R37, RZ, RZ ;  /* 0x000000ff2525c210 */ /* 0x000fe40007ffe1ff */
[C---:B------:R-:W-:Y:S01]  /*1910*/  ISETP.GT.U32.AND P0, PT, R0.reuse, R41, PT ;  /* 0x000000290000720c */ /* 0x040fe20003f04070 */
[----:B------:R-:W-:Y:S01]  /*1920*/  @!P5 IMAD.IADD R43, R43, 0x1, -R0 ;  /* 0x000000012b2bd824 */ /* 0x000fe200078e0a00 */
[----:B------:R-:W-:Y:S01]  /*1930*/  ISETP.GT.U32.AND P5, PT, R0, R45, PT ;  /* 0x0000002d0000720c */ /* 0x000fe20003fa4070 */
[----:B------:R-:W-:Y:S01]  /*1940*/  IMAD.MOV R2, RZ, RZ, -R2 ;  /* 0x000000ffff027224 */ /* 0x000fe200078e0a02 */
[----:B------:R-:W-:Y:S01]  /*1950*/  IADD3 R12, PT, PT, -R12, RZ, RZ ;  /* 0x000000ff0c0c7210 */ /* 0x000fe20007ffe1ff */
[----:B------:R-:W-:Y:S01]  /*1960*/  @!P2 IMAD.MOV R39, RZ, RZ, -R39 ;  /* 0x000000ffff27a224 */ /* 0x000fe200078e0a27 */
[----:B------:R-:W-:Y:S01]  /*1970*/  ISETP.GE.AND P4, PT, R14, RZ, PT ;  /* 0x000000ff0e00720c */ /* 0x000fe20003f86270 */
[----:B------:R-:W-:Y:S01]  /*1980*/  IMAD.HI.U32 R14, R8, R49, RZ ;  /* 0x00000031080e7227 */ /* 0x000fe200078e00ff */
[----:B------:R-:W-:-:S03]  /*1990*/  @!P3 IADD3 R43, PT, PT, -R43, RZ, RZ ;  /* 0x000000ff2b2bb210 */ /* 0x000fc60007ffe1ff */
[----:B------:R-:W-:Y:S02]  /*19a0*/  IMAD R47, R0, R12, R47 ;  /* 0x0000000c002f7224 */ /* 0x000fe400078e022f */
[--C-:B------:R-:W-:Y:S01]  /*19b0*/  @!P0 IMAD.IADD R41, R41, 0x1, -R0.reuse ;  /* 0x0000000129298824 */ /* 0x100fe200078e0a00 */
[----:B------:R-:W-:Y:S01]  /*19c0*/  ISETP.GE.AND P0, PT, R18, RZ, PT ;  /* 0x000000ff1200720c */ /* 0x000fe20003f06270 */
[----:B------:R-:W-:Y:S01]  /*19d0*/  @!P5 IMAD.IADD R45, R45, 0x1, -R0 ;  /* 0x000000012d2dd824 */ /* 0x000fe200078e0a00 */
[----:B------:R-:W-:Y:S01]  /*19e0*/  ISETP.GT.U32.AND P5, PT, R0, R47, PT ;  /* 0x0000002f0000720c */ /* 0x000fe20003fa4070 */
[----:B------:R-:W-:Y:S01]  /*19f0*/  IMAD.MOV R14, RZ, RZ, -R14 ;  /* 0x000000ffff0e7224 */ /* 0x000fe200078e0a0e */
[----:B------:R-:W-:Y:S01]  /*1a00*/  LOP3.LUT R18, R10, 0x2c, RZ, 0xfc, !PT ;  /* 0x0000002c0a127812 */ /* 0x000fe200078efcff */
[C---:B------:R-:W-:Y:S01]  /*1a10*/  IMAD R51, R0.reuse, R2, R51 ;  /* 0x0000000200337224 */ /* 0x040fe200078e0233 */
[C---:B------:R-:W-:Y:S01]  /*1a20*/  ISETP.GT.U32.AND P2, PT, R0.reuse, R45, PT ;  /* 0x0000002d0000720c */ /* 0x040fe20003f44070 */
[----:B------:R-:W-:Y:S01]  /*1a30*/  IMAD R49, R0, R14, R49 ;  /* 0x0000000e00317224 */ /* 0x000fe200078e0231 */
[----:B------:R-:W-:Y:S01]  /*1a40*/  IABS R53, R18 ;  /* 0x0000001200357213 */ /* 0x000fe20000000000 */
[----:B------:R-:W-:Y:S01]  /*1a50*/  IMAD.HI.U32 R16, R8, R61, RZ ;  /* 0x0000003d08107227 */ /* 0x000fe200078e00ff */
[----:B------:R-:W-:-:S03]  /*1a60*/  ISETP.GT.U32.AND P3, PT, R0, R51, PT ;  /* 0x000000330000720c */ /* 0x000fc60003f64070 */
[----:B------:R-:W-:-:S04]  /*1a70*/  IMAD.HI.U32 R2, R8, R53, RZ ;  /* 0x0000003508027227 */ /* 0x000fc800078e00ff */
[----:B------:R-:W-:Y:S01]  /*1a80*/  @!P5 IMAD.IADD R47, R47, 0x1, -R0 ;  /* 0x000000012f2fd824 */ /* 0x000fe200078e0a00 */
[C---:B------:R-:W-:Y:S01]  /*1a90*/  ISETP.GT.U32.AND P5, PT, R0.reuse, R49, PT ;  /* 0x000000310000720c */ /* 0x040fe20003fa4070 */
[----:B------:R-:W-:Y:S02]  /*1aa0*/  IMAD.MOV R2, RZ, RZ, -R2 ;  /* 0x000000ffff027224 */ /* 0x000fe400078e0a02 */
[----:B------:R-:W-:Y:S01]  /*1ab0*/  @!P1 IMAD.MOV R41, RZ, RZ, -R41 ;  /* 0x000000ffff299224 */ /* 0x000fe200078e0a29 */
[C---:B------:R-:W-:Y:S01]  /*1ac0*/  ISETP.GT.U32.AND P1, PT, R0.reuse, R47, PT ;  /* 0x0000002f0000720c */ /* 0x040fe20003f24070 */
[----:B------:R-:W-:Y:S02]  /*1ad0*/  IMAD R53, R0, R2, R53 ;  /* 0x0000000200357224 */ /* 0x000fe400078e0235 */
[----:B------:R-:W-:-:S04]  /*1ae0*/  IMAD.HI.U32 R2, R8, R55, RZ ;  /* 0x0000003708027227 */ /* 0x000fc800078e00ff */
[----:B------:R-:W-:Y:S01]  /*1af0*/  IMAD.MOV R16, RZ, RZ, -R16 ;  /* 0x000000ffff107224 */ /* 0x000fe200078e0a10 */
[----:B------:R-:W-:Y:S01]  /*1b00*/  IADD3 R2, PT, PT, -R2, RZ, RZ ;  /* 0x000000ff02027210 */ /* 0x000fe20007ffe1ff */
[----:B------:R-:W-:Y:S02]  /*1b10*/  @!P5 IMAD.IADD R49, R49, 0x1, -R0 ;  /* 0x000000013131d824 */ /* 0x000fe400078e0a00 */
[----:B------:R-:W-:-:S03]  /*1b20*/  IMAD.HI.U32 R12, R8, R57, RZ ;  /* 0x00000039080c7227 */ /* 0x000fc600078e00ff */
[C---:B------:R-:W-:Y:S01]  /*1b30*/  ISETP.GT.U32.AND P5, PT, R0.reuse, R49, PT ;  /* 0x000000310000720c */ /* 0x040fe20003fa4070 */
[----:B------:R-:W-:Y:S02]  /*1b40*/  IMAD R55, R0, R2, R55 ;  /* 0x0000000200377224 */ /* 0x000fe400078e0237 */
[----:B------:R-:W-:-:S04]  /*1b50*/  IMAD.HI.U32 R14, R8, R59, RZ ;  /* 0x0000003b080e7227 */ /* 0x000fc800078e00ff */
[----:B------:R-:W-:-:S04]  /*1b60*/  IMAD.HI.U32 R2, R8, R63, RZ ;  /* 0x0000003f08027227 */ /* 0x000fc800078e00ff */
[----:B------:R-:W-:Y:S01]  /*1b70*/  @!P2 IMAD.IADD R45, R45, 0x1, -R0 ;  /* 0x000000012d2da824 */ /* 0x000fe200078e0a00 */
[C---:B------:R-:W-:Y:S01]  /*1b80*/  ISETP.GT.U32.AND P2, PT, R0.reuse, R53, PT ;  /* 0x000000350000720c */ /* 0x040fe20003f44070 */
[----:B------:R-:W-:Y:S01]  /*1b90*/  IMAD R61, R0, R16, R61 ;  /* 0x00000010003d7224 */ /* 0x000fe200078e023d */
[----:B------:R-:W-:Y:S01]  /*1ba0*/  LOP3.LUT R16, R10, 0x38, RZ, 0xfc, !PT ;  /* 0x000000380a107812 */ /* 0x000fe200078efcff */
[----:B------:R-:W-:Y:S01]  /*1bb0*/  IMAD.MOV R12, RZ, RZ, -R12 ;  /* 0x000000ffff0c7224 */ /* 0x000fe200078e0a0c */
[----:B------:R-:W-:Y:S01]  /*1bc0*/  IADD3 R2, PT, PT, -R2, RZ, RZ ;  /* 0x000000ff02027210 */ /* 0x000fe20007ffe1ff */
[----:B------:R-:W-:Y:S01]  /*1bd0*/  IMAD.MOV R14, RZ, RZ, -R14 ;  /* 0x000000ffff0e7224 */ /* 0x000fe200078e0a0e */
[----:B------:R-:W-:Y:S01]  /*1be0*/  IABS R65, R16 ;  /* 0x0000001000417213 */ /* 0x000fe20000000000 */
[C---:B------:R-:W-:Y:S02]  /*1bf0*/  IMAD R57, R0.reuse, R12, R57 ;  /* 0x0000000c00397224 */ /* 0x040fe400078e0239 */
[----:B------:R-:W-:Y:S01]  /*1c00*/  IMAD R59, R0, R14, R59 ;  /* 0x0000000e003b7224 */ /* 0x000fe200078e023b */
[----:B------:R-:W-:Y:S01]  /*1c10*/  LOP3.LUT R14, R10, 0x3c, RZ, 0xfc, !PT ;  /* 0x0000003c0a0e7812 */ /* 0x000fe200078efcff */
[--C-:B------:R-:W-:Y:S01]  /*1c20*/  @!P1 IMAD.IADD R47, R47, 0x1, -R0.reuse ;  /* 0x000000012f2f9824 */ /* 0x100fe200078e0a00 */
[C---:B------:R-:W-:Y:S01]  /*1c30*/  ISETP.GT.U32.AND P1, PT, R0.reuse, R55, PT ;  /* 0x000000370000720c */ /* 0x040fe20003f24070 */
[C---:B------:R-:W-:Y:S01]  /*1c40*/  IMAD R63, R0.reuse, R2, R63 ;  /* 0x00000002003f7224 */ /* 0x040fe200078e023f */
[----:B------:R-:W-:Y:S01]  /*1c50*/  @!P2 IADD3 R53, PT, PT, R53, -R0, RZ ;  /* 0x800000003535a210 */ /* 0x000fe20007ffe0ff */
[----:B------:R-:W-:Y:S01]  /*1c60*/  @!P3 IMAD.IADD R51, R51, 0x1, -R0 ;  /* 0x000000013333b824 */ /* 0x000fe200078e0a00 */
[----:B------:R-:W-:Y:S01]  /*1c70*/  ISETP.GT.U32.AND P3, PT, R0, R59, PT ;  /* 0x0000003b0000720c */ /* 0x000fe20003f64070 */
[----:B------:R-:W-:Y:S01]  /*1c80*/  IMAD.HI.U32 R2, R8, R65, RZ ;  /* 0x0000004108027227 */ /* 0x000fe200078e00ff */
[----:B------:R-:W-:-:S02]  /*1c90*/  IABS R69, R14 ;  /* 0x0000000e00457213 */ /* 0x000fc40000000000 */
[C---:B------:R-:W-:Y:S01]  /*1ca0*/  ISETP.GT.U32.AND P2, PT, R0.reuse, R51, PT ;  /* 0x000000330000720c */ /* 0x040fe20003f44070 */
[----:B------:R-:W-:Y:S01]  /*1cb0*/  @!P5 IMAD.IADD R49, R49, 0x1, -R0 ;  /* 0x000000013131d824 */ /* 0x000fe200078e0a00 */
[C---:B------:R-:W-:Y:S01]  /*1cc0*/  ISETP.GT.U32.AND P5, PT, R0.reuse, R57, PT ;  /* 0x000000390000720c */ /* 0x040fe20003fa4070 */
[----:B------:R-:W-:Y:S02]  /*1cd0*/  IMAD.MOV R2, RZ, RZ, -R2 ;  /* 0x000000ffff027224 */ /* 0x000fe400078e0a02 */
[----:B------:R-:W-:Y:S01]  /*1ce0*/  @!P1 IMAD.IADD R55, R55, 0x1, -R0 ;  /* 0x0000000137379824 */ /* 0x000fe200078e0a00 */
[C---:B------:R-:W-:Y:S01]  /*1cf0*/  ISETP.GT.U32.AND P1, PT, R0.reuse, R53, PT ;  /* 0x000000350000720c */ /* 0x040fe20003f24070 */
[----:B------:R-:W-:Y:S01]  /*1d00*/  IMAD R65, R0, R2, R65 ;  /* 0x0000000200417224 */ /* 0x000fe200078e0241 */
[----:B------:R-:W-:Y:S01]  /*1d10*/  LOP3.LUT R2, R133, 0x7f, RZ, 0xc0, !PT ;  /* 0x0000007f85027812 */ /* 0x000fe200078ec0ff */
[----:B------:R-:W-:-:S04]  /*1d20*/  IMAD.HI.U32 R10, R8, R67, RZ ;  /* 0x00000043080a7227 */ /* 0x000fc800078e00ff */
[----:B------:R-:W-:-:S04]  /*1d30*/  IMAD.HI.U32 R8, R8, R69, RZ ;  /* 0x0000004508087227 */ /* 0x000fc800078e00ff */
[----:B------:R-:W-:Y:S02]  /*1d40*/  IMAD R38, R7, 0x100, R2 ;  /* 0x0000010007267824 */ /* 0x000fe400078e0202 */
[--C-:B------:R-:W-:Y:S01]  /*1d50*/  @!P5 IMAD.IADD R57, R57, 0x1, -R0.reuse ;  /* 0x000000013939d824 */ /* 0x100fe200078e0a00 */
[----:B------:R-:W-:Y:S01]  /*1d60*/  ISETP.GT.U32.AND P5, PT, R0, R55, PT ;  /* 0x000000370000720c */ /* 0x000fe20003fa4070 */
[----:B------:R-:W-:Y:S01]  /*1d70*/  @!P3 IMAD.IADD R59, R59, 0x1, -R0 ;  /* 0x000000013b3bb824 */ /* 0x000fe200078e0a00 */
[----:B------:R-:W-:Y:S01]  /*1d80*/  IADD3 R36, PT, PT, R38, 0x80, RZ ;  /* 0x0000008026247810 */ /* 0x000fe20007ffe0ff */
[----:B------:R-:W-:Y:S01]  /*1d90*/  IMAD.MOV R8, RZ, RZ, -R8 ;  /* 0x000000ffff087224 */ /* 0x000fe200078e0a08 */
[C---:B------:R-:W-:Y:S01]  /*1da0*/  ISETP.GT.U32.AND P3, PT, R0.reuse, R57, PT ;  /* 0x000000390000720c */ /* 0x040fe20003f64070 */
[----:B------:R-:W-:Y:S01]  /*1db0*/  @!P2 IMAD.IADD R51, R51, 0x1, -R0 ;  /* 0x000000013333a824 */ /* 0x000fe200078e0a00 */
[C---:B------:R-:W-:Y:S01]  /*1dc0*/  ISETP.GT.U32.AND P2, PT, R0.reuse, R61, PT ;  /* 0x0000003d0000720c */ /* 0x040fe20003f44070 */
[----:B------:R-:W-:Y:S01]  /*1dd0*/  IMAD.MOV R10, RZ, RZ, -R10 ;  /* 0x000000ffff0a7224 */ /* 0x000fe200078e0a0a */
[----:B------:R-:W-:Y:S01]  /*1de0*/  STL [R1+0xc], R38 ;  /* 0x00000c2601007387 */ /* 0x000fe20000100800 */
[----:B------:R-:W-:Y:S01]  /*1df0*/  @!P6 IMAD.MOV R45, RZ, RZ, -R45 ;  /* 0x000000ffff2de224 */ /* 0x000fe200078e0a2d */
[C---:B------:R-:W-:Y:S01]  /*1e00*/  ISETP.GT.U32.AND P6, PT, R0.reuse, R59, PT ;  /* 0x0000003b0000720c */ /* 0x040fe20003fc4070 */
[C---:B------:R-:W-:Y:S01]  /*1e10*/  IMAD R69, R0.reuse, R8, R69 ;  /* 0x0000000800457224 */ /* 0x040fe200078e0245 */
[----:B------:R-:W-:Y:S01]  /*1e20*/  IABS R8, R38 ;  /* 0x0000002600087213 */ /* 0x000fe20000000000 */
[C---:B------:R-:W-:Y:S01]  /*1e30*/  IMAD R67, R0.reuse, R10, R67 ;  /* 0x0000000a00437224 */ /* 0x040fe200078e0243 */
[----:B------:R-:W-:Y:S01]  /*1e40*/  IABS R10, R36 ;  /* 0x00000024000a7213 */ /* 0x000fe20000000000 */
[----:B------:R-:W-:Y:S01]  /*1e50*/  @!P1 IMAD.IADD R53, R53, 0x1, -R0 ;  /* 0x0000000135359824 */ /* 0x000fe200078e0a00 */
[----:B------:R-:W-:Y:S01]  /*1e60*/  ISETP.GT.U32.AND P1, PT, R0, R63, PT ;  /* 0x0000003f0000720c */ /* 0x000fe20003f24070 */
[----:B------:R-:W-:Y:S01]  /*1e70*/  IMAD.HI.U32 R7, R6, R8, RZ ;  /* 0x0000000806077227 */ /* 0x000fe200078e00ff */
[----:B------:R1:W-:Y:S01]  /*1e80*/  STL [R1+0xd0], R36 ;  /* 0x0000d02401007387 */ /* 0x0003e20000100800 */
[----:B------:R-:W-:-:S02]  /*1e90*/  @!P2 IADD3 R61, PT, PT, R61, -R0, RZ ;  /* 0x800000003d3da210 */ /* 0x000fc40007ffe0ff */
[----:B------:R-:W-:Y:S01]  /*1ea0*/  IMAD.HI.U32 R6, R6, R10, RZ ;  /* 0x0000000a06067227 */ /* 0x000fe200078e00ff */
[----:B------:R-:W-:-:S03]  /*1eb0*/  ISETP.GT.U32.AND P2, PT, R0, R69, PT ;  /* 0x000000450000720c */ /* 0x000fc60003f44070 */
[----:B------:R-:W-:Y:S01]  /*1ec0*/  @!P5 IMAD.IADD R55, R55, 0x1, -R0 ;  /* 0x000000013737d824 */ /* 0x000fe200078e0a00 */
[----:B------:R-:W-:Y:S01]  /*1ed0*/  ISETP.GT.U32.AND P5, PT, R0, R65, PT ;  /* 0x000000410000720c */ /* 0x000fe20003fa4070 */
[----:B------:R-:W-:Y:S02]  /*1ee0*/  IMAD.MOV R7, RZ, RZ, -R7 ;  /* 0x000000ffff077224 */ /* 0x000fe400078e0a07 */
[----:B------:R-:W-:Y:S02]  /*1ef0*/  IMAD.MOV R12, RZ, RZ, -R6 ;  /* 0x000000ffff0c7224 */ /* 0x000fe400078e0a06 */
[--C-:B------:R-:W-:Y:S01]  /*1f00*/  @!P6 IMAD.IADD R59, R59, 0x1, -R0.reuse ;  /* 0x000000013b3be824 */ /* 0x100fe200078e0a00 */
[----:B------:R-:W-:Y:S01]  /*1f10*/  ISETP.GE.AND P6, PT, R20, RZ, PT ;  /* 0x000000ff1400720c */ /* 0x000fe20003fc6270 */
[----:B------:R-:W-:Y:S01]  /*1f20*/  @!P3 IMAD.IADD R57, R57, 0x1, -R0 ;  /* 0x000000013939b824 */ /* 0x000fe200078e0a00 */
[----:B------:R-:W-:Y:S01]  /*1f30*/  ISETP.GT.U32.AND P3, PT, R0, R67, PT ;  /* 0x000000430000720c */ /* 0x000fe20003f64070 */
[----:B------:R-:W-:Y:S01]  /*1f40*/  IMAD R6, R3, R7, R8 ;  /* 0x0000000703067224 */ /* 0x000fe200078e0208 */
[----:B------:R-:W-:Y:S01]  /*1f50*/  @!P2 IADD3 R69, PT, PT, R69, -R0, RZ ;  /* 0x800000004545a210 */ /* 0x000fe20007ffe0ff */
[----:B------:R-:W-:Y:S01]  /*1f60*/  IMAD R8, R3, R12, R10 ;  /* 0x0000000c03087224 */ /* 0x000fe200078e020a */
[----:B------:R-:W-:Y:S01]  /*1f70*/  LOP3.LUT R12, R133, 0x3f, RZ, 0xc0, !PT ;  /* 0x0000003f850c7812 */ /* 0x000fe200078ec0ff */
[----:B------:R-:W-:Y:S01]  /*1f80*/  @!P0 IMAD.MOV R49, RZ, RZ, -R49 ;  /* 0x000000ffff318224 */ /* 0x000fe200078e0a31 */
[----:B------:R-:W-:Y:S01]  /*1f90*/  ISETP.GT.U32.AND P2, PT, R3, R6, PT ;  /* 0x000000060300720c */ /* 0x000fe20003f44070 */
[--C-:B------:R-:W-:Y:S01]  /*1fa0*/  @!P1 IMAD.IADD R63, R63, 0x1, -R0.reuse ;  /* 0x000000013f3f9824 */ /* 0x100fe200078e0a00 */
[----:B------:R-:W-:Y:S01]  /*1fb0*/  ISETP.GT.U32.AND P0, PT, R3, R8, PT ;  /* 0x000000080300720c */ /* 0x000fe20003f04070 */
[--C-:B------:R-:W-:Y:S01]  /*1fc0*/  @!P5 IMAD.IADD R65, R65, 0x1, -R0.reuse ;  /* 0x000000014141d824 */ /* 0x100fe200078e0a00 */
[----:B------:R-:W-:Y:S01]  /*1fd0*/  ISETP.GE.AND P1, PT, R18, RZ, PT ;  /* 0x000000ff1200720c */ /* 0x000fe20003f26270 */
[----:B------:R-:W-:Y:S01]  /*1fe0*/  @!P6 IMAD.MOV R51, RZ, RZ, -R51 ;  /* 0x000000ffff33e224 */ /* 0x000fe200078e0a33 */
[----:B------:R-:W-:Y:S01]  /*1ff0*/  ISETP.GE.AND P5, PT, R22, RZ, PT ;  /* 0x000000ff1600720c */ /* 0x000fe20003fa6270 */
[----:B------:R-:W-:Y:S01]  /*2000*/  @!P3 IMAD.IADD R67, R67, 0x1, -R0 ;  /* 0x000000014343b824 */ /* 0x000fe200078e0a00 */
[----:B------:R-:W-:Y:S01]  /*2010*/  ISETP.GT.U32.AND P6, PT, R0, R65, PT ;  /* 0x000000410000720c */ /* 0x000fe20003fc4070 */
[----:B------:R-:W-:Y:S01]  /*2020*/  @!P4 IMAD.MOV R47, RZ, RZ, -R47 ;  /* 0x000000ffff2fc224 */ /* 0x000fe200078e0a2f */
[----:B------:R-:W-:-:S02]  /*2030*/  ISETP.GE.AND P3, PT, R24, RZ, PT ;  /* 0x000000ff1800720c */ /* 0x000fc40003f66270 */
[----:B------:R-:W-:Y:S02]  /*2040*/  ISETP.GT.U32.AND P4, PT, R0, R61, PT ;  /* 0x0000003d0000720c */ /* 0x000fe40003f84070 */
[----:B------:R-:W-:Y:S01]  /*2050*/  @!P2 IADD3 R6, PT, PT, R6, -R3, RZ ;  /* 0x800000030606a210 */ /* 0x000fe20007ffe0ff */
[----:B------:R-:W-:Y:S01]  /*2060*/  @!P0 IMAD.IADD R8, R8, 0x1, -R3 ;  /* 0x0000000108088824 */ /* 0x000fe200078e0a03 */
[C---:B------:R-:W-:Y:S01]  /*2070*/  ISETP.GT.U32.AND P2, PT, R0.reuse, R69, PT ;  /* 0x000000450000720c */ /* 0x040fe20003f44070 */
[----:B------:R-:W-:Y:S01]  /*2080*/  @!P1 IMAD.MOV R53, RZ, RZ, -R53 ;  /* 0x000000ffff359224 */ /* 0x000fe200078e0a35 */
[----:B------:R-:W-:Y:S01]  /*2090*/  ISETP.GT.U32.AND P1, PT, R0, R63, PT ;  /* 0x0000003f0000720c */ /* 0x000fe20003f24070 */
[----:B------:R-:W-:Y:S01]  /*20a0*/  @!P5 IMAD.MOV R55, RZ, RZ, -R55 ;  /* 0x000000ffff37d224 */ /* 0x000fe200078e0a37 */
[----:B------:R-:W-:Y:S01]  /*20b0*/  ISETP.GT.U32.AND P0, PT, R3, R8, PT ;  /* 0x000000080300720c */ /* 0x000fe20003f04070 */
[--C-:B------:R-:W-:Y:S01]  /*20c0*/  @!P6 IMAD.IADD R65, R65, 0x1, -R0.reuse ;  /* 0x000000014141e824 */ /* 0x100fe200078e0a00 */
[----:B------:R-:W-:Y:S01]  /*20d0*/  ISETP.GE.AND P6, PT, R30, RZ, PT ;  /* 0x000000ff1e00720c */ /* 0x000fe20003fc6270 */
[----:B------:R-:W-:Y:S01]  /*20e0*/  @!P3 IMAD.MOV R57, RZ, RZ, -R57 ;  /* 0x000000ffff39b224 */ /* 0x000fe200078e0a39 */
[----:B------:R-:W-:Y:S01]  /*20f0*/  ISETP.GT.U32.AND P5, PT, R0, R67, PT ;  /* 0x000000430000720c */ /* 0x000fe20003fa4070 */
[----:B------:R-:W-:Y:S01]  /*2100*/  @!P4 IMAD.IADD R61, R61, 0x1, -R0 ;  /* 0x000000013d3dc824 */ /* 0x000fe200078e0a00 */
[----:B------:R-:W-:-:S02]  /*2110*/  ISETP.GT.U32.AND P3, PT, R3, R6, PT ;  /* 0x000000060300720c */ /* 0x000fc40003f64070 */
[----:B------:R-:W-:Y:S01]  /*2120*/  ISETP.GE.AND P4, PT, R26, RZ, PT ;  /* 0x000000ff1a00720c */ /* 0x000fe20003f86270 */
[--C-:B------:R-:W-:Y:S01]  /*2130*/  @!P2 IMAD.IADD R69, R69, 0x1, -R0.reuse ;  /* 0x000000014545a824 */ /* 0x100fe200078e0a00 */
[----:B------:R-:W-:Y:S01]  /*2140*/  ISETP.GE.AND P2, PT, R32, RZ, PT ;  /* 0x000000ff2000720c */ /* 0x000fe20003f46270 */
[----:B------:R-:W-:Y:S01]  /*2150*/  @!P1 IMAD.IADD R63, R63, 0x1, -R0 ;  /* 0x000000013f3f9824 */ /* 0x000fe200078e0a00 */
[----:B------:R-:W-:Y:S01]  /*2160*/  ISETP.GE.AND P1, PT, R28, RZ, PT ;  /* 0x000000ff1c00720c */ /* 0x000fe20003f26270 */
[--C-:B------:R-:W-:Y:S01]  /*2170*/  @!P0 IMAD.IADD R8, R8, 0x1, -R3.reuse ;  /* 0x0000000108088824 */ /* 0x100fe200078e0a03 */
[----:B------:R-:W-:Y:S02]  /*2180*/  ISETP.GE.AND P0, PT, R38, RZ, PT ;  /* 0x000000ff2600720c */ /* 0x000fe40003f06270 */
[----:B------:R-:W-:Y:S02]  /*2190*/  @!P6 IADD3 R63, PT, PT, -R63, RZ, RZ ;  /* 0x000000ff3f3fe210 */ /* 0x000fe40007ffe1ff */
[----:B------:R-:W-:Y:S01]  /*21a0*/  @!P5 IADD3 R67, PT, PT, R67, -R0, RZ ;  /* 0x800000004343d210 */ /* 0x000fe20007ffe0ff */
[----:B------:R-:W-:Y:S01]  /*21b0*/  @!P3 IMAD.IADD R6, R6, 0x1, -R3 ;  /* 0x000000010606b824 */ /* 0x000fe200078e0a03 */
[----:B------:R-:W-:Y:S01]  /*21c0*/  ISETP.GE.AND P6, PT, R36, RZ, PT ;  /* 0x000000ff2400720c */ /* 0x000fe20003fc6270 */
[----:B------:R-:W-:Y:S01]  /*21d0*/  @!P4 IMAD.MOV R59, RZ, RZ, -R59 ;  /* 0x000000ffff3bc224 */ /* 0x000fe200078e0a3b */
[----:B------:R-:W-:Y:S01]  /*21e0*/  ISETP.GE.AND P5, PT, R16, RZ, PT ;  /* 0x000000ff1000720c */ /* 0x000fe20003fa6270 */
[----:B------:R-:W-:Y:S01]  /*21f0*/  @!P2 IMAD.MOV R67, RZ, RZ, -R67 ;  /* 0x000000ffff43a224 */ /* 0x000fe200078e0a43 */
[----:B------:R-:W-:Y:S01]  /*2200*/  ISETP.GE.AND P3, PT, R14, RZ, PT ;  /* 0x000000ff0e00720c */ /* 0x000fe20003f66270 */
[----:B------:R-:W-:Y:S01]  /*2210*/  @!P1 IMAD.MOV R61, RZ, RZ, -R61 ;  /* 0x000000ffff3d9224 */ /* 0x000fe200078e0a3d */
[----:B------:R-:W-:Y:S01]  /*2220*/  ISETP.NE.AND P4, PT, R5, RZ, PT ;  /* 0x000000ff0500720c */ /* 0x000fe20003f85270 */
[----:B------:R-:W-:Y:S01]  /*2230*/  @!P0 IMAD.MOV R6, RZ, RZ, -R6 ;  /* 0x000000ffff068224 */ /* 0x000fe200078e0a06 */
[----:B------:R-:W-:-:S02]  /*2240*/  LOP3.LUT R0, RZ, R5, RZ, 0x33, !PT ;  /* 0x00000005ff007212 */ /* 0x000fc400078e33ff */
[----:B------:R-:W-:Y:S02]  /*2250*/  ISETP.NE.AND P1, PT, R4, RZ, PT ;  /* 0x000000ff0400720c */ /* 0x000fe40003f25270 */
[C---:B------:R-:W-:Y:S01]  /*2260*/  SEL R5, R0.reuse, R11, !P4 ;  /* 0x0000000b00057207 */ /* 0x040fe20006000000 */
[----:B------:R-:W-:Y:S01]  /*2270*/  @!P6 IMAD.MOV R8, RZ, RZ, -R8 ;  /* 0x000000ffff08e224 */ /* 0x000fe200078e0a08 */
[C---:B------:R-:W-:Y:S01]  /*2280*/  SEL R7, R0.reuse, R15, !P4 ;  /* 0x0000000f00077207 */ /* 0x040fe20006000000 */
[----:B------:R-:W-:Y:S01]  /*2290*/  @!P5 IMAD.MOV R65, RZ, RZ, -R65 ;  /* 0x000000ffff41d224 */ /* 0x000fe200078e0a41 */
[C---:B------:R-:W-:Y:S01]  /*22a0*/  SEL R11, R0.reuse, R17, !P4 ;  /* 0x00000011000b7207 */ /* 0x040fe20006000000 */
[----:B------:R-:W-:Y:S01]  /*22b0*/  @!P3 IMAD.MOV R69, RZ, RZ, -R69 ;  /* 0x000000ffff45b224 */ /* 0x000fe200078e0a45 */
[C---:B------:R-:W-:Y:S01]  /*22c0*/  SEL R15, R0.reuse, R21, !P4 ;  /* 0x00000015000f7207 */ /* 0x040fe20006000000 */
[----:B------:R-:W-:Y:S01]  /*22d0*/  IMAD R5, R5, UR16, RZ ;  /* 0x0000001005057c24 */ /* 0x000fe2000f8e02ff */
[----:B------:R-:W-:Y:S01]  /*22e0*/  LOP3.LUT R3, RZ, R4, RZ, 0x33, !PT ;  /* 0x00000004ff037212 */ /* 0x000fe200078e33ff */
[----:B------:R-:W-:Y:S01]  /*22f0*/  IMAD R11, R11, UR16, RZ ;  /* 0x000000100b0b7c24 */ /* 0x000fe2000f8e02ff */
[C---:B------:R-:W-:Y:S01]  /*2300*/  SEL R17, R0.reuse, R23, !P4 ;  /* 0x0000001700117207 */ /* 0x040fe20006000000 */
        /* <DEDUP_REMOVED lines=15> */
[----:B------:R-:W-:Y:S01]  /*2400*/  SEL R4, R3, R6, !P1 ;  /* 0x0000000603047207 */ /* 0x000fe20004800000 */
[----:B----4-:R-:W-:Y:S01]  /*2410*/  VIADD R6, R135, 0xfffffffe ;  /* 0xfffffffe87067836 */ /* 0x010fe20000000000 */
        /* <DEDUP_REMOVED lines=11> */
[----:B------:R-:W-:Y:S01]  /*24d0*/  IMAD R51, R51, UR16, RZ ;  /* 0x0000001033337c24 */ /* 0x000fe2000f8e02ff */
[----:B------:R-:W-:Y:S01]  /*24e0*/  SEL R68, R3, R8, !P1 ;  /* 0x0000000803447207 */ /* 0x000fe20004800000 */
[----:B------:R-:W-:Y:S01]  /*24f0*/  IMAD R3, R12, UR7, RZ ;  /* 0x000000070c037c24 */ /* 0x000fe2000f8e02ff */
[C---:B------:R-:W-:Y:S01]  /*2500*/  SEL R9, R0.reuse, R9, !P4 ;  /* 0x0000000900097207 */ /* 0x040fe20006000000 */
[----:B------:R-:W-:Y:S01]  /*2510*/  VIADD R8, R135, 0xfffffffd ;  /* 0xfffffffd87087836 */ /* 0x000fe20000000000 */
[C---:B------:R-:W-:Y:S01]  /*2520*/  SEL R13, R0.reuse, R13, !P4 ;  /* 0x0000000d000d7207 */ /* 0x040fe20006000000 */
[----:B------:R-:W-:Y:S01]  /*2530*/  IMAD R53, R53, UR16, RZ ;  /* 0x0000001035357c24 */ /* 0x000fe2000f8e02ff */
[C---:B------:R-:W-:Y:S01]  /*2540*/  SEL R19, R0.reuse, R19, !P4 ;  /* 0x0000001300137207 */ /* 0x040fe20006000000 */
[----:B------:R-:W-:Y:S01]  /*2550*/  IMAD R57, R57, UR16, RZ ;  /* 0x0000001039397c24 */ /* 0x000fe2000f8e02ff */
[----:B------:R-:W-:-:S02]  /*2560*/  SEL R25, R0, R25, !P4 ;  /* 0x0000001900197207 */ /* 0x000fc40006000000 */
[C---:B------:R-:W-:Y:S02]  /*2570*/  SEL R31, R0.reuse, R31, !P4 ;  /* 0x0000001f001f7207 */ /* 0x040fe40006000000 */
[C---:B------:R-:W-:Y:S02]  /*2580*/  SEL R37, R0.reuse, R37, !P4 ;  /* 0x0000002500257207 */ /* 0x040fe40006000000 */
[C---:B------:R-:W-:Y:S02]  /*2590*/  SEL R43, R0.reuse, R43, !P4 ;  /* 0x0000002b002b7207 */ /* 0x040fe40006000000 */
[C---:B------:R-:W-:Y:S02]  /*25a0*/  SEL R49, R0.reuse, R49, !P4 ;  /* 0x0000003100317207 */ /* 0x040fe40006000000 */
[C---:B------:R-:W-:Y:S02]  /*25b0*/  SEL R55, R0.reuse, R55, !P4 ;  /* 0x0000003700377207 */ /* 0x040fe40006000000 */
[----:B------:R-:W-:-:S02]  /*25c0*/  SEL R61, R0, R61, !P4 ;  /* 0x0000003d003d7207 */ /* 0x000fc40006000000 */
[C---:B------:R-:W-:Y:S02]  /*25d0*/  SEL R59, R0.reuse, R65, !P4 ;  /* 0x00000041003b7207 */ /* 0x040fe40006000000 */
[C---:B------:R-:W-:Y:S02]  /*25e0*/  SEL R67, R0.reuse, R67, !P4 ;  /* 0x0000004300437207 */ /* 0x040fe40006000000 */
[C---:B------:R-:W-:Y:S01]  /*25f0*/  SEL R63, R0.reuse, R69, !P4 ;  /* 0x00000045003f7207 */ /* 0x040fe20006000000 */
[----:B------:R-:W-:Y:S01]  /*2600*/  IMAD R59, R59, UR16, RZ ;  /* 0x000000103b3b7c24 */ /* 0x000fe2000f8e02ff */
[----:B------:R-:W-:Y:S02]  /*2610*/  SEL R0, R0, R71, !P4 ;  /* 0x0000004700007207 */ /* 0x000fe40006000000 */
[----:B------:R-:W-:Y:S01]  /*2620*/  ISETP.GE.U32.AND P4, PT, R6, 0x7fffffbf, PT ;  /* 0x7fffffbf0600780c */ /* 0x000fe20003f86070 */
[----:B------:R-:W-:Y:S01]  /*2630*/  VIADD R6, R135, 0xfffffffc ;  /* 0xfffffffc87067836 */ /* 0x000fe20000000000 */
[----:B------:R-:W-:Y:S01]  /*2640*/  LEA R64, P1, R3, UR14, 0x2 ;  /* 0x0000000e03407c11 */ /* 0x000fe2000f8210ff */
[----:B------:R-:W-:Y:S01]  /*2650*/  IMAD R65, R0, UR16, RZ ;  /* 0x0000001000417c24 */ /* 0x000fe2000f8e02ff */
[----:B------:R-:W-:Y:S01]  /*2660*/  IADD3 R10, PT, PT, R135, -0x1, RZ ;  /* 0xffffffff870a7810 */ /* 0x000fe20007ffe0ff */
[----:B------:R-:W-:Y:S01]  /*2670*/  IMAD R0, R4, UR11, RZ ;  /* 0x0000000b04007c24 */ /* 0x000fe2000f8e02ff */
[----:B------:R-:W-:Y:S01]  /*2680*/  ISETP.GE.U32.AND P6, PT, R6, 0x7fffffbd, PT ;  /* 0x7fffffbd0600780c */ /* 0x000fe20003fc6070 */
[----:B------:R-:W-:Y:S01]  /*2690*/  IMAD R6, R13, UR16, RZ ;  /* 0x000000100d067c24 */ /* 0x000fe2000f8e02ff */
[----:B------:R-:W-:Y:S01]  /*26a0*/  LEA.HI.X.SX32 R72, R3, UR15, 0x2, P1 ;  /* 0x0000000f03487c11 */ /* 0x000fe200088f16ff */
[----:B------:R-:W-:Y:S01]  /*26b0*/  IMAD R3, R9, UR16, RZ ;  /* 0x0000001009037c24 */ /* 0x000fe2000f8e02ff */
[-C--:B------:R-:W-:Y:S01]  /*26c0*/  LEA R70, P5, R5, R64.reuse, 0x2 ;  /* 0x0000004005467211 */ /* 0x080fe200078a10ff */
[----:B------:R-:W-:Y:S01]  /*26d0*/  IMAD R13, R19, UR16, RZ ;  /* 0x00000010130d7c24 */ /* 0x000fe2000f8e02ff */
[----:B------:R-:W-:Y:S01]  /*26e0*/  ISETP.GE.U32.AND P2, PT, R10, 0x7fffffc0, PT ;  /* 0x7fffffc00a00780c */ /* 0x000fe20003f46070 */
[----:B------:R-:W-:Y:S01]  /*26f0*/  IMAD R19, R25, UR16, RZ ;  /* 0x0000001019137c24 */ /* 0x000fe2000f8e02ff */
[----:B------:R-:W-:Y:S01]  /*2700*/  LEA R66, P1, R3, R64, 0x2 ;  /* 0x0000004003427211 */ /* 0x000fe200078210ff */
[----:B------:R-:W-:Y:S01]  /*2710*/  IMAD R25, R31, UR16, RZ ;  /* 0x000000101f197c24 */ /* 0x000fe2000f8e02ff */
[----:B------:R-:W-:Y:S01]  /*2720*/  LEA.HI.X.SX32 R71, R5, R72, 0x2, P5 ;  /* 0x0000004805477211 */ /* 0x000fe200028f16ff */
        /* <DEDUP_REMOVED lines=9> */
[----:B------:R-:W-:Y:S01]  /*27c0*/  LEA R16, P5, R17, R64, 0x2 ;  /* 0x0000004011107211 */ /* 0x000fe200078a10ff */
[----:B------:R-:W-:Y:S01]  /*27d0*/  IMAD R61, R67, UR16, RZ ;  /* 0x00000010433d7c24 */ /* 0x000fe2000f8e02ff */
[----:B------:R-:W-:Y:S01]  /*27e0*/  LEA.HI.X.SX32 R67, R3, R72, 0x2, P1 ;  /* 0x0000004803437211 */ /* 0x000fe200008f16ff */
[----:B------:R-:W-:Y:S01]  /*27f0*/  IMAD R63, R63, UR16, RZ ;  /* 0x000000103f3f7c24 */ /* 0x000fe2000f8e02ff */
[----:B------:R-:W-:Y:S01]  /*2800*/  LEA R4, P1, R6, R64, 0x2 ;  /* 0x0000004006047211 */ /* 0x000fe200078210ff */
[----:B------:R-:W-:Y:S01]  /*2810*/  IMAD R3, R68, UR11, RZ ;  /* 0x0000000b44037c24 */ /* 0x000fe2000f8e02ff */
[-C--:B------:R-:W-:Y:S01]  /*2820*/  LEA.HI.X.SX32 R9, R7, R72.reuse, 0x2, P3 ;  /* 0x0000004807097211 */ /* 0x080fe200018f16ff */
[----:B------:R-:W-:Y:S01]  /*2830*/  ULOP3.LUT UR11, UR4, 0x600000, URZ, 0xc0, !UPT ;  /* 0x00600000040b7892 */ /* 0x000fe2000f8ec0ff */
[----:B------:R-:W-:-:S02]  /*2840*/  LEA.HI.X.SX32 R5, R6, R72, 0x2, P1 ;  /* 0x0000004806057211 */ /* 0x000fc400008f16ff */
[-C--:B------:R-:W-:Y:S02]  /*2850*/  LEA R12, P1, R13, R64.reuse, 0x2 ;  /* 0x000000400d0c7211 */ /* 0x080fe400078210ff */
[----:B------:R-:W-:Y:S02]  /*2860*/  LEA R14, P3, R15, R64, 0x2 ;  /* 0x000000400f0e7211 */ /* 0x000fe400078610ff */
[-C--:B------:R-:W-:Y:S02]  /*2870*/  LEA.HI.X.SX32 R13, R13, R72.reuse, 0x2, P1 ;  /* 0x000000480d0d7211 */ /* 0x080fe400008f16ff */
[----:B------:R-:W-:Y:S02]  /*2880*/  LEA.HI.X.SX32 R17, R17, R72, 0x2, P5 ;  /* 0x0000004811117211 */ /* 0x000fe400028f16ff */
[-C--:B------:R-:W-:Y:S02]  /*2890*/  LEA R18, P1, R19, R64.reuse, 0x2 ;  /* 0x0000004013127211 */ /* 0x080fe400078210ff */
[----:B------:R-:W-:-:S02]  /*28a0*/  LEA R22, P5, R23, R64, 0x2 ;  /* 0x0000004017167211 */ /* 0x000fc400078a10ff */
[----:B------:R-:W-:Y:S02]  /*28b0*/  LEA.HI.X.SX32 R15, R15, R72, 0x2, P3 ;  /* 0x000000480f0f7211 */ /* 0x000fe400018f16ff */
        /* <DEDUP_REMOVED lines=15> */
[-C--:B-1----:R-:W-:Y:S02]  /*29b0*/  LEA R36, P1, R37, R64.reuse, 0x2 ;  /* 0x0000004025247211 */ /* 0x082fe400078210ff */
        /* <DEDUP_REMOVED lines=23> */
[----:B------:R-:W-:Y:S02]  /*2b30*/  LEA R60, P1, R61, R64, 0x2 ;  /* 0x000000403d3c7211 */ /* 0x000fe400078210ff */
[----:B------:R-:W-:-:S02]  /*2b40*/  LEA R68, P5, R0, UR12, 0x2 ;  /* 0x0000000c00447c11 */ /* 0x000fc4000f8a10ff */
[----:B------:R-:W-:Y:S02]  /*2b50*/  LEA.HI.X.SX32 R57, R57, R72, 0x2, P3 ;  /* 0x0000004839397211 */ /* 0x000fe400018f16ff */
[----:B------:R-:W-:Y:S02]  /*2b60*/  LEA R62, P3, R63, R64, 0x2 ;  /* 0x000000403f3e7211 */ /* 0x000fe400078610ff */
[----:B------:R-:W-:Y:S02]  /*2b70*/  LEA.HI.X.SX32 R61, R61, R72, 0x2, P1 ;  /* 0x000000483d3d7211 */ /* 0x000fe400008f16ff */
[----:B------:R-:W-:Y:S02]  /*2b80*/  LEA.HI.X.SX32 R69, R0, UR13, 0x2, P5 ;  /* 0x0000000d00457c11 */ /* 0x000fe4000a8f16ff */
[----:B------:R-:W-:Y:S02]  /*2b90*/  LEA R64, P1, R65, R64, 0x2 ;  /* 0x0000004041407211 */ /* 0x000fe400078210ff */
[----:B------:R-:W-:Y:S01]  /*2ba0*/  LEA R6, P5, R3, UR12, 0x2 ;  /* 0x0000000c03067c11 */ /* 0x000fe2000f8a10ff */
[----:B------:R-:W-:Y:S01]  /*2bb0*/  UMOV UR12, 0x1 ;  /* 0x00000001000c7882 */ /* 0x000fe20000000000 */
[----:B------:R-:W-:-:S02]  /*2bc0*/  LEA.HI.X.SX32 R63, R63, R72, 0x2, P3 ;  /* 0x000000483f3f7211 */ /* 0x000fc400018f16ff */
[----:B------:R-:W-:Y:S01]  /*2bd0*/  LEA.HI.X.SX32 R65, R65, R72, 0x2, P1 ;  /* 0x0000004841417211 */ /* 0x000fe200008f16ff */
[----:B------:R-:W-:Y:S01]  /*2be0*/  VIADD R72, R135, 0xfffffffa ;  /* 0xfffffffa87487836 */ /* 0x000fe20000000000 */
[----:B------:R-:W-:Y:S01]  /*2bf0*/  LEA.HI.X.SX32 R7, R3, UR13, 0x2, P5 ;  /* 0x0000000d03077c11 */ /* 0x000fe2000a8f16ff */
[----:B------:R-:W-:Y:S01]  /*2c00*/  VIADD R3, R135, 0xfffffffb ;  /* 0xfffffffb87037836 */ /* 0x000fe20000000000 */
[----:B------:R-:W-:Y:S01]  /*2c10*/  ISETP.NE.U32.AND P3, PT, R2, RZ, PT ;  /* 0x000000ff0200720c */ /* 0x000fe20003f65070 */
[----:B------:R-:W-:-:S12]  /*2c20*/  BRA.U UP0, `(.L_x_5) ;  /* 0x0000000100187547 */ /* 0x000fd8000b800000 */
[----:B------:R-:W-:Y:S01]  /*2c30*/  ELECT P1, URZ, PT ;  /* 0x0000000000ff782f */ /* 0x000fe20003820000 */
[----:B------:R-:W-:Y:S01]  /*2c40*/  HFMA2 R0, -RZ, RZ, 0, 5.9604644775390625e-08 ;  /* 0x00000001ff007431 */ /* 0x000fe200000001ff */
[----:B------:R-:W-:Y:S01]  /*2c50*/  UMOV UR4, 0x40 ;  /* 0x0000004000047882 */ /* 0x000fe20000000000 */
[----:B------:R-:W-:Y:S01]  /*2c60*/  UVIRTCOUNT.DEALLOC.SMPOOL 0x80 ;  /* 0x000000800000784c */ /* 0x000fe20000000000 */
[----:B------:R-:W-:-:S09]  /*2c70*/  ULEA UR4, UR5, UR4, 0x18 ;  /* 0x0000000405047291 */ /* 0x000fd2000f8ec0ff */
[----:B------:R1:W-:Y:S03]  /*2c80*/  @P1 STS.U8 [UR4], R0 ;  /* 0x00000000ff001988 */ /* 0x0003e60008000004 */
.L_x_5:
[----:B------:R-:W-:Y:S01]  /*2c90*/  UIADD3 UR11, UPT, UPT, UR10, UR11, URZ ;  /* 0x0000000b0a0b7290 */ /* 0x000fe2000fffe0ff */
[----:B------:R-:W-:Y:S01]  /*2ca0*/  ISETP.GE.U32.AND P5, PT, R3, 0x7fffffbc, PT ;  /* 0x7fffffbc0300780c */ /* 0x000fe20003fa6070 */
[----:B------:R-:W-:Y:S01]  /*2cb0*/  VOTEU.ALL UP1, P3 ;  /* 0x0000000000ff7886 */ /* 0x000fe20001820000 */
[----:B------:R-:W-:Y:S01]  /*2cc0*/  UIADD3 UR4, UPT, UPT, UR9, 0x54000, URZ ;  /* 0x0005400009047890 */ /* 0x000fe2000fffe0ff */
[----:B------:R-:W-:Y:S01]  /*2cd0*/  IMAD.U32 R3, RZ, RZ, UR6 ;  /* 0x00000006ff037e24 */ /* 0x000fe2000f8e00ff */
[----:B------:R-:W-:Y:S01]  /*2ce0*/  USHF.L.U32 UR5, UR6, 0x1, URZ ;  /* 0x0000000106057899 */ /* 0x000fe200080006ff */
[----:B------:R-:W-:Y:S01]  /*2cf0*/  LEA R134, R2, UR9, 0x2 ;  /* 0x0000000902867c11 */ /* 0x000fe2000f8e10ff */
[----:B------:R-:W-:Y:S01]  /*2d00*/  VOTEU.ALL UP2, P3 ;  /* 0x0000000000ff7886 */ /* 0x000fe20001840000 */
[----:B------:R-:W-:-:S04]  /*2d10*/  @!UP1 UIADD3 UR14, UPT, UPT, -UR12, 0x100000, URZ ;  /* 0x001000000c0e9890 */ /* 0x000fc8000fffe1ff */
[----:B------:R-:W-:Y:S02]  /*2d20*/  @!UP1 USHF.L.U32 UR15, UR14, 0xb, URZ ;  /* 0x0000000b0e0f9899 */ /* 0x000fe400080006ff */
[----:B------:R-:W-:Y:S01]  /*2d30*/  @!UP1 USHF.L.U32 UR14, UR14, 0x1, URZ ;  /* 0x000000010e0e9899 */ /* 0x000fe200080006ff */
[----:B------:R-:W-:Y:S01]  /*2d40*/  STTM.x128 tmem[UR11], RZ ;  /* 0x000000ff000079ed */ /* 0x000fe200083c000b */
[----:B------:R-:W2:Y:S01]  /*2d50*/  FENCE.VIEW.ASYNC.T ;  /* 0x00000000000073c6 */ /* 0x000ea20000000200 */
[----:B------:R-:W-:-:S04]  /*2d60*/  @!UP1 UIADD3 UR12, UPT, UPT, -UR12, 0x100000, URZ ;  /* 0x001000000c0c9890 */ /* 0x000fc8000fffe1ff */
[----:B------:R-:W-:Y:S02]  /*2d70*/  @!UP1 USHF.L.U32 UR13, UR12, 0xb, URZ ;  /* 0x0000000b0c0d9899 */ /* 0x000fe400080006ff */
[----:B------:R-:W-:Y:S01]  /*2d80*/  @!UP1 USHF.L.U32 UR12, UR12, 0x1, URZ ;  /* 0x000000010c0c9899 */ /* 0x000fe200080006ff */
[----:B--2---:R-:W-:Y:S01]  /*2d90*/  BAR.SYNC.DEFER_BLOCKING 0x0 ;  /* 0x0000000000007b1d */ /* 0x004fe20000010000 */
[----:B------:R-:W-:Y:S01]  /*2da0*/  IMAD.WIDE R76, R3, 0x4, R68 ;  /* 0x00000004034c7825 */ /* 0x000fe200078e0244 */
[----:B------:R-:W-:-:S03]  /*2db0*/  ISETP.GE.U32.AND P1, PT, R72, 0x7fffffbb, PT ;  /* 0x7fffffbb4800780c */ /* 0x000fc60003f26070 */
[----:B------:R-:W-:Y:S01]  /*2dc0*/  IMAD.WIDE R74, R3, 0x4, R6 ;  /* 0x00000004034a7825 */ /* 0x000fe200078e0206 */
[----:B------:R-:W-:Y:S01]  /*2dd0*/  VOTEU.ALL UP1, P3 ;  /* 0x0000000000ff7886 */ /* 0x000fe20001820000 */
[----:B------:R2:W-:Y:S02]  /*2de0*/  STL.64 [R1+0x598], R64 ;  /* 0x0005984001007387 */ /* 0x0005e40000100a00 */
[----:B------:R-:W-:Y:S01]  /*2df0*/  IMAD.U32 R3, RZ, RZ, UR5 ;  /* 0x00000005ff037e24 */ /* 0x000fe2000f8e00ff */
[----:B------:R-:W-:Y:S01]  /*2e00*/  UIMAD UR5, UR6, 0x3, URZ ;  /* 0x00000003060578a4 */ /* 0x000fe2000f8e02ff */
[----:B-1----:R-:W-:Y:S01]  /*2e10*/  VIADD R0, R135, 0xfffffff9 ;  /* 0xfffffff987007836 */ /* 0x002fe20000000000 */
[----:B------:R-:W-:Y:S01]  /*2e20*/  STL.64 [R1+0x30], R76 ;  /* 0x0000304c01007387 */ /* 0x000fe20000100a00 */
[----:B------:R-:W-:-:S03]  /*2e30*/  IMAD.WIDE R72, R3, 0x4, R68 ;  /* 0x0000000403487825 */ /* 0x000fc600078e0244 */
[----:B------:R-:W-:Y:S01]  /*2e40*/  MOV R251, UR5 ;  /* 0x0000000500fb7c02 */ /* 0x000fe20008000f00 */
[----:B------:R-:W-:Y:S01]  /*2e50*/  USHF.L.U32 UR5, UR6, 0x2, URZ ;  /* 0x0000000206057899 */ /* 0x000fe200080006ff */
[----:B------:R1:W-:Y:S01]  /*2e60*/  STL.64 [R1+0x28], R74 ;  /* 0x0000284a01007387 */ /* 0x0003e20000100a00 */
[----:B------:R-:W-:Y:S02]  /*2e70*/  VIADD R132, R135, 0xffffffc0 ;  /* 0xffffffc087847836 */ /* 0x000fe40000000000 */
[----:B--2---:R-:W-:Y:S01]  /*2e80*/  IMAD.WIDE R64, R3, 0x4, R6 ;  /* 0x0000000403407825 */ /* 0x004fe200078e0206 */
[----:B------:R2:W-:Y:S04]  /*2e90*/  STL.64 [R1+0x20], R72 ;  /* 0x0000204801007387 */ /* 0x0005e80000100a00 */
[----:B------:R-:W3:Y:S02]  /*2ea0*/  FENCE.VIEW.ASYNC.S ;  /* 0x00000000000073c6 */ /* 0x000ee40000000000 */
[----:B---3--:R-:W3:Y:S01]  /*2eb0*/  @!UP1 SYNCS.EXCH.64 URZ, [UR4], UR14 ;  /* 0x0000000e04ff95b2 */ /* 0x008ee20008000100 */
[----:B------:R-:W-:Y:S01]  /*2ec0*/  IMAD.U32 R247, RZ, RZ, UR5 ;  /* 0x00000005fff77e24 */ /* 0x000fe2000f8e00ff */
[----:B---3--:R-:W-:Y:S01]  /*2ed0*/  BAR.SYNC.DEFER_BLOCKING 0x0 ;  /* 0x0000000000007b1d */ /* 0x008fe20000010000 */
[----:B------:R-:W-:Y:S01]  /*2ee0*/  UIMAD UR5, UR6, 0x5, URZ ;  /* 0x00000005060578a4 */ /* 0x000fe2000f8e02ff */
[----:B------:R-:W-:-:S04]  /*2ef0*/  IMAD.WIDE R2, R251, 0x4, R68 ;  /* 0x00000004fb027825 */ /* 0x000fc800078e0244 */
[----:B------:R-:W-:Y:S01]  /*2f00*/  IMAD.WIDE R250, R251, 0x4, R6 ;  /* 0x00000004fbfa7825 */ /* 0x000fe200078e0206 */
[----:B------:R-:W-:Y:S03]  /*2f10*/  STL.64 [R1+0x18], R64 ;  /* 0x0000184001007387 */ /* 0x000fe60000100a00 */
[----:B------:R-:W-:Y:S01]  /*2f20*/  IMAD.U32 R243, RZ, RZ, UR5 ;  /* 0x00000005fff37e24 */ /* 0x000fe2000f8e00ff */
[----:B------:R-:W-:Y:S01]  /*2f30*/  UIMAD UR5, UR6, 0x6, URZ ;  /* 0x00000006060578a4 */ /* 0x000fe2000f8e02ff */
[C---:B------:R-:W-:Y:S01]  /*2f40*/  IMAD.WIDE R248, R247.reuse, 0x4, R68 ;  /* 0x00000004f7f87825 */ /* 0x040fe200078e0244 */
[----:B------:R-:W-:Y:S03]  /*2f50*/  STL.64 [R1+0x10], R2 ;  /* 0x0000100201007387 */ /* 0x000fe60000100a00 */
[----:B------:R-:W-:Y:S01]  /*2f60*/  IMAD.WIDE R246, R247, 0x4, R6 ;  /* 0x00000004f7f67825 */ /* 0x000fe200078e0206 */
[----:B------:R-:W-:Y:S01]  /*2f70*/  MOV R239, UR5 ;  /* 0x0000000500ef7c02 */ /* 0x000fe20008000f00 */
[----:B------:R-:W-:Y:S01]  /*2f80*/  UIMAD UR5, UR6, 0x7, URZ ;  /* 0x00000007060578a4 */ /* 0x000fe2000f8e02ff */
[----:B------:R3:W-:Y:S01]  /*2f90*/  STL.64 [R1+0x588], R250 ;  /* 0x000588fa01007387 */ /* 0x0007e20000100a00 */
[----:B------:R-:W-:-:S03]  /*2fa0*/  IMAD.WIDE R244, R243, 0x4, R68 ;  /* 0x00000004f3f47825 */ /* 0x000fc600078e0244 */
[----:B------:R-:W-:Y:S01]  /*2fb0*/  STL.64 [R1+0x580], R248 ;  /* 0x000580f801007387 */ /* 0x000fe20000100a00 */
[----:B------:R4:W5:Y:S01]  /*2fc0*/  @!UP2 SYNCS.EXCH.64 URZ, [UR9+0x54008], UR12 ;  /* 0x0540080c09ffa5b2 */ /* 0x0009620008000100 */
[----:B------:R-:W-:Y:S02]  /*2fd0*/  IMAD.WIDE R242, R243, 0x4, R6 ;  /* 0x00000004f3f27825 */ /* 0x000fe400078e0206 */
[----:B------:R-:W-:Y:S01]  /*2fe0*/  @!PT LDS RZ, [RZ] ;  /* 0x00000000fffff984 */ /* 0x000fe20000000800 */
[----:B------:R-:W-:Y:S01]  /*2ff0*/  @!PT LDS RZ, [RZ] ;  /* 0x00000000fffff984 */ /* 0x000fe20000000800 */
[----:B------:R-:W-:Y:S01]  /*3000*/  @!PT LDS RZ, [RZ] ;  /* 0x00000000fffff984 */ /* 0x000fe20000000800 */
[----:B-----5:R-:W-:Y:S02]  /*3010*/  LDGSTS.E [R134], desc[UR28][R68.64], !P2 ;  /* 0x0000000044867fae */ /* 0x020fe4000d1a101c */
[----:B------:R-:W-:Y:S02]  /*3020*/  IMAD.WIDE R240, R239, 0x4, R68 ;  /* 0x00000004eff07825 */ /* 0x000fe400078e0244 */
[----:B------:R-:W-:Y:S01]  /*3030*/  LDGSTS.E [R134+0x200], desc[UR28][R6.64], !P2 ;  /* 0x0020000006867fae */ /* 0x000fe2000d1a101c */
[----:B------:R-:W-:Y:S01]  /*3040*/  ISETP.GE.U32.AND P2, PT, R0, 0x7fffffba, PT ;  /* 0x7fffffba0000780c */ /* 0x000fe20003f46070 */
[----:B------:R-:W-:-:S02]  /*3050*/  VIADD R0, R135, 0xfffffff8 ;  /* 0xfffffff887007836 */ /* 0x000fc40000000000 */
[----:B------:R-:W-:Y:S01]  /*3060*/  LDGSTS.E [R134+0x400], desc[UR28][R76.64], !P4 ;  /* 0x004000004c867fae */ /* 0x000fe2000e1a101c */
[----:B------:R-:W-:Y:S01]  /*3070*/  IMAD.WIDE R238, R239, 0x4, R6 ;  /* 0x00000004efee7825 */ /* 0x000fe200078e0206 */
[----:B----4-:R-:W-:Y:S02]  /*3080*/  UIMAD UR12, UR6, 0x39, URZ ;  /* 0x00000039060c78a4 */ /* 0x010fe4000f8e02ff */
[----:B------:R1:W-:Y:S01]  /*3090*/  LDGSTS.E [R134+0x600], desc[UR28][R74.64], !P4 ;  /* 0x006000004a867fae */ /* 0x0003e2000e1a101c */
[----:B------:R-:W-:Y:S01]  /*30a0*/  ISETP.GE.U32.AND P4, PT, R0, 0x7fffffb9, PT ;  /* 0x7fffffb90000780c */ /* 0x000fe20003f86070 */
[C---:B------:R-:W-:Y:S01]  /*30b0*/  VIADD R0, R135.reuse, 0xfffffff7 ;  /* 0xfffffff787007836 */ /* 0x040fe20000000000 */
[----:B------:R-:W-:Y:S01]  /*30c0*/  UIMAD UR13, UR6, 0x3b, URZ ;  /* 0x0000003b060d78a4 */ /* 0x000fe2000f8e02ff */
[----:B------:R2:W-:Y:S04]  /*30d0*/  LDGSTS.E [R134+0x800], desc[UR28][R72.64], !P0 ;  /* 0x0080000048867fae */ /* 0x0005e8000c1a101c */
[----:B------:R-:W-:Y:S01]  /*30e0*/  LDGSTS.E [R134+0xa00], desc[UR28][R64.64], !P0 ;  /* 0x00a0000040867fae */ /* 0x000fe2000c1a101c */
[----:B------:R-:W-:Y:S01]  /*30f0*/  ISETP.GE.U32.AND P0, PT, R0, 0x7fffffb8, PT ;  /* 0x7fffffb80000780c */ /* 0x000fe20003f06070 */
[----:B------:R-:W-:-:S02]  /*3100*/  VIADD R0, R135, 0xfffffff6 ;  /* 0xfffffff687007836 */ /* 0x000fc40000000000 */
[----:B-1----:R-:W-:Y:S01]  /*3110*/  IMAD.U32 R75, RZ, RZ, UR5 ;  /* 0x00000005ff4b7e24 */ /* 0x002fe2000f8e00ff */
[----:B------:R-:W-:Y:S01]  /*3120*/  USHF.L.U32 UR5, UR6, 0x3, URZ ;  /* 0x0000000306057899 */ /* 0x000fe200080006ff */
[----:B------:R-:W-:Y:S02]  /*3130*/  LDGSTS.E [R134+0xc00], desc[UR28][R2.64], !P6 ;  /* 0x00c0000002867fae */ /* 0x000fe4000f1a101c */
[----:B--2---:R-:W-:Y:S02]  /*3140*/  IMAD.WIDE R72, R75, 0x4, R68 ;  /* 0x000000044b487825 */ /* 0x004fe400078e0244 */
[----:B------:R3:W-:Y:S01]  /*3150*/  LDGSTS.E [R134+0xe00], desc[UR28][R250.64], !P6 ;  /* 0x00e00000fa867fae */ /* 0x0007e2000f1a101c */
[----:B------:R-:W-:Y:S01]  /*3160*/  ISETP.GE.U32.AND P6, PT, R0, 0x7fffffb7, PT ;  /* 0x7fffffb70000780c */ /* 0x000fe20003fc6070 */
[----:B------:R-:W-:Y:S01]  /*3170*/  IMAD.U32 R79, RZ, RZ, UR5 ;  /* 0x00000005ff4f7e24 */ /* 0x000fe2000f8e00ff */
[----:B------:R-:W-:Y:S01]  /*3180*/  UIMAD UR5, UR6, 0x9, URZ ;  /* 0x00000009060578a4 */ /* 0x000fe2000f8e02ff */
[----:B------:R-:W-:Y:S01]  /*3190*/  VIADD R0, R135, 0xfffffff5 ;  /* 0xfffffff587007836 */ /* 0x000fe20000000000 */
[----:B------:R-:W-:Y:S01]  /*31a0*/  LDGSTS.E [R134+0x1000], desc[UR28][R248.64], !P5 ;  /* 0x01000000f8867fae */ /* 0x000fe2000e9a101c */
[----:B------:R-:W-:-:S03]  /*31b0*/  IMAD.WIDE R74, R75, 0x4, R6 ;  /* 0x000000044b4a7825 */ /* 0x000fc600078e0206 */
[----:B------:R-:W-:Y:S01]  /*31c0*/  MOV R83, UR5 ;  /* 0x0000000500537c02 */ /* 0x000fe20008000f00 */
[----:B------:R-:W-:Y:S01]  /*31d0*/  UIMAD UR5, UR6, 0xa, URZ ;  /* 0x0000000a060578a4 */ /* 0x000fe2000f8e02ff */
[----:B------:R-:W-:Y:S01]  /*31e0*/  LDGSTS.E [R134+0x1200], desc[UR28][R246.64], !P5 ;  /* 0x01200000f6867fae */ /* 0x000fe2000e9a101c */
[----:B------:R-:W-:Y:S01]  /*31f0*/  ISETP.GE.U32.AND P5, PT, R0, 0x7fffffb6, PT ;  /* 0x7fffffb60000780c */ /* 0x000fe20003fa6070 */
[----:B------:R-:W-:Y:S01]  /*3200*/  VIADD R0, R135, 0xfffffff4 ;  /* 0xfffffff487007836 */ /* 0x000fe20000000000 */
[----:B---3--:R-:W-:Y:S01]  /*3210*/  LOP3.LUT R251, R133, 0x3f, RZ, 0xc0, !PT ;  /* 0x0000003f85fb7812 */ /* 0x008fe200078ec0ff */
[----:B------:R-:W-:Y:S01]  /*3220*/  LDGSTS.E [R134+0x1400], desc[UR28][R244.64], !P1 ;  /* 0x01400000f4867fae */ /* 0x000fe2000c9a101c */
[----:B------:R-:W-:Y:S01]  /*3230*/  IMAD.U32 R87, RZ, RZ, UR5 ;  /* 0x00000005ff577e24 */ /* 0x000fe2000f8e00ff */
[----:B------:R-:W-:Y:S01]  /*3240*/  UIMAD UR5, UR6, 0xb, URZ ;  /* 0x0000000b060578a4 */ /* 0x000fe2000f8e02ff */
[----:B------:R-:W-:Y:S01]  /*3250*/  IMAD.WIDE R76, R79, 0x4, R68 ;  /* 0x000000044f4c7825 */ /* 0x000fe200078e0244 */
[----:B------:R-:W-:Y:S01]  /*3260*/  LDGSTS.E [R134+0x1600], desc[UR28][R242.64], !P1 ;  /* 0x01600000f2867fae */ /* 0x000fe2000c9a101c */
[----:B------:R-:W-:Y:S01]  /*3270*/  ISETP.GE.U32.AND P1, PT, R0, 0x7fffffb5, PT ;  /* 0x7fffffb50000780c */ /* 0x000fe20003f26070 */
[----:B------:R-:W1:Y:S01]  /*3280*/  LDC R133, c[0x0][0x3a0] ;  /* 0x0000e800ff857b82 */ /* 0x000e620000000800 */
[----:B------:R-:W-:Y:S01]  /*3290*/  VIADD R0, R135, 0xfffffff3 ;  /* 0xfffffff387007836 */ /* 0x000fe20000000000 */
[----:B------:R2:W-:Y:S01]  /*32a0*/  LDGSTS.E [R134+0x1800], desc[UR28][R240.64], !P2 ;  /* 0x01800000f0867fae */ /* 0x0005e2000d1a101c */
[----:B------:R-:W-:Y:S01]  /*32b0*/  IMAD.U32 R91, RZ, RZ, UR5 ;  /* 0x00000005ff5b7e24 */ /* 0x000fe2000f8e00ff */
[----:B------:R-:W-:Y:S01]  /*32c0*/  UIMAD UR5, UR6, 0xc, URZ ;  /* 0x0000000c060578a4 */ /* 0x000fe2000f8e02ff */
[----:B------:R-:W-:Y:S01]  /*32d0*/  IMAD.WIDE R78, R79, 0x4, R6 ;  /* 0x000000044f4e7825 */ /* 0x000fe200078e0206 */
[----:B------:R-:W-:Y:S01]  /*32e0*/  LDGSTS.E [R134+0x1a00], desc[UR28][R238.64], !P2 ;  /* 0x01a00000ee867fae */ /* 0x000fe2000d1a101c */
[----:B------:R-:W-:-:S02]  /*32f0*/  ISETP.GE.U32.AND P2, PT, R0, 0x7fffffb4, PT ;  /* 0x7fffffb40000780c */ /* 0x000fc40003f46070 */
[----:B------:R-:W-:Y:S01]  /*3300*/  VIADD R0, R135, 0xfffffff2 ;  /* 0xfffffff287007836 */ /* 0x000fe20000000000 */
[----:B------:R-:W-:Y:S01]  /*3310*/  MOV R95, UR5 ;  /* 0x00000005005f7c02 */ /* 0x000fe20008000f00 */
[----:B------:R-:W-:Y:S01]  /*3320*/  UIMAD UR5, UR6, 0xd, URZ ;  /* 0x0000000d060578a4 */ /* 0x000fe2000f8e02ff */
[----:B------:R-:W-:Y:S01]  /*3330*/  LDGSTS.E [R134+0x1c00], desc[UR28][R72.64], !P4 ;  /* 0x01c0000048867fae */ /* 0x000fe2000e1a101c */
[----:B------:R-:W-:-:S03]  /*3340*/  IMAD.WIDE R80, R83, 0x4, R68 ;  /* 0x0000000453507825 */ /* 0x000fc600078e0244 */
[----:B------:R-:W-:Y:S01]  /*3350*/  LDGSTS.E [R134+0x1e00], desc[UR28][R74.64], !P4 ;  /* 0x01e000004a867fae */ /* 0x000fe2000e1a101c */
[----:B------:R-:W-:Y:S01]  /*3360*/  IMAD.U32 R99, RZ, RZ, UR5 ;  /* 0x00000005ff637e24 */ /* 0x000fe2000f8e00ff */
[----:B------:R-:W-:Y:S01]  /*3370*/  UIMAD UR5, UR6, 0xe, URZ ;  /* 0x0000000e060578a4 */ /* 0x000fe2000f8e02ff */
[----:B------:R-:W-:Y:S01]  /*3380*/  ISETP.GE.U32.AND P4, PT, R0, 0x7fffffb3, PT ;  /* 0x7fffffb30000780c */ /* 0x000fe20003f86070 */
[----:B------:R-:W-:Y:S01]  /*3390*/  VIADD R0, R135, 0xfffffff1 ;  /* 0xfffffff187007836 */ /* 0x000fe20000000000 */
        /* <DEDUP_REMOVED lines=8> */
[C---:B------:R-:W-:Y:S02]  /*3420*/  IMAD.WIDE R84, R87.reuse, 0x4, R68 ;  /* 0x0000000457547825 */ /* 0x040fe400078e0244 */
[----:B------:R-:W-:Y:S01]  /*3430*/  MOV R107, UR5 ;  /* 0x00000005006b7c02 */ /* 0x000fe20008000f00 */
[----:B------:R-:W-:Y:S01]  /*3440*/  USHF.L.U32 UR5, UR6, 0x4, URZ ;  /* 0x0000000406057899 */ /* 0x000fe200080006ff */
[----:B------:R-:W-:Y:S01]  /*3450*/  LDGSTS.E [R134+0x2600], desc[UR28][R82.64], !P6 ;  /* 0x0260000052867fae */ /* 0x000fe2000f1a101c */
[----:B------:R-:W-:Y:S01]  /*3460*/  ISETP.GE.U32.AND P6, PT, R0, 0x7fffffb1, PT ;  /* 0x7fffffb10000780c */ /* 0x000fe20003fc6070 */
[----:B------:R-:W-:-:S02]  /*3470*/  IMAD.WIDE R86, R87, 0x4, R6 ;  /* 0x0000000457567825 */ /* 0x000fc400078e0206 */
[----:B------:R-:W-:Y:S02]  /*3480*/  LDGSTS.E [R134+0x2800], desc[UR28][R84.64], !P5 ;  /* 0x0280000054867fae */ /* 0x000fe4000e9a101c */
[----:B------:R-:W-:Y:S01]  /*3490*/  IMAD.U32 R111, RZ, RZ, UR5 ;  /* 0x00000005ff6f7e24 */ /* 0x000fe2000f8e00ff */
[----:B------:R-:W-:Y:S01]  /*34a0*/  UIMAD UR5, UR6, 0x11, URZ ;  /* 0x00000011060578a4 */ /* 0x000fe2000f8e02ff */
[----:B------:R-:W-:Y:S01]  /*34b0*/  VIADD R0, R135, 0xffffffef ;  /* 0xffffffef87007836 */ /* 0x000fe20000000000 */
[----:B------:R-:W-:Y:S01]  /*34c0*/  LDGSTS.E [R134+0x2a00], desc[UR28][R86.64], !P5 ;  /* 0x02a0000056867fae */ /* 0x000fe2000e9a101c */
[----:B------:R-:W-:-:S03]  /*34d0*/  IMAD.WIDE R88, R91, 0x4, R68 ;  /* 0x000000045b587825 */ /* 0x000fc600078e0244 */
[----:B------:R-:W-:Y:S01]  /*34e0*/  ISETP.GE.U32.AND P5, PT, R0, 0x7fffffb0, PT ;  /* 0x7fffffb00000780c */ /* 0x000fe20003fa6070 */
[----:B------:R-:W-:Y:S01]  /*34f0*/  IMAD.WIDE R90, R91, 0x4, R6 ;  /* 0x000000045b5a7825 */ /* 0x000fe200078e0206 */
[----:B------:R-:W-:Y:S03]  /*3500*/  LDGSTS.E [R134+0x2c00], desc[UR28][R88.64], !P1 ;  /* 0x02c0000058867fae */ /* 0x000fe6000c9a101c */
[----:B------:R-:W-:Y:S01]  /*3510*/  VIADD R0, R135, 0xffffffee ;  /* 0xffffffee87007836 */ /* 0x000fe20000000000 */
[----:B------:R-:W-:Y:S01]  /*3520*/  LDGSTS.E [R134+0x2e00], desc[UR28][R90.64], !P1 ;  /* 0x02e000005a867fae */ /* 0x000fe2000c9a101c */
[----:B------:R-:W-:Y:S01]  /*3530*/  IMAD.U32 R115, RZ, RZ, UR5 ;  /* 0x00000005ff737e24 */ /* 0x000fe2000f8e00ff */
[----:B------:R-:W-:Y:S01]  /*3540*/  UIMAD UR5, UR6, 0x12, URZ ;  /* 0x00000012060578a4 */ /* 0x000fe2000f8e02ff */
[C---:B------:R-:W-:Y:S01]  /*3550*/  IMAD.WIDE R92, R95.reuse, 0x4, R68 ;  /* 0x000000045f5c7825 */ /* 0x040fe200078e0244 */
[----:B------:R-:W-:Y:S01]  /*3560*/  ISETP.GE.U32.AND P1, PT, R0, 0x7fffffaf, PT ;  /* 0x7fffffaf0000780c */ /* 0x000fe20003f26070 */
[----:B------:R-:W-:Y:S02]  /*3570*/  STL.64 [R1+0x590], R246 ;  /* 0x000590f601007387 */ /* 0x000fe40000100a00 */
[----:B------:R-:W-:Y:S01]  /*3580*/  IMAD.WIDE R94, R95, 0x4, R6 ;  /* 0x000000045f5e7825 */ /* 0x000fe200078e0206 */
[----:B------:R-:W-:Y:S01]  /*3590*/  MOV R119, UR5 ;  /* 0x0000000500777c02 */ /* 0x000fe20008000f00 */
[----:B------:R-:W-:Y:S01]  /*35a0*/  UIMAD UR5, UR6, 0x13, URZ ;  /* 0x00000013060578a4 */ /* 0x000fe2000f8e02ff */
[----:B------:R-:W-:Y:S01]  /*35b0*/  LDGSTS.E [R134+0x3000], desc[UR28][R92.64], !P2 ;  /* 0x030000005c867fae */ /* 0x000fe2000d1a101c */
[----:B------:R-:W-:-:S02]  /*35c0*/  VIADD R0, R135, 0xffffffed ;  /* 0xffffffed87007836 */ /* 0x000fc40000000000 */
[C---:B------:R-:W-:Y:S01]  /*35d0*/  IMAD.WIDE R96, R99.reuse, 0x4, R68 ;  /* 0x0000000463607825 */ /* 0x040fe200078e0244 */
[----:B------:R-:W-:Y:S02]  /*35e0*/  LDGSTS.E [R134+0x3200], desc[UR28][R94.64], !P2 ;  /* 0x032000005e867fae */ /* 0x000fe4000d1a101c */
        /* <DEDUP_REMOVED lines=10> */
[----:B------:R-:W-:-:S02]  /*3690*/  IMAD.WIDE R102, R103, 0x4, R6 ;  /* 0x0000000467667825 */ /* 0x000fc400078e0206 */
[----:B------:R-:W-:Y:S02]  /*36a0*/  LDGSTS.E [R134+0x3800], desc[UR28][R100.64], !P0 ;  /* 0x0380000064867fae */ /* 0x000fe4000c1a101c */
[----:B------:R-:W-:Y:S02]  /*36b0*/  VIADD R0, R135, 0xffffffeb ;  /* 0xffffffeb87007836 */ /* 0x000fe40000000000 */
[----:B------:R-:W-:Y:S01]  /*36c0*/  IMAD.U32 R127, RZ, RZ, UR5 ;  /* 0x00000005ff7f7e24 */ /* 0x000fe2000f8e00ff */
[----:B------:R-:W-:Y:S01]  /*36d0*/  LDGSTS.E [R134+0x3a00], desc[UR28][R102.64], !P0 ;  /* 0x03a0000066867fae */ /* 0x000fe2000c1a101c */
[C---:B------:R-:W-:Y:S01]  /*36e0*/  IMAD.WIDE R104, R107.reuse, 0x4, R68 ;  /* 0x000000046b687825 */ /* 0x040fe200078e0244 */
[----:B------:R-:W-:Y:S01]  /*36f0*/  UIMAD UR5, UR6, 0x15, URZ ;  /* 0x00000015060578a4 */ /* 0x000fe2000f8e02ff */
[----:B------:R-:W-:Y:S01]  /*3700*/  ISETP.GE.U32.AND P0, PT, R0, 0x7fffffac, PT ;  /* 0x7fffffac0000780c */ /* 0x000fe20003f06070 */
[----:B------:R2:W-:Y:S01]  /*3710*/  STL.64 [R1+0x570], R240 ;  /* 0x000570f001007387 */ /* 0x0005e20000100a00 */
[----:B------:R-:W-:-:S03]  /*3720*/  IMAD.WIDE R106, R107, 0x4, R6 ;  /* 0x000000046b6a7825 */ /* 0x000fc600078e0206 */
[----:B------:R-:W-:Y:S01]  /*3730*/  LDGSTS.E [R134+0x3c00], desc[UR28][R104.64], !P6 ;  /* 0x03c0000068867fae */ /* 0x000fe2000f1a101c */
[----:B------:R-:W-:Y:S01]  /*3740*/  VIADD R0, R135, 0xffffffea ;  /* 0xffffffea87007836 */ /* 0x000fe20000000000 */
[----:B------:R-:W-:Y:S01]  /*3750*/  MOV R131, UR5 ;  /* 0x0000000500837c02 */ /* 0x000fe20008000f00 */
[C---:B------:R-:W-:Y:S01]  /*3760*/  IMAD.WIDE R108, R111.reuse, 0x4, R68 ;  /* 0x000000046f6c7825 */ /* 0x040fe200078e0244 */
[----:B------:R-:W-:Y:S01]  /*3770*/  LDGSTS.E [R134+0x3e00], desc[UR28][R106.64], !P6 ;  /* 0x03e000006a867fae */ /* 0x000fe2000f1a101c */
[----:B------:R-:W-:Y:S01]  /*3780*/  UIMAD UR5, UR6, 0x16, URZ ;  /* 0x00000016060578a4 */ /* 0x000fe2000f8e02ff */
[----:B------:R-:W-:Y:S01]  /*3790*/  ISETP.GE.U32.AND P6, PT, R0, 0x7fffffab, PT ;  /* 0x7fffffab0000780c */ /* 0x000fe20003fc6070 */
[----:B------:R-:W-:Y:S01]  /*37a0*/  IMAD.WIDE R110, R111, 0x4, R6 ;  /* 0x000000046f6e7825 */ /* 0x000fe200078e0206 */
[----:B------:R-:W-:Y:S03]  /*37b0*/  LDGSTS.E [R134+0x4000], desc[UR28][R108.64], !P5 ;  /* 0x040000006c867fae */ /* 0x000fe6000e9a101c */
[----:B------:R-:W-:Y:S01]  /*37c0*/  VIADD R0, R135, 0xffffffe9 ;  /* 0xffffffe987007836 */ /* 0x000fe20000000000 */
[----:B------:R-:W-:Y:S01]  /*37d0*/  LDGSTS.E [R134+0x4200], desc[UR28][R110.64], !P5 ;  /* 0x042000006e867fae */ /* 0x000fe2000e9a101c */
[----:B------:R-:W-:-:S03]  /*37e0*/  IMAD.WIDE R112, R115, 0x4, R68 ;  /* 0x0000000473707825 */ /* 0x000fc600078e0244 */
[----:B------:R-:W-:Y:S01]  /*37f0*/  ISETP.GE.U32.AND P5, PT, R0, 0x7fffffaa, PT ;  /* 0x7fffffaa0000780c */ /* 0x000fe20003fa6070 */
[----:B------:R-:W-:Y:S01]  /*3800*/  IMAD.WIDE R114, R115, 0x4, R6 ;  /* 0x0000000473727825 */ /* 0x000fe200078e0206 */
[----:B------:R-:W-:Y:S03]  /*3810*/  LDGSTS.E [R134+0x4400], desc[UR28][R112.64], !P1 ;  /* 0x0440000070867fae */ /* 0x000fe6000c9a101c */
        /* <DEDUP_REMOVED lines=12> */
[----:B------:R-:W-:Y:S01]  /*38e0*/  IMAD.WIDE R120, R123, 0x4, R68 ;  /* 0x000000047b787825 */ /* 0x000fe200078e0244 */
[----:B------:R-:W-:-:S03]  /*38f0*/  ISETP.GE.U32.AND P2, PT, R0, 0x7fffffa8, PT ;  /* 0x7fffffa80000780c */ /* 0x000fc60003f46070 */
[----:B------:R-:W-:Y:S01]  /*3900*/  IMAD.WIDE R122, R123, 0x4, R6 ;  /* 0x000000047b7a7825 */ /* 0x000fe200078e0206 */
[----:B------:R-:W-:Y:S01]  /*3910*/  MOV R147, UR5 ;  /* 0x0000000500937c02 */ /* 0x000fe20008000f00 */
[----:B------:R-:W-:Y:S01]  /*3920*/  UIMAD UR5, UR6, 0x19, URZ ;  /* 0x00000019060578a4 */ /* 0x000fe2000f8e02ff */
[----:B------:R-:W-:Y:S01]  /*3930*/  LDGSTS.E [R134+0x4c00], desc[UR28][R120.64], !P4 ;  /* 0x04c0000078867fae */ /* 0x000fe2000e1a101c */
[----:B------:R-:W-:Y:S02]  /*3940*/  VIADD R0, R135, 0xffffffe6 ;  /* 0xffffffe687007836 */ /* 0x000fe40000000000 */
        /* <DEDUP_REMOVED lines=20> */
[----:B------:R-:W-:Y:S01]  /*3a90*/  LDGSTS.E [R134+0x5800], desc[UR28][R136.64], !P5 ;  /* 0x0580000088867fae */ /* 0x000fe2000e9a101c */
[----:B------:R-:W-:Y:S01]  /*3aa0*/  MOV R159, UR5 ;  /* 0x00000005009f7c02 */ /* 0x000fe20008000f00 */
        /* <DEDUP_REMOVED lines=40> */
[----:B------:R-:W-:Y:S01]  /*3d30*/  USHF.L.U32 UR5, UR6, 0x5, URZ ;  /* 0x0000000506057899 */ /* 0x000fe200080006ff */
        /* <DEDUP_REMOVED lines=140> */
[----:B------:R-:W-:Y:S01]  /*4600*/  IMAD.U32 R0, RZ, RZ, UR5 ;  /* 0x00000005ff007e24 */ /* 0x000fe2000f8e00ff */
[----:B------:R-:W-:Y:S01]  /*4610*/  UIMAD UR5, UR6, 0x30, URZ ;  /* 0x00000030060578a4 */ /* 0x000fe2000f8e02ff */
[----:B------:R-:W-:Y:S01]  /*4620*/  IMAD.WIDE R234, R234, 0x4, R6 ;  /* 0x00000004eaea7825 */ /* 0x000fe200078e0206 */
[----:B------:R-:W-:Y:S03]  /*4630*/  LDGSTS.E [R134+0xb800], desc[UR28][R232.64], !P5 ;  /* 0x0b800000e8867fae */ /* 0x000fe6000e9a101c */
[C---:B------:R-:W-:Y:S01]  /*4640*/  IMAD.WIDE R236, R0.reuse, 0x4, R68 ;  /* 0x0000000400ec7825 */ /* 0x040fe200078e0244 */
[----:B------:R-:W-:Y:S03]  /*4650*/  LDGSTS.E [R134+0xba00], desc[UR28][R234.64], !P5 ;  /* 0x0ba00000ea867fae */ /* 0x000fe6000e9a101c */
[----:B------:R-:W-:Y:S01]  /*4660*/  IMAD.WIDE R64, R0, 0x4, R6 ;  /* 0x0000000400407825 */ /* 0x000fe200078e0206 */
[----:B------:R-:W-:Y:S01]  /*4670*/  MOV R0, UR5 ;  /* 0x0000000500007c02 */ /* 0x000fe20008000f00 */
[----:B------:R-:W-:Y:S01]  /*4680*/  UIMAD UR5, UR6, 0x31, URZ ;  /* 0x00000031060578a4 */ /* 0x000fe2000f8e02ff */
[----:B------:R-:W-:Y:S01]  /*4690*/  LDGSTS.E [R134+0xbc00], desc[UR28][R236.64], !P1 ;  /* 0x0bc00000ec867fae */ /* 0x000fe2000c9a101c */
[----:B------:R-:W-:-:S02]  /*46a0*/  VIADD R3, R135, 0xffffffcb ;  /* 0xffffffcb87037836 */ /* 0x000fc40000000000 */
[----:B--2---:R-:W-:Y:S01]  /*46b0*/  IMAD.WIDE R240, R0, 0x4, R68 ;  /* 0x0000000400f07825 */ /* 0x004fe200078e0244 */
[----:B------:R2:W-:Y:S02]  /*46c0*/  STL.64 [R1+0x38], R64 ;  /* 0x0000384001007387 */ /* 0x0005e40000100a00 */
[----:B------:R-:W-:Y:S01]  /*46d0*/  ISETP.GE.U32.AND P5, PT, R3, 0x7fffff8c, PT ;  /* 0x7fffff8c0300780c */ /* 0x000fe20003fa6070 */
[----:B------:R-:W-:Y:S01]  /*46e0*/  VIADD R3, R135, 0xffffffca ;  /* 0xffffffca87037836 */ /* 0x000fe20000000000 */
[----:B------:R2:W-:Y:S04]  /*46f0*/  LDGSTS.E [R134+0xbe00], desc[UR28][R64.64], !P1 ;  /* 0x0be0000040867fae */ /* 0x0005e8000c9a101c */
[----:B------:R3:W-:Y:S01]  /*4700*/  STL.64 [R1+0x40], R240 ;  /* 0x000040f001007387 */ /* 0x0007e20000100a00 */
[----:B------:R-:W-:Y:S01]  /*4710*/  ISETP.GE.U32.AND P1, PT, R3, 0x7fffff8b, PT ;  /* 0x7fffff8b0300780c */ /* 0x000fe20003f26070 */
[----:B------:R-:W-:-:S02]  /*4720*/  VIADD R3, R135, 0xffffffc9 ;  /* 0xffffffc987037836 */ /* 0x000fc40000000000 */
[----:B------:R3:W-:Y:S01]  /*4730*/  LDGSTS.E [R134+0xc000], desc[UR28][R240.64], !P2 ;  /* 0x0c000000f0867fae */ /* 0x0007e2000d1a101c */
[----:B--2---:R-:W-:-:S04]  /*4740*/  IMAD.WIDE R64, R0, 0x4, R6 ;  /* 0x0000000400407825 */ /* 0x004fc800078e0206 */
[----:B------:R-:W-:Y:S01]  /*4750*/  IMAD.U32 R0, RZ, RZ, UR5 ;  /* 0x00000005ff007e24 */ /* 0x000fe2000f8e00ff */
[----:B------:R-:W-:Y:S01]  /*4760*/  UIMAD UR5, UR6, 0x32, URZ ;  /* 0x00000032060578a4 */ /* 0x000fe2000f8e02ff */
[----:B------:R2:W-:Y:S02]  /*4770*/  STL.64 [R1+0x48], R64 ;  /* 0x0000484001007387 */ /* 0x0005e40000100a00 */
[C---:B---3--:R-:W-:Y:S02]  /*4780*/  IMAD.WIDE R240, R0.reuse, 0x4, R68 ;  /* 0x0000000400f07825 */ /* 0x048fe400078e0244 */
[----:B------:R2:W-:Y:S01]  /*4790*/  LDGSTS.E [R134+0xc200], desc[UR28][R64.64], !P2 ;  /* 0x0c20000040867fae */ /* 0x0005e2000d1a101c */
[----:B------:R-:W-:Y:S01]  /*47a0*/  ISETP.GE.U32.AND P2, PT, R3, 0x7fffff8a, PT ;  /* 0x7fffff8a0300780c */ /* 0x000fe20003f46070 */
[----:B------:R-:W-:Y:S02]  /*47b0*/  VIADD R3, R135, 0xffffffc8 ;  /* 0xffffffc887037836 */ /* 0x000fe40000000000 */
[----:B------:R3:W-:Y:S04]  /*47c0*/  STL.64 [R1+0x50], R240 ;  /* 0x000050f001007387 */ /* 0x0007e80000100a00 */
        /* <DEDUP_REMOVED lines=11> */
[----:B--2---:R-:W-:Y:S01]  /*4880*/  IMAD.WIDE R64, R0, 0x4, R6 ;  /* 0x0000000400407825 */ /* 0x004fe200078e0206 */
[----:B------:R-:W-:Y:S01]  /*4890*/  MOV R0, UR5 ;  /* 0x0000000500007c02 */ /* 0x000fe20008000f00 */
[----:B------:R-:W-:-:S03]  /*48a0*/  UIMAD UR5, UR6, 0x34, URZ ;  /* 0x00000034060578a4 */ /* 0x000fc6000f8e02ff */
[----:B------:R2:W-:Y:S01]  /*48b0*/  STL.64 [R1+0x68], R64 ;  /* 0x0000684001007387 */ /* 0x0005e20000100a00 */
[----:B---3--:R-:W-:-:S03]  /*48c0*/  IMAD.WIDE R240, R0, 0x4, R68 ;  /* 0x0000000400f07825 */ /* 0x008fc600078e0244 */
        /* <DEDUP_REMOVED lines=47> */
[----:B------:R2:W-:Y:S01]  /*4bc0*/  STL.64 [R1+0xb8], R64 ;  /* 0x0000b84001007387 */ /* 0x0005e20000100a00 */
[----:B------:R-:W-:Y:S02]  /*4bd0*/  UIMAD UR5, UR6, 0x3a, URZ ;  /* 0x0000003a060578a4 */ /* 0x000fe4000f8e02ff */
[C---:B---3--:R-:W-:Y:S01]  /*4be0*/  IMAD.WIDE R240, R0.reuse, 0x4, R68 ;  /* 0x0000000400f07825 */ /* 0x048fe200078e0244 */
[----:B------:R2:W-:Y:S01]  /*4bf0*/  LDGSTS.E [R134+0xde00], desc[UR28][R64.64], !P4 ;  /* 0x0de0000040867fae */ /* 0x0005e2000e1a101c */
[----:B------:R-:W-:Y:S02]  /*4c00*/  ISETP.GE.U32.AND P4, PT, R3, 0x7fffff83, PT ;  /* 0x7fffff830300780c */ /* 0x000fe40003f86070 */
[----:B------:R-:W-:Y:S01]  /*4c10*/  VIADD R3, R135, 0xffffffc1 ;  /* 0xffffffc187037836 */ /* 0x000fe20000000000 */
[----:B------:R3:W-:Y:S04]  /*4c20*/  LDGSTS.E [R134+0xe000], desc[UR28][R240.64], !P0 ;  /* 0x0e000000f0867fae */ /* 0x0007e8000c1a101c */
[----:B------:R3:W-:Y:S01]  /*4c30*/  STL.64 [R1+0xc0], R240 ;  /* 0x0000c0f001007387 */ /* 0x0007e20000100a00 */
[----:B--2---:R-:W-:Y:S01]  /*4c40*/  IMAD.WIDE R64, R0, 0x4, R6 ;  /* 0x0000000400407825 */ /* 0x004fe200078e0206 */
[----:B------:R-:W-:Y:S01]  /*4c50*/  MOV R0, UR12 ;  /* 0x0000000c00007c02 */ /* 0x000fe20008000f00 */
[----:B------:R-:W-:-:S03]  /*4c60*/  UIMAD UR12, UR6, 0x3c, URZ ;  /* 0x0000003c060c78a4 */ /* 0x000fc6000f8e02ff */
[----:B------:R2:W-:Y:S01]  /*4c70*/  LDGSTS.E [R134+0xe200], desc[UR28][R64.64], !P0 ;  /* 0x0e20000040867fae */ /* 0x0005e2000c1a101c */
[----:B------:R-:W-:Y:S01]  /*4c80*/  ISETP.GE.U32.AND P0, PT, R3, 0x7fffff82, PT ;  /* 0x7fffff820300780c */ /* 0x000fe20003f06070 */
[----:B------:R-:W-:Y:S01]  /*4c90*/  IMAD.U32 R3, RZ, RZ, UR5 ;  /* 0x00000005ff037e24 */ /* 0x000fe2000f8e00ff */
[----:B------:R-:W-:Y:S01]  /*4ca0*/  UIMAD UR5, UR6, 0x3d, URZ ;  /* 0x0000003d060578a4 */ /* 0x000fe2000f8e02ff */
[----:B------:R2:W-:Y:S01]  /*4cb0*/  STL.64 [R1+0xc8], R64 ;  /* 0x0000c84001007387 */ /* 0x0005e20000100a00 */
[----:B---3--:R-:W-:-:S04]  /*4cc0*/  IMAD.WIDE R240, R0, 0x4, R68 ;  /* 0x0000000400f07825 */ /* 0x008fc800078e0244 */
[C---:B------:R-:W-:Y:S01]  /*4cd0*/  IMAD.WIDE R248, R3.reuse, 0x4, R68 ;  /* 0x0000000403f87825 */ /* 0x040fe200078e0244 */
[----:B------:R3:W-:Y:S03]  /*4ce0*/  STL.64 [R1+0xd8], R240 ;  /* 0x0000d8f001007387 */ /* 0x0007e60000100a00 */
[--C-:B------:R-:W-:Y:S01]  /*4cf0*/  IMAD.WIDE R246, R3, 0x4, R6.reuse ;  /* 0x0000000403f67825 */ /* 0x100fe200078e0206 */
[----:B------:R3:W-:Y:S03]  /*4d00*/  LDGSTS.E [R134+0xe400], desc[UR28][R240.64], !P6 ;  /* 0x0e400000f0867fae */ /* 0x0007e6000f1a101c */
[----:B--2---:R-:W-:-:S04]  /*4d10*/  IMAD.WIDE R64, R0, 0x4, R6 ;  /* 0x0000000400407825 */ /* 0x004fc800078e0206 */
[----:B------:R-:W-:Y:S01]  /*4d20*/  IMAD.U32 R0, RZ, RZ, UR13 ;  /* 0x0000000dff007e24 */ /* 0x000fe2000f8e00ff */
[----:B------:R2:W-:Y:S01]  /*4d30*/  STL.64 [R1+0xe0], R64 ;  /* 0x0000e04001007387 */ /* 0x0005e20000100a00 */
[----:B------:R-:W-:Y:S02]  /*4d40*/  VIADD R3, R135, 0xffffff9e ;  /* 0xffffff9e87037836 */ /* 0x000fe40000000000 */
[----:B------:R-:W-:Y:S01]  /*4d50*/  IMAD.WIDE R244, R0, 0x4, R68 ;  /* 0x0000000400f47825 */ /* 0x000fe200078e0244 */
[----:B------:R2:W-:Y:S01]  /*4d60*/  LDGSTS.E [R134+0xe600], desc[UR28][R64.64], !P6 ;  /* 0x0e60000040867fae */ /* 0x0005e2000f1a101c */
[----:B------:R-:W-:Y:S02]  /*4d70*/  ISETP.GE.U32.AND P6, PT, R132, 0x7fffff81, PT ;  /* 0x7fffff818400780c */ /* 0x000fe40003fc6070 */
[----:B---3--:R-:W-:Y:S01]  /*4d80*/  IMAD.WIDE R240, R0, 0x4, R6 ;  /* 0x0000000400f07825 */ /* 0x008fe200078e0206 */
[----:B------:R-:W-:Y:S01]  /*4d90*/  MOV R0, UR12 ;  /* 0x0000000c00007c02 */ /* 0x000fe20008000f00 */
[----:B------:R-:W-:Y:S01]  /*4da0*/  STL.64 [R1+0xe8], R248 ;  /* 0x0000e8f801007387 */ /* 0x000fe20000100a00 */
[----:B------:R-:W-:-:S03]  /*4db0*/  UIMAD UR12, UR6, 0x3e, URZ ;  /* 0x0000003e060c78a4 */ /* 0x000fc6000f8e02ff */
[----:B------:R-:W-:Y:S01]  /*4dc0*/  LDGSTS.E [R134+0xe800], desc[UR28][R248.64], !P5 ;  /* 0x0e800000f8867fae */ /* 0x000fe2000e9a101c */
[----:B--2---:R-:W-:-:S03]  /*4dd0*/  IMAD.MOV.U32 R65, RZ, RZ, R252 ;  /* 0x000000ffff417224 */ /* 0x004fc600078e00fc */
[----:B------:R-:W-:Y:S01]  /*4de0*/  STL.64 [R1+0xf0], R246 ;  /* 0x0000f0f601007387 */ /* 0x000fe20000100a00 */
[----:B------:R-:W2:Y:S03]  /*4df0*/  LDC R252, c[0x0][0x3a0] ;  /* 0x0000e800fffc7b82 */ /* 0x000ea60000000800 */
[----:B------:R-:W-:Y:S01]  /*4e00*/  LDGSTS.E [R134+0xea00], desc[UR28][R246.64], !P5 ;  /* 0x0ea00000f6867fae */ /* 0x000fe2000e9a101c */
[----:B------:R-:W-:Y:S02]  /*4e10*/  MOV R2, R65 ;  /* 0x0000004100027202 */ /* 0x000fe40000000f00 */
[----:B------:R-:W-:Y:S01]  /*4e20*/  ISETP.GE.AND P5, PT, R251, R132, PT ;  /* 0x00000084fb00720c */ /* 0x000fe20003fa6270 */
[----:B------:R3:W-:Y:S01]  /*4e30*/  STL.64 [R1+0xf8], R244 ;  /* 0x0000f8f401007387 */ /* 0x0007e20000100a00 */
[----:B------:R-:W-:-:S03]  /*4e40*/  VIADD R132, R135, 0xffffffbe ;  /* 0xffffffbe87847836 */ /* 0x000fc60000000000 */
[----:B------:R3:W-:Y:S04]  /*4e50*/  LDGSTS.E [R134+0xec00], desc[UR28][R244.64], !P1 ;  /* 0x0ec00000f4867fae */ /* 0x0007e8000c9a101c */
[----:B------:R4:W-:Y:S04]  /*4e60*/  STL.64 [R1+0x108], R240 ;  /* 0x000108f001007387 */ /* 0x0009e80000100a00 */
[----:B------:R4:W-:Y:S01]  /*4e70*/  LDGSTS.E [R134+0xee00], desc[UR28][R240.64], !P1 ;  /* 0x0ee00000f0867fae */ /* 0x0009e2000c9a101c */
[----:B------:R-:W-:Y:S01]  /*4e80*/  ISETP.GE.U32.AND P1, PT, R3, 0x7fffff5f, PT ;  /* 0x7fffff5f0300780c */ /* 0x000fe20003f26070 */
[----:B------:R-:W-:-:S02]  /*4e90*/  VIADD R3, R135, 0xffffffbf ;  /* 0xffffffbf87037836 */ /* 0x000fc40000000000 */
[----:B---3--:R-:W-:-:S05]  /*4ea0*/  IMAD.WIDE R244, R0, 0x4, R68 ;  /* 0x0000000400f47825 */ /* 0x008fca00078e0244 */
[----:B------:R3:W-:Y:S01]  /*4eb0*/  STL.64 [R1+0x118], R244 ;  /* 0x000118f401007387 */ /* 0x0007e20000100a00 */
[----:B----4-:R-:W-:-:S03]  /*4ec0*/  IMAD.WIDE R240, R0, 0x4, R6 ;  /* 0x0000000400f07825 */ /* 0x010fc600078e0206 */
[----:B------:R3:W-:Y:S01]  /*4ed0*/  LDGSTS.E [R134+0xf000], desc[UR28][R244.64], !P2 ;  /* 0x0f000000f4867fae */ /* 0x0007e2000d1a101c */
[----:B------:R-:W-:-:S03]  /*4ee0*/  IMAD.U32 R0, RZ, RZ, UR5 ;  /* 0x00000005ff007e24 */ /* 0x000fc6000f8e00ff */
[----:B------:R4:W-:Y:S01]  /*4ef0*/  STL.64 [R1+0x130], R240 ;  /* 0x000130f001007387 */ /* 0x0009e20000100a00 */
[----:B------:R-:W-:-:S03]  /*4f00*/  UIMAD UR5, UR6, 0x3f, URZ ;  /* 0x0000003f060578a4 */ /* 0x000fc6000f8e02ff */
[----:B------:R4:W-:Y:S01]  /*4f10*/  LDGSTS.E [R134+0xf200], desc[UR28][R240.64], !P2 ;  /* 0x0f200000f0867fae */ /* 0x0009e2000d1a101c */
[----:B------:R-:W-:Y:S02]  /*4f20*/  ISETP.GE.U32.AND P2, PT, R3, 0x7fffff80, PT ;  /* 0x7fffff800300780c */ /* 0x000fe40003f46070 */
[----:B------:R-:W-:Y:S02]  /*4f30*/  IMAD.U32 R3, RZ, RZ, UR5 ;  /* 0x00000005ff037e24 */ /* 0x000fe4000f8e00ff */
[----:B---3--:R-:W-:-:S04]  /*4f40*/  IMAD.WIDE R244, R0, 0x4, R68 ;  /* 0x0000000400f47825 */ /* 0x008fc800078e0244 */
[----:B------:R-:W-:Y:S01]  /*4f50*/  IMAD.WIDE R246, R3, 0x4, R68 ;  /* 0x0000000403f67825 */ /* 0x000fe200078e0244 */
[----:B------:R3:W-:Y:S03]  /*4f60*/  STL.64 [R1+0x168], R244 ;  /* 0x000168f401007387 */ /* 0x0007e60000100a00 */
[----:B----4-:R-:W-:Y:S01]  /*4f70*/  IMAD.WIDE R240, R0, 0x4, R6 ;  /* 0x0000000400f07825 */ /* 0x010fe200078e0206 */
[----:B------:R3:W-:Y:S03]  /*4f80*/  LDGSTS.E [R134+0xf400], desc[UR28][R244.64], !P4 ;  /* 0x0f400000f4867fae */ /* 0x0007e6000e1a101c */
[----:B------:R-:W-:Y:S01]  /*4f90*/  IMAD.U32 R0, RZ, RZ, UR12 ;  /* 0x0000000cff007e24 */ /* 0x000fe2000f8e00ff */
[----:B------:R4:W-:Y:S03]  /*4fa0*/  STL.64 [R1+0x160], R240 ;  /* 0x000160f001007387 */ /* 0x0009e60000100a00 */
[----:B------:R-:W-:Y:S01]  /*4fb0*/  IMAD.WIDE R64, R0, 0x4, R68 ;  /* 0x0000000400407825 */ /* 0x000fe200078e0244 */
[----:B------:R4:W-:Y:S01]  /*4fc0*/  LDGSTS.E [R134+0xf600], desc[UR28][R240.64], !P4 ;  /* 0x0f600000f0867fae */ /* 0x0009e2000e1a101c */
[----:B------:R-:W-:-:S02]  /*4fd0*/  ISETP.GE.U32.AND P4, PT, R132, 0x7fffff7f, PT ;  /* 0x7fffff7f8400780c */ /* 0x000fc40003f86070 */
[--C-:B------:R-:W-:Y:S01]  /*4fe0*/  IMAD.WIDE R248, R0, 0x4, R6.reuse ;  /* 0x0000000400f87825 */ /* 0x100fe200078e0206 */
[----:B------:R5:W-:Y:S03]  /*4ff0*/  STL.64 [R1+0x158], R64 ;  /* 0x0001584001007387 */ /* 0x000be60000100a00 */
[----:B---3--:R-:W-:Y:S01]  /*5000*/  IMAD.WIDE R244, R3, 0x4, R6 ;  /* 0x0000000403f47825 */ /* 0x008fe200078e0206 */
[----:B------:R-:W-:Y:S04]  /*5010*/  STL.64 [R1+0x150], R248 ;  /* 0x000150f801007387 */ /* 0x000fe80000100a00 */
[----:B------:R-:W-:Y:S01]  /*5020*/  LDGSTS.E [R134+0xf800], desc[UR28][R64.64], !P0 ;  /* 0x0f80000040867fae */ /* 0x000fe2000c1a101c */
[----:B----4-:R-:W-:-:S03]  /*5030*/  VIADD R240, R135, 0x3f ;  /* 0x0000003f87f07836 */ /* 0x010fc60000000000 */
[----:B------:R-:W-:Y:S04]  /*5040*/  LDGSTS.E [R134+0xfa00], desc[UR28][R248.64], !P0 ;  /* 0x0fa00000f8867fae */ /* 0x000fe8000c1a101c */
[----:B-----5:R-:W3:Y:S01]  /*5050*/  LDL.LU.64 R64, [R1+0x598] ;  /* 0x0005980001407983 */ /* 0x020ee20000300a00 */
[----:B------:R-:W-:Y:S01]  /*5060*/  ISETP.GT.AND P0, PT, R240, 0x3f, PT ;  /* 0x0000003ff000780c */ /* 0x000fe20003f04270 */
[----:B-1----:R-:W-:Y:S01]  /*5070*/  VIADD R132, R133, 0xffffff80 ;  /* 0xffffff8085847836 */ /* 0x002fe20000000000 */
[----:B------:R-:W-:Y:S01]  /*5080*/  SEL R0, RZ, 0x4, P5 ;  /* 0x00000004ff007807 */ /* 0x000fe20002800000 */
[----:B------:R1:W-:Y:S01]  /*5090*/  LDGSTS.E [R134+0xfc00], desc[UR28][R246.64], !P6 ;  /* 0x0fc00000f6867fae */ /* 0x0003e2000f1a101c */
[----:B------:R-:W-:Y:S01]  /*50a0*/  SEL R3, RZ, 0x4, !P0 ;  /* 0x00000004ff037807 */ /* 0x000fe20004000000 */
[----:B--2---:R-:W-:Y:S01]  /*50b0*/  VIADD R133, R252, 0xffffff40 ;  /* 0xffffff40fc857836 */ /* 0x004fe20000000000 */
[----:B------:R-:W-:Y:S01]  /*50c0*/  ISETP.GT.AND P5, PT, R240, 0x7f, PT ;  /* 0x0000007ff000780c */ /* 0x000fe20003fa4270 */
[----:B------:R-:W-:Y:S01]  /*50d0*/  LDGSTS.E [R134+0xfe00], desc[UR28][R244.64], !P6 ;  /* 0x0fe00000f4867fae */ /* 0x000fe2000f1a101c */
[----:B------:R-:W-:Y:S01]  /*50e0*/  ISETP.GE.AND P6, PT, R251, R135, PT ;  /* 0x00000087fb00720c */ /* 0x000fe20003fc6270 */
[----:B------:R-:W-:Y:S01]  /*50f0*/  USHF.L.U32 UR6, UR6, 0x6, URZ ;  /* 0x0000000606067899 */ /* 0x000fe200080006ff */
[----:B------:R-:W-:Y:S01]  /*5100*/  SEL R252, R0, RZ, P5 ;  /* 0x000000ff00fc7207 */ /* 0x000fe20002800000 */
[----:B------:R1:W-:Y:S01]  /*5110*/  STL.64 [R1+0x148], R246 ;  /* 0x000148f601007387 */ /* 0x0003e20000100a00 */
[----:B------:R-:W-:-:S02]  /*5120*/  SEL R3, R3, RZ, !P6 ;  /* 0x000000ff03037207 */ /* 0x000fc40007000000 */
[----:B------:R-:W-:Y:S01]  /*5130*/  ISETP.GE.AND P6, PT, R251, R132, PT ;  /* 0x00000084fb00720c */ /* 0x000fe20003fc6270 */
[----:B------:R-:W-:Y:S01]  /*5140*/  VIADD R132, R135, 0xffffffbd ;  /* 0xffffffbd87847836 */ /* 0x000fe20000000000 */
[----:B------:R-:W-:Y:S01]  /*5150*/  ISETP.GT.AND P5, PT, R240, 0xbf, PT ;  /* 0x000000bff000780c */ /* 0x000fe20003fa4270 */
[----:B------:R-:W-:Y:S01]  /*5160*/  STL.64 [R1+0x140], R244 ;  /* 0x000140f401007387 */ /* 0x000fe20000100a00 */
[----:B------:R-:W-:Y:S02]  /*5170*/  SEL R0, RZ, 0x4, P6 ;  /* 0x00000004ff007807 */ /* 0x000fe40003000000 */
[----:B------:R-:W-:Y:S01]  /*5180*/  ISETP.GE.AND P6, PT, R251, R133, PT ;  /* 0x00000085fb00720c */ /* 0x000fe20003fc6270 */
[----:B------:R-:W0:Y:S01]  /*5190*/  LDGDEPBAR ;  /* 0x00000000000079af */ /* 0x000e220000000000 */
[----:B------:R-:W-:Y:S01]  /*51a0*/  SEL R133, R0, RZ, P5 ;  /* 0x000000ff00857207 */ /* 0x000fe20002800000 */
[----:B-1----:R-:W-:Y:S01]  /*51b0*/  VIADD R246, R135, 0xffffffbc ;  /* 0xffffffbc87f67836 */ /* 0x002fe20000000000 */
[----:B------:R-:W-:-:S02]  /*51c0*/  SEL R0, RZ, 0x4, P6 ;  /* 0x00000004ff007807 */ /* 0x000fc40003000000 */
[----:B------:R-:W-:Y:S01]  /*51d0*/  ISETP.NE.U32.AND P6, PT, R3, RZ, PT ;  /* 0x000000ff0300720c */ /* 0x000fe20003fc5070 */
[----:B------:R1:W-:Y:S01]  /*51e0*/  STL [R1], R133 ;  /* 0x0000008501007387 */ /* 0x0003e20000100800 */
[----:B------:R-:W-:Y:S02]  /*51f0*/  ISETP.GE.U32.AND P5, PT, R132, 0x7fffff7e, PT ;  /* 0x7fffff7e8400780c */ /* 0x000fe40003fa6070 */
[C---:B------:R-:W-:Y:S01]  /*5200*/  LOP3.LUT R132, R2.reuse, 0x40, RZ, 0x3c, !PT ;  /* 0x0000004002847812 */ /* 0x040fe200078e3cff */
[----:B------:R2:W-:Y:S01]  /*5210*/  STL [R1+0x8], R0 ;  /* 0x0000080001007387 */ /* 0x0005e20000100800 */
[C---:B------:R-:W-:Y:S02]  /*5220*/  LOP3.LUT R240, R2.reuse, 0x60, RZ, 0x3c, !PT ;  /* 0x0000006002f07812 */ /* 0x040fe400078e3cff */
[C---:B-1----:R-:W-:Y:S01]  /*5230*/  LOP3.LUT R133, R2.reuse, 0x20, RZ, 0x3c, !PT ;  /* 0x0000002002857812 */ /* 0x042fe200078e3cff */
[----:B------:R-:W-:Y:S02]  /*5240*/  VIADD R2, R2, UR9 ;  /* 0x0000000902027c36 */ /* 0x000fe40008000000 */
[----:B------:R-:W-:Y:S01]  /*5250*/  VIADD R3, R240, UR9 ;  /* 0x00000009f0037c36 */ /* 0x000fe20008000000 */
[----:B--2---:R-:W-:Y:S01]  /*5260*/  MOV R0, UR6 ;  /* 0x0000000600007c02 */ /* 0x004fe20008000f00 */
[----:B------:R1:W-:Y:S04]  /*5270*/  STL [R1+0x53c], R133 ;  /* 0x00053c8501007387 */ /* 0x0003e80000100800 */
[----:B------:R-:W-:Y:S04]  /*5280*/  LDGSTS.E [R2+0x40000], desc[UR28][R66.64], P6 ;  /* 0x4000000042027fae */ /* 0x000fe8000b1a101c */
[----:B------:R-:W-:Y:S01]  /*5290*/  LDGSTS.E [R2+0x40400], desc[UR28][R10.64], P6 ;  /* 0x404000000a027fae */ /* 0x000fe2000b1a101c */
[----:B-1----:R-:W-:-:S03]  /*52a0*/  VIADD R133, R133, UR9 ;  /* 0x0000000985857c36 */ /* 0x002fc60008000000 */
[----:B------:R-:W-:Y:S04]  /*52b0*/  LDGSTS.E [R2+0x40800], desc[UR28][R18.64], P6 ;  /* 0x4080000012027fae */ /* 0x000fe8000b1a101c */
[----:B------:R-:W-:Y:S04]  /*52c0*/  LDGSTS.E [R2+0x40c00], desc[UR28][R26.64], P6 ;  /* 0x40c000001a027fae */ /* 0x000fe8000b1a101c */
[----:B------:R-:W-:Y:S04]  /*52d0*/  LDGSTS.E [R2+0x41000], desc[UR28][R34.64], P6 ;  /* 0x4100000022027fae */ /* 0x000fe8000b1a101c */
[----:B------:R-:W-:Y:S04]  /*52e0*/  LDGSTS.E [R2+0x41400], desc[UR28][R42.64], P6 ;  /* 0x414000002a027fae */ /* 0x000fe8000b1a101c */
[----:B------:R-:W-:Y:S04]  /*52f0*/  LDGSTS.E [R2+0x41800], desc[UR28][R50.64], P6 ;  /* 0x4180000032027fae */ /* 0x000fe8000b1a101c */
[----:B------:R-:W-:Y:S04]  /*5300*/  LDGSTS.E [R2+0x41c00], desc[UR28][R58.64], P6 ;  /* 0x41c000003a027fae */ /* 0x000fe8000b1a101c */
[----:B------:R-:W-:Y:S04]  /*5310*/  LDGSTS.E [R133+0x40100], desc[UR28][R70.64], P6 ;  /* 0x4010000046857fae */ /* 0x000fe8000b1a101c */
[----:B------:R-:W-:Y:S04]  /*5320*/  LDGSTS.E [R133+0x40500], desc[UR28][R12.64], P6 ;  /* 0x405000000c857fae */ /* 0x000fe8000b1a101c */
        /* <DEDUP_REMOVED lines=22> */
[----:B------:R-:W2:Y:S04]  /*5490*/  LDL.LU.64 R250, [R1+0x30] ;  /* 0x0000300001fa7983 */ /* 0x000ea80000300a00 */
[----:B------:R-:W-:Y:S04]  /*54a0*/  LDGSTS.E [R3+0x41700], desc[UR28][R48.64], P6 ;  /* 0x4170000030037fae */ /* 0x000fe8000b1a101c */
[----:B------:R-:W4:Y:S04]  /*54b0*/  LDL.LU.64 R248, [R1+0x20] ;  /* 0x0000200001f87983 */ /* 0x000f280000300a00 */
[----:B------:R-:W-:Y:S04]  /*54c0*/  LDGSTS.E [R3+0x41b00], desc[UR28][R56.64], P6 ;  /* 0x41b0000038037fae */ /* 0x000fe8000b1a101c */
[----:B------:R-:W5:Y:S04]  /*54d0*/  LDL.LU.64 R244, [R1+0x18] ;  /* 0x0000180001f47983 */ /* 0x000f680000300a00 */
[----:B-1----:R-:W4:Y:S01]  /*54e0*/  LDL.LU.64 R240, [R1+0x10] ;  /* 0x0000100001f07983 */ /* 0x002f220000300a00 */
[----:B------:R-:W-:-:S03]  /*54f0*/  IMAD.WIDE R68, R0, 0x4, R68 ;  /* 0x0000000400447825 */ /* 0x000fc600078e0244 */
[----:B------:R-:W-:Y:S04]  /*5500*/  STL [R1+0xd4], R2 ;  /* 0x0000d40201007387 */ /* 0x000fe80000100800 */
[----:B---3--:R-:W-:Y:S01]  /*5510*/  LDGSTS.E [R3+0x41f00], desc[UR28][R64.64], P6 ;  /* 0x41f0000040037fae */ /* 0x008fe2000b1a101c */
[----:B------:R-:W-:Y:S01]  /*5520*/  ISETP.GE.U32.AND P6, PT, R246, 0x7fffff7d, PT ;  /* 0x7fffff7df600780c */ /* 0x000fe20003fc6070 */
[----:B------:R-:W-:Y:S02]  /*5530*/  IMAD.WIDE R246, R0, 0x4, R6 ;  /* 0x0000000400f67825 */ /* 0x000fe400078e0206 */
[----:B------:R-:W3:Y:S04]  /*5540*/  LDL.LU.64 R6, [R1+0x28] ;  /* 0x0000280001067983 */ /* 0x000ee80000300a00 */
[----:B------:R-:W0:Y:S01]  /*5550*/  LDGDEPBAR ;  /* 0x00000000000079af */ /* 0x000e220000000000 */
[----:B------:R-:W-:Y:S06]  /*5560*/  BAR.SYNC.DEFER_BLOCKING 0x0 ;  /* 0x0000000000007b1d */ /* 0x000fec0000010000 */
[----:B------:R1:W-:Y:S04]  /*5570*/  STL.64 [R1+0x270], R68 ;  /* 0x0002704401007387 */ /* 0x0003e80000100a00 */
[----:B------:R1:W-:Y:S04]  /*5580*/  STL.64 [R1+0x268], R246 ;  /* 0x000268f601007387 */ /* 0x0003e80000100a00 */
[----:B------:R-:W-:Y:S01]  /*5590*/  @!PT LDS RZ, [RZ] ;  /* 0x00000000fffff984 */ /* 0x000fe20000000800 */
[----:B------:R-:W-:Y:S01]  /*55a0*/  @!PT LDS RZ, [RZ] ;  /* 0x00000000fffff984 */ /* 0x000fe20000000800 */
[----:B------:R-:W-:Y:S01]  /*55b0*/  @!PT LDS RZ, [RZ] ;  /* 0x00000000fffff984 */ /* 0x000fe20000000800 */
[----:B------:R1:W-:Y:S04]  /*55c0*/  LDGSTS.E [R134+0x10000], desc[UR28][R68.64], !P2 ;  /* 0x1000000044867fae */ /* 0x0003e8000d1a101c */
[----:B------:R-:W-:Y:S01]  /*55d0*/  LDGSTS.E [R134+0x10200], desc[UR28][R246.64], !P2 ;  /* 0x10200000f6867fae */ /* 0x000fe2000d1a101c */
[----:B-1----:R-:W-:-:S02]  /*55e0*/  VIADD R68, R135, 0xffffffbb ;  /* 0xffffffbb87447836 */ /* 0x002fc40000000000 */
[----:B--2---:R-:W-:-:S05]  /*55f0*/  IMAD.WIDE R250, R0, 0x4, R250 ;  /* 0x0000000400fa7825 */ /* 0x004fca00078e02fa */
[----:B------:R1:W-:Y:S04]  /*5600*/  STL.64 [R1+0x260], R250 ;  /* 0x000260fa01007387 */ /* 0x0003e80000100a00 */
[----:B------:R-:W-:Y:S01]  /*5610*/  LDGSTS.E [R134+0x10400], desc[UR28][R250.64], !P4 ;  /* 0x10400000fa867fae */ /* 0x000fe2000e1a101c */
[----:B---3--:R-:W-:-:S05]  /*5620*/  IMAD.WIDE R6, R0, 0x4, R6 ;  /* 0x0000000400067825 */ /* 0x008fca00078e0206 */
[----:B------:R-:W-:Y:S04]  /*5630*/  STL.64 [R1+0x258], R6 ;  /* 0x0002580601007387 */ /* 0x000fe80000100a00 */
[----:B------:R-:W2:Y:S01]  /*5640*/  LDL.LU.64 R246, [R1+0x590] ;  /* 0x0005900001f67983 */ /* 0x000ea20000300a00 */
[C---:B----4-:R-:W-:Y:S01]  /*5650*/  IMAD.WIDE R248, R0.reuse, 0x4, R248 ;  /* 0x0000000400f87825 */ /* 0x050fe200078e02f8 */
[----:B------:R-:W-:Y:S02]  /*5660*/  IADD3 R69, PT, PT, R135, -0x46, RZ ;  /* 0xffffffba87457810 */ /* 0x000fe40007ffe0ff */
[----:B-1----:R-:W3:Y:S01]  /*5670*/  LDL.LU.64 R250, [R1+0x588] ;  /* 0x0005880001fa7983 */ /* 0x002ee20000300a00 */
[----:B-----5:R-:W-:Y:S01]  /*5680*/  IMAD.WIDE R244, R0, 0x4, R244 ;  /* 0x0000000400f47825 */ /* 0x020fe200078e02f4 */
[----:B------:R-:W-:-:S02]  /*5690*/  ISETP.GE.U32.AND P2, PT, R68, 0x7fffff7c, PT ;  /* 0x7fffff7c4400780c */ /* 0x000fc40003f46070 */
[----:B------:R1:W-:Y:S01]  /*56a0*/  LDGSTS.E [R134+0x10600], desc[UR28][R6.64], !P4 ;  /* 0x1060000006867fae */ /* 0x0003e2000e1a101c */
[----:B------:R-:W-:Y:S01]  /*56b0*/  ISETP.GE.U32.AND P4, PT, R69, 0x7fffff7b, PT ;  /* 0x7fffff7b4500780c */ /* 0x000fe20003f86070 */
[C---:B------:R-:W-:Y:S02]  /*56c0*/  IMAD.WIDE R240, R0.reuse, 0x4, R240 ;  /* 0x0000000400f07825 */ /* 0x040fe400078e02f0 */
[----:B------:R4:W-:Y:S04]  /*56d0*/  STL.64 [R1+0x250], R248 ;  /* 0x000250f801007387 */ /* 0x0009e80000100a00 */
[----:B------:R5:W-:Y:S04]  /*56e0*/  STL.64 [R1+0x248], R244 ;  /* 0x000248f401007387 */ /* 0x000be80000100a00 */
[----:B------:R1:W-:Y:S04]  /*56f0*/  LDGSTS.E [R134+0x10800], desc[UR28][R248.64], !P5 ;  /* 0x10800000f8867fae */ /* 0x0003e8000e9a101c */
[----:B------:R1:W-:Y:S04]  /*5700*/  LDGSTS.E [R134+0x10a00], desc[UR28][R244.64], !P5 ;  /* 0x10a00000f4867fae */ /* 0x0003e8000e9a101c */
[----:B------:R-:W-:Y:S04]  /*5710*/  LDGSTS.E [R134+0x10c00], desc[UR28][R240.64], !P6 ;  /* 0x10c00000f0867fae */ /* 0x000fe8000f1a101c */
[----:B----4-:R-:W4:Y:S04]  /*5720*/  LDL.LU.64 R248, [R1+0x580] ;  /* 0x0005800001f87983 */ /* 0x010f280000300a00 */
[----:B-----5:R-:W5:Y:S04]  /*5730*/  LDL.LU.64 R244, [R1+0x578] ;  /* 0x0005780001f47983 */ /* 0x020f680000300a00 */
[----:B------:R1:W-:Y:S01]  /*5740*/  STL.64 [R1+0x240], R240 ;  /* 0x000240f001007387 */ /* 0x0003e20000100a00 */
[----:B---3--:R-:W-:-:S05]  /*5750*/  IMAD.WIDE R68, R0, 0x4, R250 ;  /* 0x0000000400447825 */ /* 0x008fca00078e02fa */
[----:B------:R3:W-:Y:S04]  /*5760*/  STL.64 [R1+0x238], R68 ;  /* 0x0002384401007387 */ /* 0x0007e80000100a00 */
[----:B-1----:R-:W3:Y:S01]  /*5770*/  LDL.LU.64 R240, [R1+0x570] ;  /* 0x0005700001f07983 */ /* 0x002ee20000300a00 */
[C---:B------:R-:W-:Y:S02]  /*5780*/  VIADD R7, R135.reuse, 0xffffffb9 ;  /* 0xffffffb987077836 */ /* 0x040fe40000000000 */
[----:B------:R-:W-:Y:S01]  /*5790*/  VIADD R6, R135, 0xffffffb8 ;  /* 0xffffffb887067836 */ /* 0x000fe20000000000 */
[----:B------:R3:W-:Y:S02]  /*57a0*/  LDGSTS.E [R134+0x10e00], desc[UR28][R68.64], !P6 ;  /* 0x10e0000044867fae */ /* 0x0007e4000f1a101c */
[----:B------:R-:W-:Y:S01]  /*57b0*/  ISETP.GE.U32.AND P5, PT, R7, 0x7fffff7a, PT ;  /* 0x7fffff7a0700780c */ /* 0x000fe20003fa6070 */
[----:B--2---:R-:W-:Y:S01]  /*57c0*/  IMAD.WIDE R246, R0, 0x4, R246 ;  /* 0x0000000400f67825 */ /* 0x004fe200078e02f6 */
[----:B------:R-:W-:-:S03]  /*57d0*/  ISETP.GE.U32.AND P6, PT, R6, 0x7fffff79, PT ;  /* 0x7fffff790600780c */ /* 0x000fc60003fc6070 */
[C---:B------:R-:W-:Y:S02]  /*57e0*/  VIADD R7, R135.reuse, 0xffffffb7 ;  /* 0xffffffb787077836 */ /* 0x040fe40000000000 */
[----:B------:R-:W-:Y:S02]  /*57f0*/  VIADD R6, R135, 0xffffffb6 ;  /* 0xffffffb687067836 */ /* 0x000fe40000000000 */
[----:B----4-:R-:W-:-:S04]  /*5800*/  IMAD.WIDE R248, R0, 0x4, R248 ;  /* 0x0000000400f87825 */ /* 0x010fc800078e02f8 */
[C---:B-----5:R-:W-:Y:S01]  /*5810*/  IMAD.WIDE R244, R0.reuse, 0x4, R244 ;  /* 0x0000000400f47825 */ /* 0x060fe200078e02f4 */
[----:B------:R-:W-:Y:S03]  /*5820*/  LDGSTS.E [R134+0x11000], desc[UR28][R248.64], !P2 ;  /* 0x11000000f8867fae */ /* 0x000fe6000d1a101c */
[C---:B---3--:R-:W-:Y:S01]  /*5830*/  IMAD.WIDE R68, R0.reuse, 0x4, R242 ;  /* 0x0000000400447825 */ /* 0x048fe200078e02f2 */
[----:B------:R-:W-:Y:S03]  /*5840*/  STL.64 [R1+0x230], R248 ;  /* 0x000230f801007387 */ /* 0x000fe60000100a00 */
[----:B------:R-:W-:Y:S01]  /*5850*/  IMAD.WIDE R238, R0, 0x4, R238 ;  /* 0x0000000400ee7825 */ /* 0x000fe200078e02ee */
[----:B------:R-:W-:Y:S01]  /*5860*/  LDGSTS.E [R134+0x11200], desc[UR28][R246.64], !P2 ;  /* 0x11200000f6867fae */ /* 0x000fe2000d1a101c */
[----:B------:R-:W-:-:S02]  /*5870*/  ISETP.GE.U32.AND P2, PT, R7, 0x7fffff78, PT ;  /* 0x7fffff780700780c */ /* 0x000fc40003f46070 */
[----:B------:R-:W-:Y:S01]  /*5880*/  VIADD R7, R135, 0xffffffb5 ;  /* 0xffffffb587077836 */ /* 0x000fe20000000000 */
[----:B------:R-:W-:Y:S01]  /*5890*/  STL.64 [R1+0x228], R246 ;  /* 0x000228f601007387 */ /* 0x000fe20000100a00 */
[----:B------:R-:W-:-:S03]  /*58a0*/  IMAD.WIDE R72, R0, 0x4, R72 ;  /* 0x0000000400487825 */ /* 0x000fc600078e0248 */
[----:B------:R1:W-:Y:S04]  /*58b0*/  STL.64 [R1+0x220], R244 ;  /* 0x000220f401007387 */ /* 0x0003e80000100a00 */
[----:B------:R1:W-:Y:S04]  /*58c0*/  LDGSTS.E [R134+0x11400], desc[UR28][R244.64], !P4 ;  /* 0x11400000f4867fae */ /* 0x0003e8000e1a101c */
[----:B------:R2:W-:Y:S04]  /*58d0*/  STL.64 [R1+0x218], R68 ;  /* 0x0002184401007387 */ /* 0x0005e80000100a00 */
[----:B------:R2:W-:Y:S01]  /*58e0*/  LDGSTS.E [R134+0x11600], desc[UR28][R68.64], !P4 ;  /* 0x1160000044867fae */ /* 0x0005e2000e1a101c */
[----:B------:R-:W-:-:S02]  /*58f0*/  ISETP.GE.U32.AND P4, PT, R6, 0x7fffff77, PT ;  /* 0x7fffff770600780c */ /* 0x000fc40003f86070 */
[----:B------:R-:W-:Y:S01]  /*5900*/  IADD3 R6, PT, PT, R135, -0x4c, RZ ;  /* 0xffffffb487067810 */ /* 0x000fe20007ffe0ff */
[C---:B------:R-:W-:Y:S01]  /*5910*/  IMAD.WIDE R76, R0.reuse, 0x4, R76 ;  /* 0x00000004004c7825 */ /* 0x040fe200078e024c */
[----:B-1----:R-:W1:Y:S03]  /*5920*/  LDC R245, c[0x0][0x3a0] ;  /* 0x0000e800fff57b82 */ /* 0x002e660000000800 */
[----:B--2---:R-:W-:-:S04]  /*5930*/  IMAD.WIDE R68, R0, 0x4, R74 ;  /* 0x0000000400447825 */ /* 0x004fc800078e024a */
[----:B------:R-:W-:-:S04]  /*5940*/  IMAD.WIDE R74, R0, 0x4, R78 ;  /* 0x00000004004a7825 */ /* 0x000fc800078e024e */
        /* <DEDUP_REMOVED lines=17> */
[----:B-1----:R-:W-:Y:S02]  /*5a60*/  VIADD R245, R245, 0xffffff80 ;  /* 0xffffff80f5f57836 */ /* 0x002fe40000000000 */
[----:B------:R-:W-:-:S05]  /*5a70*/  IMAD.WIDE R240, R0, 0x4, R240 ;  /* 0x0000000400f07825 */ /* 0x000fca00078e02f0 */
[----:B------:R-:W-:Y:S04]  /*5a80*/  LDGSTS.E [R134+0x11800], desc[UR28][R240.64], !P5 ;  /* 0x11800000f0867fae */ /* 0x000fe8000e9a101c */
[----:B------:R-:W-:Y:S01]  /*5a90*/  LDGSTS.E [R134+0x11a00], desc[UR28][R238.64], !P5 ;  /* 0x11a00000ee867fae */ /* 0x000fe2000e9a101c */
[----:B------:R-:W-:-:S03]  /*5aa0*/  ISETP.GE.U32.AND P5, PT, R7, 0x7fffff76, PT ;  /* 0x7fffff760700780c */ /* 0x000fc60003fa6070 */
[----:B------:R1:W-:Y:S01]  /*5ab0*/  LDGSTS.E [R134+0x11c00], desc[UR28][R72.64], !P6 ;  /* 0x11c0000048867fae */ /* 0x0003e2000f1a101c */
[----:B------:R-:W-:-:S03]  /*5ac0*/  VIADD R7, R135, 0xffffffb3 ;  /* 0xffffffb387077836 */ /* 0x000fc60000000000 */
[----:B------:R-:W-:Y:S04]  /*5ad0*/  STL.64 [R1+0x210], R240 ;  /* 0x000210f001007387 */ /* 0x000fe80000100a00 */
[----:B------:R2:W-:Y:S01]  /*5ae0*/  LDGSTS.E [R134+0x11e00], desc[UR28][R68.64], !P6 ;  /* 0x11e0000044867fae */ /* 0x0005e2000f1a101c */
[----:B------:R-:W-:-:S03]  /*5af0*/  ISETP.GE.U32.AND P6, PT, R6, 0x7fffff75, PT ;  /* 0x7fffff750600780c */ /* 0x000fc60003fc6070 */
[----:B------:R-:W-:Y:S01]  /*5b00*/  STL.64 [R1+0x208], R238 ;  /* 0x000208ee01007387 */ /* 0x000fe20000100a00 */
[----:B------:R-:W-:-:S03]  /*5b10*/  VIADD R6, R135, 0xffffffb2 ;  /* 0xffffffb287067836 */ /* 0x000fc60000000000 */
[----:B------:R1:W-:Y:S04]  /*5b20*/  STL.64 [R1+0x200], R72 ;  /* 0x0002004801007387 */ /* 0x0003e80000100a00 */
[----:B------:R2:W-:Y:S04]  /*5b30*/  STL.64 [R1+0x1f8], R68 ;  /* 0x0001f84401007387 */ /* 0x0005e80000100a00 */
[----:B------:R3:W-:Y:S01]  /*5b40*/  STL.64 [R1+0x1f0], R76 ;  /* 0x0001f04c01007387 */ /* 0x0007e20000100a00 */
[----:B-1----:R-:W-:-:S03]  /*5b50*/  IMAD.WIDE R72, R0, 0x4, R80 ;  /* 0x0000000400487825 */ /* 0x002fc600078e0250 */
[----:B------:R3:W-:Y:S01]  /*5b60*/  LDGSTS.E [R134+0x12000], desc[UR28][R76.64], !P2 ;  /* 0x120000004c867fae */ /* 0x0007e2000d1a101c */
[----:B--2---:R-:W-:-:S03]  /*5b70*/  IMAD.WIDE R68, R0, 0x4, R82 ;  /* 0x0000000400447825 */ /* 0x004fc600078e0252 */
[----:B------:R1:W-:Y:S04]  /*5b80*/  STL.64 [R1+0x1e8], R74 ;  /* 0x0001e84a01007387 */ /* 0x0003e80000100a00 */
[----:B------:R1:W-:Y:S01]  /*5b90*/  LDGSTS.E [R134+0x12200], desc[UR28][R74.64], !P2 ;  /* 0x122000004a867fae */ /* 0x0003e2000d1a101c */
[----:B------:R-:W-:Y:S01]  /*5ba0*/  ISETP.GE.U32.AND P2, PT, R7, 0x7fffff74, PT ;  /* 0x7fffff740700780c */ /* 0x000fe20003f46070 */
[----:B------:R-:W-:Y:S02]  /*5bb0*/  VIADD R7, R135, 0xffffffb1 ;  /* 0xffffffb187077836 */ /* 0x000fe40000000000 */
[C---:B---3--:R-:W-:Y:S01]  /*5bc0*/  IMAD.WIDE R76, R0.reuse, 0x4, R84 ;  /* 0x00000004004c7825 */ /* 0x048fe200078e0254 */
[----:B------:R2:W-:Y:S04]  /*5bd0*/  STL.64 [R1+0x1e0], R72 ;  /* 0x0001e04801007387 */ /* 0x0005e80000100a00 */
[----:B------:R2:W-:Y:S01]  /*5be0*/  LDGSTS.E [R134+0x12400], desc[UR28][R72.64], !P4 ;  /* 0x1240000048867fae */ /* 0x0005e2000e1a101c */
[----:B-1----:R-:W-:-:S03]  /*5bf0*/  IMAD.WIDE R74, R0, 0x4, R86 ;  /* 0x00000004004a7825 */ /* 0x002fc600078e0256 */
[----:B------:R1:W-:Y:S04]  /*5c00*/  STL.64 [R1+0x1d8], R68 ;  /* 0x0001d84401007387 */ /* 0x0003e80000100a00 */
[----:B------:R1:W-:Y:S01]  /*5c10*/  LDGSTS.E [R134+0x12600], desc[UR28][R68.64], !P4 ;  /* 0x1260000044867fae */ /* 0x0003e2000e1a101c */
[----:B------:R-:W-:Y:S01]  /*5c20*/  ISETP.GE.U32.AND P4, PT, R6, 0x7fffff73, PT ;  /* 0x7fffff730600780c */ /* 0x000fe20003f86070 */
[----:B------:R-:W-:Y:S02]  /*5c30*/  VIADD R6, R135, 0xffffffb0 ;  /* 0xffffffb087067836 */ /* 0x000fe40000000000 */
[C---:B--2---:R-:W-:Y:S01]  /*5c40*/  IMAD.WIDE R72, R0.reuse, 0x4, R88 ;  /* 0x0000000400487825 */ /* 0x044fe200078e0258 */
[----:B------:R2:W-:Y:S04]  /*5c50*/  LDGSTS.E [R134+0x12800], desc[UR28][R76.64], !P5 ;  /* 0x128000004c867fae */ /* 0x0005e8000e9a101c */
[----:B------:R3:W-:Y:S01]  /*5c60*/  LDGSTS.E [R134+0x12a00], desc[UR28][R74.64], !P5 ;  /* 0x12a000004a867fae */ /* 0x0007e2000e9a101c */
[----:B-1----:R-:W-:Y:S01]  /*5c70*/  IMAD.WIDE R68, R0, 0x4, R90 ;  /* 0x0000000400447825 */ /* 0x002fe200078e025a */
[----:B------:R-:W-:-:S02]  /*5c80*/  ISETP.GE.U32.AND P5, PT, R7, 0x7fffff72, PT ;  /* 0x7fffff720700780c */ /* 0x000fc40003fa6070 */
[----:B------:R2:W-:Y:S04]  /*5c90*/  STL.64 [R1+0x1d0], R76 ;  /* 0x0001d04c01007387 */ /* 0x0005e80000100a00 */
[----:B------:R1:W-:Y:S01]  /*5ca0*/  LDGSTS.E [R134+0x12c00], desc[UR28][R72.64], !P6 ;  /* 0x12c0000048867fae */ /* 0x0003e2000f1a101c */
[----:B------:R-:W-:-:S03]  /*5cb0*/  VIADD R7, R135, 0xffffffaf ;  /* 0xffffffaf87077836 */ /* 0x000fc60000000000 */
[----:B------:R3:W-:Y:S04]  /*5cc0*/  STL.64 [R1+0x1c8], R74 ;  /* 0x0001c84a01007387 */ /* 0x0007e80000100a00 */
[----:B------:R4:W-:Y:S01]  /*5cd0*/  LDGSTS.E [R134+0x12e00], desc[UR28][R68.64], !P6 ;  /* 0x12e0000044867fae */ /* 0x0009e2000f1a101c */
[----:B--2---:R-:W-:Y:S01]  /*5ce0*/  IMAD.WIDE R76, R0, 0x4, R92 ;  /* 0x00000004004c7825 */ /* 0x004fe200078e025c */
[----:B------:R-:W-:Y:S02]  /*5cf0*/  ISETP.GE.U32.AND P6, PT, R6, 0x7fffff71, PT ;  /* 0x7fffff710600780c */ /* 0x000fe40003fc6070 */
[----:B------:R1:W-:Y:S01]  /*5d00*/  STL.64 [R1+0x1c0], R72 ;  /* 0x0001c04801007387 */ /* 0x0003e20000100a00 */
[----:B---3--:R-:W-:-:S03]  /*5d10*/  IMAD.WIDE R74, R0, 0x4, R94 ;  /* 0x00000004004a7825 */ /* 0x008fc600078e025e */
[----:B------:R4:W-:Y:S01]  /*5d20*/  STL.64 [R1+0x1b8], R68 ;  /* 0x0001b84401007387 */ /* 0x0009e20000100a00 */
[----:B------:R-:W-:-:S03]  /*5d30*/  IADD3 R6, PT, PT, R135, -0x52, RZ ;  /* 0xffffffae87067810 */ /* 0x000fc60007ffe0ff */
[----:B------:R2:W-:Y:S01]  /*5d40*/  STL.64 [R1+0x1b0], R76 ;  /* 0x0001b04c01007387 */ /* 0x0005e20000100a00 */
[----:B-1----:R-:W-:-:S03]  /*5d50*/  IMAD.WIDE R72, R0, 0x4, R96 ;  /* 0x0000000400487825 */ /* 0x002fc600078e0260 */
[----:B------:R2:W-:Y:S01]  /*5d60*/  LDGSTS.E [R134+0x13000], desc[UR28][R76.64], !P2 ;  /* 0x130000004c867fae */ /* 0x0005e2000d1a101c */
[----:B----4-:R-:W-:-:S03]  /*5d70*/  IMAD.WIDE R68, R0, 0x4, R98 ;  /* 0x0000000400447825 */ /* 0x010fc600078e0262 */
[----:B------:R1:W-:Y:S04]  /*5d80*/  STL.64 [R1+0x1a8], R74 ;  /* 0x0001a84a01007387 */ /* 0x0003e80000100a00 */
[----:B------:R1:W-:Y:S01]  /*5d90*/  LDGSTS.E [R134+0x13200], desc[UR28][R74.64], !P2 ;  /* 0x132000004a867fae */ /* 0x0003e2000d1a101c */
[----:B------:R-:W-:Y:S01]  /*5da0*/  ISETP.GE.U32.AND P2, PT, R7, 0x7fffff70, PT ;  /* 0x7fffff700700780c */ /* 0x000fe20003f46070 */
[----:B--2---:R-:W-:Y:S02]  /*5db0*/  IMAD.WIDE R76, R0, 0x4, R100 ;  /* 0x00000004004c7825 */ /* 0x004fe400078e0264 */
[----:B------:R2:W-:Y:S01]  /*5dc0*/  STL.64 [R1+0x1a0], R72 ;  /* 0x0001a04801007387 */ /* 0x0005e20000100a00 */
[----:B------:R-:W3:Y:S01]  /*5dd0*/  LDC R100, c[0x0][0x3a0] ;  /* 0x0000e800ff647b82 */ /* 0x000ee20000000800 */
[----:B------:R-:W-:-:S02]  /*5de0*/  VIADD R7, R135, 0xffffffad ;  /* 0xffffffad87077836 */ /* 0x000fc40000000000 */
[----:B------:R2:W-:Y:S01]  /*5df0*/  LDGSTS.E [R134+0x13400], desc[UR28][R72.64], !P4 ;  /* 0x1340000048867fae */ /* 0x0005e2000e1a101c */
[----:B-1----:R-:W-:-:S03]  /*5e00*/  IMAD.WIDE R74, R0, 0x4, R102 ;  /* 0x00000004004a7825 */ /* 0x002fc600078e0266 */
[----:B------:R1:W-:Y:S04]  /*5e10*/  STL.64 [R1+0x198], R68 ;  /* 0x0001984401007387 */ /* 0x0003e80000100a00 */
[----:B------:R1:W-:Y:S01]  /*5e20*/  LDGSTS.E [R134+0x13600], desc[UR28][R68.64], !P4 ;  /* 0x1360000044867fae */ /* 0x0003e2000e1a101c */
[----:B------:R-:W-:Y:S01]  /*5e30*/  ISETP.GE.U32.AND P4, PT, R6, 0x7fffff6f, PT ;  /* 0x7fffff6f0600780c */ /* 0x000fe20003f86070 */
[----:B--2---:R-:W-:Y:S02]  /*5e40*/  IMAD.WIDE R72, R0, 0x4, R104 ;  /* 0x0000000400487825 */ /* 0x004fe400078e0268 */
[----:B------:R2:W-:Y:S02]  /*5e50*/  LDGSTS.E [R134+0x13800], desc[UR28][R76.64], !P5 ;  /* 0x138000004c867fae */ /* 0x0005e4000e9a101c */
[----:B------:R-:W-:-:S02]  /*5e60*/  VIADD R6, R135, 0xffffffac ;  /* 0xffffffac87067836 */ /* 0x000fc40000000000 */
[----:B------:R4:W-:Y:S01]  /*5e70*/  LDGSTS.E [R134+0x13a00], desc[UR28][R74.64], !P5 ;  /* 0x13a000004a867fae */ /* 0x0009e2000e9a101c */
[----:B------:R-:W-:Y:S01]  /*5e80*/  ISETP.GE.U32.AND P5, PT, R7, 0x7fffff6e, PT ;  /* 0x7fffff6e0700780c */ /* 0x000fe20003fa6070 */
[----:B-1----:R-:W-:Y:S02]  /*5e90*/  IMAD.WIDE R68, R0, 0x4, R106 ;  /* 0x0000000400447825 */ /* 0x002fe400078e026a */
        /* <DEDUP_REMOVED lines=8> */
[----:B----4-:R-:W-:-:S03]  /*5f20*/  IMAD.WIDE R74, R0, 0x4, R110 ;  /* 0x00000004004a7825 */ /* 0x010fc600078e026e */
[----:B------:R5:W-:Y:S01]  /*5f30*/  STL.64 [R1+0x178], R68 ;  /* 0x0001784401007387 */ /* 0x000be20000100a00 */
[----:B------:R-:W-:-:S03]  /*5f40*/  VIADD R6, R135, 0xffffffaa ;  /* 0xffffffaa87067836 */ /* 0x000fc60000000000 */
[----:B------:R2:W-:Y:S01]  /*5f50*/  STL.64 [R1+0x170], R76 ;  /* 0x0001704c01007387 */ /* 0x0005e20000100a00 */
[----:B-1----:R-:W-:-:S03]  /*5f60*/  IMAD.WIDE R72, R0, 0x4, R112 ;  /* 0x0000000400487825 */ /* 0x002fc600078e0270 */
[----:B------:R2:W-:Y:S01]  /*5f70*/  LDGSTS.E [R134+0x14000], desc[UR28][R76.64], !P2 ;  /* 0x140000004c867fae */ /* 0x0005e2000d1a101c */
[----:B-----5:R-:W-:-:S03]  /*5f80*/  IMAD.WIDE R68, R0, 0x4, R114 ;  /* 0x0000000400447825 */ /* 0x020fc600078e0272 */
[----:B------:R1:W-:Y:S01]  /*5f90*/  STL.64 [R1+0x138], R74 ;  /* 0x0001384a01007387 */ /* 0x0003e20000100a00 */
[----:B------:R-:W4:Y:S03]  /*5fa0*/  LDC R115, c[0x0][0x3a0] ;  /* 0x0000e800ff737b82 */ /* 0x000f260000000800 */
[----:B------:R1:W-:Y:S01]  /*5fb0*/  LDGSTS.E [R134+0x14200], desc[UR28][R74.64], !P2 ;  /* 0x142000004a867fae */ /* 0x0003e2000d1a101c */
[----:B------:R-:W-:Y:S01]  /*5fc0*/  ISETP.GE.U32.AND P2, PT, R7, 0x7fffff6c, PT ;  /* 0x7fffff6c0700780c */ /* 0x000fe20003f46070 */
[----:B--2---:R-:W-:Y:S02]  /*5fd0*/  IMAD.WIDE R76, R0, 0x4, R116 ;  /* 0x00000004004c7825 */ /* 0x004fe400078e0274 */
[----:B------:R2:W-:Y:S01]  /*5fe0*/  STL.64 [R1+0x128], R72 ;  /* 0x0001284801007387 */ /* 0x0005e20000100a00 */
[----:B------:R-:W5:Y:S01]  /*5ff0*/  LDC R117, c[0x0][0x3a0] ;  /* 0x0000e800ff757b82 */ /* 0x000f620000000800 */
[----:B------:R-:W-:-:S02]  /*6000*/  VIADD R7, R135, 0xffffffa9 ;  /* 0xffffffa987077836 */ /* 0x000fc40000000000 */
[----:B------:R2:W-:Y:S01]  /*6010*/  LDGSTS.E [R134+0x14400], desc[UR28][R72.64], !P4 ;  /* 0x1440000048867fae */ /* 0x0005e2000e1a101c */
[----:B-1----:R-:W-:-:S03]  /*6020*/  IMAD.WIDE R74, R0, 0x4, R118 ;  /* 0x00000004004a7825 */ /* 0x002fc600078e0276 */
[----:B------:R1:W-:Y:S01]  /*6030*/  STL.64 [R1+0x110], R68 ;  /* 0x0001104401007387 */ /* 0x0003e20000100a00 */
[----:B------:R-:W3:Y:S03]  /*6040*/  LDC R116, c[0x0][0x3a0] ;  /* 0x0000e800ff747b82 */ /* 0x000ee60000000800 */
[----:B------:R1:W-:Y:S01]  /*6050*/  LDGSTS.E [R134+0x14600], desc[UR28][R68.64], !P4 ;  /* 0x1460000044867fae */ /* 0x0003e2000e1a101c */
[----:B------:R-:W-:Y:S01]  /*6060*/  ISETP.GE.U32.AND P4, PT, R6, 0x7fffff6b, PT ;  /* 0x7fffff6b0600780c */ /* 0x000fe20003f86070 */
[C---:B--2---:R-:W-:Y:S02]  /*6070*/  IMAD.WIDE R72, R0.reuse, 0x4, R120 ;  /* 0x0000000400487825 */ /* 0x044fe400078e0278 */
[----:B------:R-:W-:Y:S01]  /*6080*/  LDGSTS.E [R134+0x14800], desc[UR28][R76.64], !P5 ;  /* 0x148000004c867fae */ /* 0x000fe2000e9a101c */
[----:B------:R-:W-:Y:S01]  /*6090*/  USHF.L.U32 UR7, UR7, 0x6, URZ ;  /* 0x0000000607077899 */ /* 0x000fe200080006ff */
[----:B------:R-:W2:Y:S02]  /*60a0*/  LDC R114, c[0x0][0x3a0] ;  /* 0x0000e800ff727b82 */ /* 0x000ea40000000800 */
[----:B------:R-:W-:Y:S01]  /*60b0*/  STL.64 [R1+0x100], R76 ;  /* 0x0001004c01007387 */ /* 0x000fe20000100a00 */
[----:B-1----:R-:W-:-:S03]  /*60c0*/  IMAD.WIDE R68, R0, 0x4, R122 ;  /* 0x0000000400447825 */ /* 0x002fc600078e027a */
[----:B------:R1:W-:Y:S01]  /*60d0*/  LDGSTS.E [R134+0x14a00], desc[UR28][R74.64], !P5 ;  /* 0x14a000004a867fae */ /* 0x0003e2000e9a101c */
[----:B------:R-:W-:-:S03]  /*60e0*/  ISETP.GE.U32.AND P5, PT, R7, 0x7fffff6a, PT ;  /* 0x7fffff6a0700780c */ /* 0x000fc60003fa6070 */
[----:B------:R1:W-:Y:S01]  /*60f0*/  STL.64 [R1+0x30], R74 ;  /* 0x0000304a01007387 */ /* 0x0003e20000100a00 */
[----:B------:R-:W-:-:S03]  /*6100*/  IADD3 R6, PT, PT, R135, -0x58, RZ ;  /* 0xffffffa887067810 */ /* 0x000fc60007ffe0ff */
[----:B------:R4:W-:Y:S01]  /*6110*/  STL.64 [R1+0x28], R72 ;  /* 0x0000284801007387 */ /* 0x0009e20000100a00 */
[----:B------:R-:W-:-:S03]  /*6120*/  VIADD R7, R135, 0xffffffa7 ;  /* 0xffffffa787077836 */ /* 0x000fc60000000000 */
[----:B------:R4:W-:Y:S04]  /*6130*/  LDGSTS.E [R134+0x14c00], desc[UR28][R72.64], !P6 ;  /* 0x14c0000048867fae */ /* 0x0009e8000f1a101c */
[----:B------:R3:W-:Y:S01]  /*6140*/  STL.64 [R1+0x20], R68 ;  /* 0x0000204401007387 */ /* 0x0007e20000100a00 */
[C---:B------:R-:W-:Y:S01]  /*6150*/  IMAD.WIDE R122, R0.reuse, 0x4, R152 ;  /* 0x00000004007a7825 */ /* 0x040fe200078e0298 */
[----:B-1----:R-:W1:Y:S02]  /*6160*/  LDC R74, c[0x0][0x3a0] ;  /* 0x0000e800ff4a7b82 */ /* 0x002e640000000800 */
[----:B------:R3:W-:Y:S01]  /*6170*/  LDGSTS.E [R134+0x14e00], desc[UR28][R68.64], !P6 ;  /* 0x14e0000044867fae */ /* 0x0007e2000f1a101c */
[----:B----4-:R-:W-:Y:S01]  /*6180*/  IMAD.WIDE R72, R0, 0x4, R124 ;  /* 0x0000000400487825 */ /* 0x010fe200078e027c */
[----:B------:R-:W-:-:S04]  /*6190*/  ISETP.GE.U32.AND P6, PT, R6, 0x7fffff69, PT ;  /* 0x7fffff690600780c */ /* 0x000fc80003fc6070 */
[----:B------:R-:W4:Y:S01]  /*61a0*/  LDC R75, c[0x0][0x3a0] ;  /* 0x0000e800ff4b7b82 */ /* 0x000f220000000800 */
[----:B---3--:R-:W-:Y:S01]  /*61b0*/  IMAD.WIDE R68, R0, 0x4, R126 ;  /* 0x0000000400447825 */ /* 0x008fe200078e027e */
[----:B------:R3:W-:Y:S03]  /*61c0*/  LDGSTS.E [R134+0x15000], desc[UR28][R72.64], !P2 ;  /* 0x1500000048867fae */ /* 0x0007e6000d1a101c */
[----:B------:R-:W-:Y:S01]  /*61d0*/  VIADD R6, R135, 0xffffffa6 ;  /* 0xffffffa687067836 */ /* 0x000fe20000000000 */
[----:B------:R1:W-:Y:S01]  /*61e0*/  LDGSTS.E [R134+0x15200], desc[UR28][R68.64], !P2 ;  /* 0x1520000044867fae */ /* 0x0003e2000d1a101c */
[----:B------:R-:W-:Y:S01]  /*61f0*/  ISETP.GE.U32.AND P2, PT, R7, 0x7fffff68, PT ;  /* 0x7fffff680700780c */ /* 0x000fe20003f46070 */
[----:B------:R-:W-:Y:S02]  /*6200*/  VIADD R7, R135, 0xffffffa5 ;  /* 0xffffffa587077836 */ /* 0x000fe40000000000 */
[----:B------:R-:W-:Y:S04]  /*6210*/  LDGSTS.E [R134+0x15400], desc[UR28][R250.64], !P4 ;  /* 0x15400000fa867fae */ /* 0x000fe8000e1a101c */
[----:B------:R-:W-:Y:S01]  /*6220*/  LDGSTS.E [R134+0x15600], desc[UR28][R248.64], !P4 ;  /* 0x15600000f8867fae */ /* 0x000fe2000e1a101c */
[----:B------:R-:W-:-:S03]  /*6230*/  ISETP.GE.U32.AND P4, PT, R6, 0x7fffff67, PT ;  /* 0x7fffff670600780c */ /* 0x000fc60003f86070 */
[----:B------:R-:W-:Y:S01]  /*6240*/  LDGSTS.E [R134+0x15800], desc[UR28][R246.64], !P5 ;  /* 0x15800000f6867fae */ /* 0x000fe2000e9a101c */
[----:B------:R-:W-:-:S03]  /*6250*/  IMAD.WIDE R126, R0, 0x4, R142 ;  /* 0x00000004007e7825 */ /* 0x000fc600078e028e */
[----:B------:R-:W-:Y:S01]  /*6260*/  LDGSTS.E [R134+0x15a00], desc[UR28][R130.64], !P5 ;  /* 0x15a0000082867fae */ /* 0x000fe2000e9a101c */
[----:B------:R-:W-:Y:S01]  /*6270*/  ISETP.GE.U32.AND P5, PT, R7, 0x7fffff66, PT ;  /* 0x7fffff660700780c */ /* 0x000fe20003fa6070 */
[C---:B------:R-:W-:Y:S02]  /*6280*/  VIADD R6, R135.reuse, 0xffffffa4 ;  /* 0xffffffa487067836 */ /* 0x040fe40000000000 */
[----:B------:R-:W-:Y:S01]  /*6290*/  VIADD R7, R135, 0xffffffa3 ;  /* 0xffffffa387077836 */ /* 0x000fe20000000000 */
[----:B------:R1:W-:Y:S01]  /*62a0*/  LDGSTS.E [R134+0x15c00], desc[UR28][R128.64], !P6 ;  /* 0x15c0000080867fae */ /* 0x0003e2000f1a101c */
[----:B------:R-:W-:-:S03]  /*62b0*/  IMAD.WIDE R124, R0, 0x4, R150 ;  /* 0x00000004007c7825 */ /* 0x000fc600078e0296 */
[----:B------:R1:W-:Y:S01]  /*62c0*/  LDGSTS.E [R134+0x15e00], desc[UR28][R126.64], !P6 ;  /* 0x15e000007e867fae */ /* 0x0003e2000f1a101c */
[----:B------:R-:W-:-:S03]  /*62d0*/  ISETP.GE.U32.AND P6, PT, R6, 0x7fffff65, PT ;  /* 0x7fffff650600780c */ /* 0x000fc60003fc6070 */
[----:B------:R-:W-:Y:S01]  /*62e0*/  LDGSTS.E [R134+0x16000], desc[UR28][R144.64], !P2 ;  /* 0x1600000090867fae */ /* 0x000fe2000d1a101c */
[----:B------:R-:W-:-:S03]  /*62f0*/  IADD3 R6, PT, PT, R135, -0x5e, RZ ;  /* 0xffffffa287067810 */ /* 0x000fc60007ffe0ff */
[----:B------:R-:W-:Y:S01]  /*6300*/  LDGSTS.E [R134+0x16200], desc[UR28][R146.64], !P2 ;  /* 0x1620000092867fae */ /* 0x000fe2000d1a101c */
[----:B------:R-:W-:Y:S01]  /*6310*/  ISETP.GE.U32.AND P2, PT, R7, 0x7fffff64, PT ;  /* 0x7fffff640700780c */ /* 0x000fe20003f46070 */
[----:B------:R-:W-:Y:S02]  /*6320*/  VIADD R7, R135, 0xffffffa1 ;  /* 0xffffffa187077836 */ /* 0x000fe40000000000 */
[----:B------:R-:W-:Y:S04]  /*6330*/  LDGSTS.E [R134+0x16400], desc[UR28][R148.64], !P4 ;  /* 0x1640000094867fae */ /* 0x000fe8000e1a101c */
[----:B------:R-:W-:Y:S01]  /*6340*/  LDGSTS.E [R134+0x16600], desc[UR28][R124.64], !P4 ;  /* 0x166000007c867fae */ /* 0x000fe2000e1a101c */
[----:B------:R-:W-:-:S03]  /*6350*/  ISETP.GE.U32.AND P4, PT, R6, 0x7fffff63, PT ;  /* 0x7fffff630600780c */ /* 0x000fc60003f86070 */
[----:B------:R-:W-:Y:S04]  /*6360*/  LDGSTS.E [R134+0x16800], desc[UR28][R122.64], !P5 ;  /* 0x168000007a867fae */ /* 0x000fe8000e9a101c */
[----:B------:R-:W-:Y:S01]  /*6370*/  LDGSTS.E [R134+0x16a00], desc[UR28][R154.64], !P5 ;  /* 0x16a000009a867fae */ /* 0x000fe2000e9a101c */
[----:B------:R-:W-:Y:S02]  /*6380*/  ISETP.GE.U32.AND P5, PT, R7, 0x7fffff62, PT ;  /* 0x7fffff620700780c */ /* 0x000fe40003fa6070 */
[----:B------:R-:W2:Y:S01]  /*6390*/  LDC R7, c[0x0][0x3a0] ;  /* 0x0000e800ff077b82 */ /* 0x000ea20000000800 */
[----:B------:R3:W-:Y:S04]  /*63a0*/  STL.64 [R1+0x18], R72 ;  /* 0x0000184801007387 */ /* 0x0007e80000100a00 */
[----:B------:R1:W-:Y:S04]  /*63b0*/  STL.64 [R1+0x10], R68 ;  /* 0x0000104401007387 */ /* 0x0003e80000100a00 */
[----:B------:R-:W-:Y:S04]  /*63c0*/  STL.64 [R1+0x540], R250 ;  /* 0x000540fa01007387 */ /* 0x000fe80000100a00 */
[----:B------:R-:W-:Y:S01]  /*63d0*/  STL.64 [R1+0x548], R248 ;  /* 0x000548f801007387 */ /* 0x000fe20000100a00 */
[----:B---3--:R-:W3:Y:S03]  /*63e0*/  LDC R73, c[0x0][0x3a0] ;  /* 0x0000e800ff497b82 */ /* 0x008ee60000000800 */
[----:B------:R-:W-:Y:S04]  /*63f0*/  LDGSTS.E [R134+0x16c00], desc[UR28][R156.64], !P6 ;  /* 0x16c000009c867fae */ /* 0x000fe8000f1a101c */
[----:B------:R2:W-:Y:S01]  /*6400*/  STL.64 [R1+0x550], R246 ;  /* 0x000550f601007387 */ /* 0x0005e20000100a00 */
[----:B-1----:R-:W1:Y:S03]  /*6410*/  LDC R69, c[0x0][0x3a0] ;  /* 0x0000e800ff457b82 */ /* 0x002e660000000800 */
[----:B------:R-:W-:Y:S04]  /*6420*/  LDGSTS.E [R134+0x16e00], desc[UR28][R158.64], !P6 ;  /* 0x16e000009e867fae */ /* 0x000fe8000f1a101c */
[----:B------:R-:W-:Y:S01]  /*6430*/  STL.64 [R1+0x558], R130 ;  /* 0x0005588201007387 */ /* 0x000fe20000100a00 */
[----:B------:R-:W-:Y:S01]  /*6440*/  VIADD R6, R135, 0xffffffa0 ;  /* 0xffffffa087067836 */ /* 0x000fe20000000000 */
[----:B------:R-:W1:Y:S02]  /*6450*/  LDC R68, c[0x0][0x3a0] ;  /* 0x0000e800ff447b82 */ /* 0x000e640000000800 */
[----:B------:R-:W-:Y:S04]  /*6460*/  LDGSTS.E [R134+0x17000], desc[UR28][R160.64], !P2 ;  /* 0x17000000a0867fae */ /* 0x000fe8000d1a101c */
[----:B------:R1:W-:Y:S01]  /*6470*/  STL.64 [R1+0x560], R128 ;  /* 0x0005608001007387 */ /* 0x0003e20000100a00 */
[----:B------:R-:W-:Y:S01]  /*6480*/  IMAD.WIDE R172, R0, 0x4, R172 ;  /* 0x0000000400ac7825 */ /* 0x000fe200078e02ac */
[----:B------:R-:W1:Y:S02]  /*6490*/  LDC R72, c[0x0][0x3a0] ;  /* 0x0000e800ff487b82 */ /* 0x000e640000000800 */
[----:B------:R-:W-:Y:S04]  /*64a0*/  LDGSTS.E [R134+0x17200], desc[UR28][R162.64], !P2 ;  /* 0x17200000a2867fae */ /* 0x000fe8000d1a101c */
[----:B------:R1:W-:Y:S04]  /*64b0*/  STL.64 [R1+0x568], R126 ;  /* 0x0005687e01007387 */ /* 0x0003e80000100a00 */
[----:B------:R-:W-:Y:S04]  /*64c0*/  LDGSTS.E [R134+0x17400], desc[UR28][R164.64], !P4 ;  /* 0x17400000a4867fae */ /* 0x000fe8000e1a101c */
[----:B------:R-:W-:Y:S04]  /*64d0*/  LDGSTS.E [R134+0x17600], desc[UR28][R166.64], !P4 ;  /* 0x17600000a6867fae */ /* 0x000fe8000e1a101c */
[----:B------:R-:W4:Y:S04]  /*64e0*/  LDL.LU.64 R76, [R1+0x38] ;  /* 0x00003800014c7983 */ /* 0x000f280000300a00 */
[----:B------:R-:W-:Y:S04]  /*64f0*/  LDGSTS.E [R134+0x17800], desc[UR28][R168.64], !P5 ;  /* 0x17800000a8867fae */ /* 0x000fe8000e9a101c */
[----:B------:R-:W5:Y:S04]  /*6500*/  LDL.LU.64 R238, [R1+0x40] ;  /* 0x0000400001ee7983 */ /* 0x000f680000300a00 */
[----:B------:R-:W-:Y:S01]  /*6510*/  LDGSTS.E [R134+0x17a00], desc[UR28][R170.64], !P5 ;  /* 0x17a00000aa867fae */ /* 0x000fe2000e9a101c */
[----:B------:R-:W-:-:S03]  /*6520*/  ISETP.GE.U32.AND P5, PT, R245, 0x7fffff41, PT ;  /* 0x7fffff41f500780c */ /* 0x000fc60003fa6070 */
[----:B------:R-:W5:Y:S04]  /*6530*/  LDL.LU.64 R240, [R1+0x48] ;  /* 0x0000480001f07983 */ /* 0x000f680000300a00 */
[----:B------:R-:W5:Y:S04]  /*6540*/  LDL.LU.64 R242, [R1+0x50] ;  /* 0x0000500001f27983 */ /* 0x000f680000300a00 */
[----:B------:R-:W5:Y:S04]  /*6550*/  LDL.LU.64 R244, [R1+0x58] ;  /* 0x0000580001f47983 */ /* 0x000f680000300a00 */
[----:B------:R-:W5:Y:S04]  /*6560*/  LDL.LU.64 R80, [R1+0x60] ;  /* 0x0000600001507983 */ /* 0x000f680000300a00 */
[----:B------:R-:W5:Y:S04]  /*6570*/  LDL.LU.64 R82, [R1+0x68] ;  /* 0x0000680001527983 */ /* 0x000f680000300a00 */
[----:B------:R-:W5:Y:S04]  /*6580*/  LDL.LU.64 R86, [R1+0x70] ;  /* 0x0000700001567983 */ /* 0x000f680000300a00 */
[----:B------:R-:W5:Y:S01]  /*6590*/  LDL.LU.64 R84, [R1+0x78] ;  /* 0x0000780001547983 */ /* 0x000f620000300a00 */
[----:B------:R-:W-:Y:S01]  /*65a0*/  VIADD R135, R135, 0xffffff9f ;  /* 0xffffff9f87877836 */ /* 0x000fe20000000000 */
[----:B------:R-:W-:-:S04]  /*65b0*/  ISETP.GE.U32.AND P6, PT, R6, 0x7fffff61, PT ;  /* 0x7fffff610600780c */ /* 0x000fc80003fc6070 */
[----:B------:R-:W-:Y:S01]  /*65c0*/  ISETP.GE.U32.AND P2, PT, R135, 0x7fffff60, PT ;  /* 0x7fffff608700780c */ /* 0x000fe20003f46070 */
[C---:B------:R-:W-:Y:S01]  /*65d0*/  IMAD.WIDE R174, R0.reuse, 0x4, R174 ;  /* 0x0000000400ae7825 */ /* 0x040fe200078e02ae */
[----:B--2---:R-:W-:Y:S01]  /*65e0*/  IADD3 R7, PT, PT, R7, -0x64, RZ ;  /* 0xffffff9c07077810 */ /* 0x004fe20007ffe0ff */
[----:B------:R-:W2:Y:S02]  /*65f0*/  LDC R135, c[0x0][0x3a0] ;  /* 0x0000e800ff877b82 */ /* 0x000ea40000000800 */
[----:B-1----:R-:W-:Y:S02]  /*6600*/  VIADD R6, R69, 0xffffff9d ;  /* 0xffffff9d45067836 */ /* 0x002fe40000000000 */
[C---:B------:R-:W-:Y:S02]  /*6610*/  IMAD.WIDE R176, R0.reuse, 0x4, R176 ;  /* 0x0000000400b07825 */ /* 0x040fe400078e02b0 */
[----:B------:R-:W-:Y:S02]  /*6620*/  LDGSTS.E [R134+0x17c00], desc[UR28][R172.64], !P6 ;  /* 0x17c00000ac867fae */ /* 0x000fe4000f1a101c */
[----:B------:R-:W-:Y:S01]  /*6630*/  IMAD.WIDE R178, R0, 0x4, R178 ;  /* 0x0000000400b27825 */ /* 0x000fe200078e02b2 */
[----:B------:R-:W1:Y:S01]  /*6640*/  LDC R69, c[0x0][0x3a0] ;  /* 0x0000e800ff457b82 */ /* 0x000e620000000800 */
[----:B------:R-:W-:Y:S01]  /*6650*/  LDGSTS.E [R134+0x17e00], desc[UR28][R174.64], !P6 ;  /* 0x17e00000ae867fae */ /* 0x000fe2000f1a101c */
[----:B------:R-:W-:Y:S01]  /*6660*/  ISETP.GE.U32.AND P6, PT, R6, 0x7fffff5e, PT ;  /* 0x7fffff5e0600780c */ /* 0x000fe20003fc6070 */
[----:B------:R-:W-:-:S02]  /*6670*/  IMAD.WIDE R180, R0, 0x4, R180 ;  /* 0x0000000400b47825 */ /* 0x000fc400078e02b4 */
[----:B------:R-:W-:Y:S02]  /*6680*/  LDGSTS.E [R134+0x18000], desc[UR28][R176.64], !P2 ;  /* 0x18000000b0867fae */ /* 0x000fe4000d1a101c */
[----:B------:R-:W-:Y:S02]  /*6690*/  IMAD.WIDE R182, R0, 0x4, R182 ;  /* 0x0000000400b67825 */ /* 0x000fe400078e02b6 */
[----:B------:R-:W-:Y:S02]  /*66a0*/  LDGSTS.E [R134+0x18200], desc[UR28][R178.64], !P2 ;  /* 0x18200000b2867fae */ /* 0x000fe4000d1a101c */
[----:B---3--:R-:W-:Y:S01]  /*66b0*/  VIADD R6, R73, 0xffffff9b ;  /* 0xffffff9b49067836 */ /* 0x008fe20000000000 */
[----:B------:R-:W-:Y:S01]  /*66c0*/  ISETP.GE.U32.AND P2, PT, R7, 0x7fffff5d, PT ;  /* 0x7fffff5d0700780c */ /* 0x000fe20003f46070 */
[----:B------:R-:W-:Y:S01]  /*66d0*/  LDGSTS.E [R134+0x18400], desc[UR28][R180.64], !P1 ;  /* 0x18400000b4867fae */ /* 0x000fe2000c9a101c */
[----:B------:R-:W3:Y:S03]  /*66e0*/  LDC R73, c[0x0][0x3a0] ;  /* 0x0000e800ff497b82 */ /* 0x000ee60000000800 */
[----:B------:R-:W-:Y:S01]  /*66f0*/  LDGSTS.E [R134+0x18600], desc[UR28][R182.64], !P1 ;  /* 0x18600000b6867fae */ /* 0x000fe2000c9a101c */
[----:B------:R-:W-:Y:S01]  /*6700*/  ISETP.GE.U32.AND P1, PT, R6, 0x7fffff5c, PT ;  /* 0x7fffff5c0600780c */ /* 0x000fe20003f26070 */
[----:B------:R-:W-:-:S04]  /*6710*/  IMAD.WIDE R184, R0, 0x4, R184 ;  /* 0x0000000400b87825 */ /* 0x000fc800078e02b8 */
[C---:B------:R-:W-:Y:S01]  /*6720*/  IMAD.WIDE R186, R0.reuse, 0x4, R186 ;  /* 0x0000000400ba7825 */ /* 0x040fe200078e02ba */
[----:B------:R-:W-:Y:S03]  /*6730*/  LDGSTS.E [R134+0x18800], desc[UR28][R184.64], !P6 ;  /* 0x18800000b8867fae */ /* 0x000fe6000f1a101c */
[C---:B----4-:R-:W-:Y:S01]  /*6740*/  IMAD.WIDE R90, R0.reuse, 0x4, R76 ;  /* 0x00000004005a7825 */ /* 0x050fe200078e024c */
[----:B------:R-:W-:Y:S03]  /*6750*/  LDGSTS.E [R134+0x18a00], desc[UR28][R186.64], !P6 ;  /* 0x18a00000ba867fae */ /* 0x000fe6000f1a101c */
[C---:B-----5:R-:W-:Y:S02]  /*6760*/  IMAD.WIDE R76, R0.reuse, 0x4, R238 ;  /* 0x00000004004c7825 */ /* 0x060fe400078e02ee */
[----:B------:R-:W4:Y:S02]  /*6770*/  LDL.LU.64 R238, [R1+0x80] ;  /* 0x0000800001ee7983 */ /* 0x000f240000300a00 */
[----:B------:R-:W-:-:S02]  /*6780*/  IMAD.WIDE R78, R0, 0x4, R240 ;  /* 0x00000004004e7825 */ /* 0x000fc400078e02f0 */
[----:B------:R-:W5:Y:S02]  /*6790*/  LDL.LU.64 R240, [R1+0x88] ;  /* 0x0000880001f07983 */ /* 0x000f640000300a00 */
[C---:B------:R-:W-:Y:S02]  /*67a0*/  IMAD.WIDE R96, R0.reuse, 0x4, R242 ;  /* 0x0000000400607825 */ /* 0x040fe400078e02f2 */
[----:B------:R-:W2:Y:S02]  /*67b0*/  LDL.LU.64 R242, [R1+0x90] ;  /* 0x0000900001f27983 */ /* 0x000ea40000300a00 */
[----:B------:R-:W-:Y:S02]  /*67c0*/  IMAD.WIDE R98, R0, 0x4, R244 ;  /* 0x0000000400627825 */ /* 0x000fe400078e02f4 */
[----:B------:R-:W4:Y:S02]  /*67d0*/  LDL.LU.64 R244, [R1+0x98] ;  /* 0x0000980001f47983 */ /* 0x000f240000300a00 */
[----:B------:R-:W-:-:S02]  /*67e0*/  VIADD R7, R68, 0xffffff9a ;  /* 0xffffff9a44077836 */ /* 0x000fc40000000000 */
[C---:B------:R-:W-:Y:S01]  /*67f0*/  IMAD.WIDE R188, R0.reuse, 0x4, R188 ;  /* 0x0000000400bc7825 */ /* 0x040fe200078e02bc */
[----:B------:R-:W3:Y:S01]  /*6800*/  LDC R68, c[0x0][0x3a0] ;  /* 0x0000e800ff447b82 */ /* 0x000ee20000000800 */
[----:B------:R-:W5:Y:S02]  /*6810*/  LDL.LU.64 R92, [R1+0xa0] ;  /* 0x0000a000015c7983 */ /* 0x000f640000300a00 */
[----:B------:R-:W-:Y:S01]  /*6820*/  IMAD.WIDE R190, R0, 0x4, R190 ;  /* 0x0000000400be7825 */ /* 0x000fe200078e02be */
[----:B------:R-:W-:Y:S01]  /*6830*/  ISETP.GE.U32.AND P6, PT, R7, 0x7fffff5b, PT ;  /* 0x7fffff5b0700780c */ /* 0x000fe20003fc6070 */
[----:B------:R-:W-:Y:S02]  /*6840*/  LDGSTS.E [R134+0x18c00], desc[UR28][R188.64], !P2 ;  /* 0x18c00000bc867fae */ /* 0x000fe4000d1a101c */
[----:B------:R-:W-:Y:S02]  /*6850*/  VIADD R6, R74, 0xffffff99 ;  /* 0xffffff994a067836 */ /* 0x000fe40000000000 */
[C---:B------:R-:W-:Y:S01]  /*6860*/  IMAD.WIDE R192, R0.reuse, 0x4, R192 ;  /* 0x0000000400c07825 */ /* 0x040fe200078e02c0 */
[----:B------:R-:W-:Y:S01]  /*6870*/  LDGSTS.E [R134+0x18e00], desc[UR28][R190.64], !P2 ;  /* 0x18e00000be867fae */ /* 0x000fe2000d1a101c */
[----:B------:R-:W3:Y:S02]  /*6880*/  LDC R74, c[0x0][0x3a0] ;  /* 0x0000e800ff4a7b82 */ /* 0x000ee40000000800 */
[----:B------:R-:W-:Y:S01]  /*6890*/  IMAD.WIDE R194, R0, 0x4, R194 ;  /* 0x0000000400c27825 */ /* 0x000fe200078e02c2 */
[----:B------:R-:W-:Y:S01]  /*68a0*/  ISETP.GE.U32.AND P2, PT, R6, 0x7fffff5a, PT ;  /* 0x7fffff5a0600780c */ /* 0x000fe20003f46070 */
[----:B------:R-:W-:Y:S02]  /*68b0*/  LDGSTS.E [R134+0x19000], desc[UR28][R192.64], !P1 ;  /* 0x19000000c0867fae */ /* 0x000fe4000c9a101c */
[----:B------:R-:W-:-:S02]  /*68c0*/  VIADD R7, R72, 0xffffff98 ;  /* 0xffffff9848077836 */ /* 0x000fc40000000000 */
[----:B------:R-:W-:Y:S01]  /*68d0*/  LDGSTS.E [R134+0x19200], desc[UR28][R194.64], !P1 ;  /* 0x19200000c2867fae */ /* 0x000fe2000c9a101c */
[----:B------:R-:W3:Y:S02]  /*68e0*/  LDC R72, c[0x0][0x3a0] ;  /* 0x0000e800ff487b82 */ /* 0x000ee40000000800 */
[----:B------:R-:W-:Y:S01]  /*68f0*/  ISETP.GE.U32.AND P1, PT, R7, 0x7fffff59, PT ;  /* 0x7fffff590700780c */ /* 0x000fe20003f26070 */
[C---:B------:R-:W-:Y:S01]  /*6900*/  IMAD.WIDE R196, R0.reuse, 0x4, R196 ;  /* 0x0000000400c47825 */ /* 0x040fe200078e02c4 */
[----:B------:R-:W5:Y:S03]  /*6910*/  LDL.LU.64 R94, [R1+0xa8] ;  /* 0x0000a800015e7983 */ /* 0x000f660000300a00 */
[C---:B------:R-:W-:Y:S01]  /*6920*/  IMAD.WIDE R198, R0.reuse, 0x4, R198 ;  /* 0x0000000400c67825 */ /* 0x040fe200078e02c6 */
[----:B------:R-:W-:Y:S03]  /*6930*/  LDGSTS.E [R134+0x19400], desc[UR28][R196.64], !P6 ;  /* 0x19400000c4867fae */ /* 0x000fe6000f1a101c */
[----:B------:R-:W-:Y:S01]  /*6940*/  VIADD R6, R75, 0xffffff97 ;  /* 0xffffff974b067836 */ /* 0x000fe20000000000 */
[----:B------:R-:W-:Y:S01]  /*6950*/  LDGSTS.E [R134+0x19600], desc[UR28][R198.64], !P6 ;  /* 0x19600000c6867fae */ /* 0x000fe2000f1a101c */
[C---:B------:R-:W-:Y:S01]  /*6960*/  IMAD.WIDE R200, R0.reuse, 0x4, R200 ;  /* 0x0000000400c87825 */ /* 0x040fe200078e02c8 */
[----:B-1----:R-:W-:Y:S01]  /*6970*/  IADD3 R7, PT, PT, R69, -0x6a, RZ ;  /* 0xffffff9645077810 */ /* 0x002fe20007ffe0ff */
[----:B------:R-:W1:Y:S02]  /*6980*/  LDC R75, c[0x0][0x3a0] ;  /* 0x0000e800ff4b7b82 */ /* 0x000e640000000800 */
[----:B------:R-:W-:Y:S01]  /*6990*/  IMAD.WIDE R202, R0, 0x4, R202 ;  /* 0x0000000400ca7825 */ /* 0x000fe200078e02ca */
[----:B------:R-:W-:Y:S01]  /*69a0*/  ISETP.GE.U32.AND P6, PT, R6, 0x7fffff58, PT ;  /* 0x7fffff580600780c */ /* 0x000fe20003fc6070 */
[----:B------:R-:W-:Y:S02]  /*69b0*/  LDGSTS.E [R134+0x19800], desc[UR28][R200.64], !P2 ;  /* 0x19800000c8867fae */ /* 0x000fe4000d1a101c */
[----:B------:R-:W-:-:S02]  /*69c0*/  IMAD.WIDE R204, R0, 0x4, R204 ;  /* 0x0000000400cc7825 */ /* 0x000fc400078e02cc */
[----:B------:R-:W-:Y:S01]  /*69d0*/  LDGSTS.E [R134+0x19a00], desc[UR28][R202.64], !P2 ;  /* 0x19a00000ca867fae */ /* 0x000fe2000d1a101c */
[----:B------:R-:W1:Y:S01]  /*69e0*/  LDC R69, c[0x0][0x3a0] ;  /* 0x0000e800ff457b82 */ /* 0x000e620000000800 */
[----:B------:R-:W-:Y:S01]  /*69f0*/  IMAD.WIDE R206, R0, 0x4, R206 ;  /* 0x0000000400ce7825 */ /* 0x000fe200078e02ce */
[----:B------:R-:W-:Y:S01]  /*6a00*/  ISETP.GE.U32.AND P2, PT, R7, 0x7fffff57, PT ;  /* 0x7fffff570700780c */ /* 0x000fe20003f46070 */
[----:B------:R-:W-:Y:S02]  /*6a10*/  LDGSTS.E [R134+0x19c00], desc[UR28][R204.64], !P1 ;  /* 0x19c00000cc867fae */ /* 0x000fe4000c9a101c */
[----:B---3--:R-:W-:Y:S02]  /*6a20*/  VIADD R6, R73, 0xffffff95 ;  /* 0xffffff9549067836 */ /* 0x008fe40000000000 */
[----:B------:R-:W-:Y:S01]  /*6a30*/  LDGSTS.E [R134+0x19e00], desc[UR28][R206.64], !P1 ;  /* 0x19e00000ce867fae */ /* 0x000fe2000c9a101c */
[----:B------:R-:W3:Y:S02]  /*6a40*/  LDC R73, c[0x0][0x3a0] ;  /* 0x0000e800ff497b82 */ /* 0x000ee40000000800 */
[----:B------:R-:W-:Y:S01]  /*6a50*/  ISETP.GE.U32.AND P1, PT, R6, 0x7fffff56, PT ;  /* 0x7fffff560600780c */ /* 0x000fe20003f26070 */
[C---:B------:R-:W-:Y:S01]  /*6a60*/  IMAD.WIDE R208, R0.reuse, 0x4, R208 ;  /* 0x0000000400d07825 */ /* 0x040fe200078e02d0 */
[----:B------:R-:W5:Y:S03]  /*6a70*/  LDL.LU.64 R106, [R1+0xb0] ;  /* 0x0000b000016a7983 */ /* 0x000f660000300a00 */
[----:B------:R-:W-:Y:S01]  /*6a80*/  IMAD.WIDE R210, R0, 0x4, R210 ;  /* 0x0000000400d27825 */ /* 0x000fe200078e02d2 */
[----:B------:R-:W-:Y:S03]  /*6a90*/  LDGSTS.E [R134+0x1a000], desc[UR28][R208.64], !P6 ;  /* 0x1a000000d0867fae */ /* 0x000fe6000f1a101c */
[----:B------:R-:W-:Y:S01]  /*6aa0*/  VIADD R7, R68, 0xffffff94 ;  /* 0xffffff9444077836 */ /* 0x000fe20000000000 */
[----:B------:R-:W-:Y:S01]  /*6ab0*/  LDGSTS.E [R134+0x1a200], desc[UR28][R210.64], !P6 ;  /* 0x1a200000d2867fae */ /* 0x000fe2000f1a101c */
[C---:B------:R-:W-:Y:S01]  /*6ac0*/  IMAD.WIDE R212, R0.reuse, 0x4, R212 ;  /* 0x0000000400d47825 */ /* 0x040fe200078e02d4 */
[----:B------:R-:W3:Y:S03]  /*6ad0*/  LDC R68, c[0x0][0x3a0] ;  /* 0x0000e800ff447b82 */ /* 0x000ee60000000800 */
[----:B------:R-:W-:Y:S01]  /*6ae0*/  IMAD.WIDE R214, R0, 0x4, R214 ;  /* 0x0000000400d67825 */ /* 0x000fe200078e02d6 */
[----:B------:R-:W-:Y:S01]  /*6af0*/  ISETP.GE.U32.AND P6, PT, R7, 0x7fffff55, PT ;  /* 0x7fffff550700780c */ /* 0x000fe20003fc6070 */
[----:B------:R-:W-:Y:S02]  /*6b00*/  LDGSTS.E [R134+0x1a400], desc[UR28][R212.64], !P2 ;  /* 0x1a400000d4867fae */ /* 0x000fe4000d1a101c */
[----:B------:R-:W-:-:S02]  /*6b10*/  VIADD R6, R74, 0xffffff93 ;  /* 0xffffff934a067836 */ /* 0x000fc40000000000 */
[C---:B------:R-:W-:Y:S01]  /*6b20*/  IMAD.WIDE R216, R0.reuse, 0x4, R216 ;  /* 0x0000000400d87825 */ /* 0x040fe200078e02d8 */
[----:B------:R-:W-:Y:S01]  /*6b30*/  LDGSTS.E [R134+0x1a600], desc[UR28][R214.64], !P2 ;  /* 0x1a600000d6867fae */ /* 0x000fe2000d1a101c */
[----:B------:R-:W3:Y:S02]  /*6b40*/  LDC R74, c[0x0][0x3a0] ;  /* 0x0000e800ff4a7b82 */ /* 0x000ee40000000800 */
[----:B------:R-:W-:Y:S01]  /*6b50*/  IMAD.WIDE R218, R0, 0x4, R218 ;  /* 0x0000000400da7825 */ /* 0x000fe200078e02da */
[----:B------:R-:W-:Y:S01]  /*6b60*/  ISETP.GE.U32.AND P2, PT, R6, 0x7fffff54, PT ;  /* 0x7fffff540600780c */ /* 0x000fe20003f46070 */
[----:B------:R-:W-:Y:S02]  /*6b70*/  LDGSTS.E [R134+0x1a800], desc[UR28][R216.64], !P1 ;  /* 0x1a800000d8867fae */ /* 0x000fe4000c9a101c */
[----:B------:R-:W-:Y:S02]  /*6b80*/  VIADD R7, R72, 0xffffff92 ;  /* 0xffffff9248077836 */ /* 0x000fe40000000000 */
[----:B------:R-:W-:Y:S01]  /*6b90*/  LDGSTS.E [R134+0x1aa00], desc[UR28][R218.64], !P1 ;  /* 0x1aa00000da867fae */ /* 0x000fe2000c9a101c */
[----:B------:R-:W3:Y:S02]  /*6ba0*/  LDC R72, c[0x0][0x3a0] ;  /* 0x0000e800ff487b82 */ /* 0x000ee40000000800 */
[----:B------:R-:W-:Y:S01]  /*6bb0*/  ISETP.GE.U32.AND P1, PT, R7, 0x7fffff53, PT ;  /* 0x7fffff530700780c */ /* 0x000fe20003f26070 */
[C---:B------:R-:W-:Y:S01]  /*6bc0*/  IMAD.WIDE R220, R0.reuse, 0x4, R220 ;  /* 0x0000000400dc7825 */ /* 0x040fe200078e02dc */
[----:B------:R-:W5:Y:S03]  /*6bd0*/  LDL.LU.64 R102, [R1+0xb8] ;  /* 0x0000b80001667983 */ /* 0x000f660000300a00 */
[C---:B------:R-:W-:Y:S01]  /*6be0*/  IMAD.WIDE R222, R0.reuse, 0x4, R222 ;  /* 0x0000000400de7825 */ /* 0x040fe200078e02de */
[----:B------:R-:W-:Y:S03]  /*6bf0*/  LDGSTS.E [R134+0x1ac00], desc[UR28][R220.64], !P6 ;  /* 0x1ac00000dc867fae */ /* 0x000fe6000f1a101c */
[----:B-1----:R-:W-:Y:S01]  /*6c00*/  VIADD R6, R75, 0xffffff91 ;  /* 0xffffff914b067836 */ /* 0x002fe20000000000 */
[----:B------:R-:W-:Y:S01]  /*6c10*/  LDGSTS.E [R134+0x1ae00], desc[UR28][R222.64], !P6 ;  /* 0x1ae00000de867fae */ /* 0x000fe2000f1a101c */
[C---:B------:R-:W-:Y:S01]  /*6c20*/  IMAD.WIDE R224, R0.reuse, 0x4, R224 ;  /* 0x0000000400e07825 */ /* 0x040fe200078e02e0 */
[----:B------:R-:W-:Y:S01]  /*6c30*/  IADD3 R7, PT, PT, R69, -0x70, RZ ;  /* 0xffffff9045077810 */ /* 0x000fe20007ffe0ff */
[----:B------:R-:W1:Y:S02]  /*6c40*/  LDC R75, c[0x0][0x3a0] ;  /* 0x0000e800ff4b7b82 */ /* 0x000e640000000800 */
[----:B------:R-:W-:Y:S01]  /*6c50*/  IMAD.WIDE R226, R0, 0x4, R226 ;  /* 0x0000000400e27825 */ /* 0x000fe200078e02e2 */
[----:B------:R-:W-:Y:S01]  /*6c60*/  ISETP.GE.U32.AND P6, PT, R6, 0x7fffff52, PT ;  /* 0x7fffff520600780c */ /* 0x000fe20003fc6070 */
[----:B------:R-:W-:Y:S02]  /*6c70*/  LDGSTS.E [R134+0x1b000], desc[UR28][R224.64], !P2 ;  /* 0x1b000000e0867fae */ /* 0x000fe4000d1a101c */
[----:B------:R-:W-:-:S02]  /*6c80*/  IMAD.WIDE R228, R0, 0x4, R228 ;  /* 0x0000000400e47825 */ /* 0x000fc400078e02e4 */
[----:B------:R-:W-:Y:S01]  /*6c90*/  LDGSTS.E [R134+0x1b200], desc[UR28][R226.64], !P2 ;  /* 0x1b200000e2867fae */ /* 0x000fe2000d1a101c */
[----:B------:R-:W2:Y:S01]  /*6ca0*/  LDC R69, c[0x0][0x3a0] ;  /* 0x0000e800ff457b82 */ /* 0x000ea20000000800 */
[----:B------:R-:W-:Y:S01]  /*6cb0*/  IMAD.WIDE R230, R0, 0x4, R230 ;  /* 0x0000000400e67825 */ /* 0x000fe200078e02e6 */
[----:B------:R-:W-:Y:S01]  /*6cc0*/  ISETP.GE.U32.AND P2, PT, R7, 0x7fffff51, PT ;  /* 0x7fffff510700780c */ /* 0x000fe20003f46070 */
[----:B------:R-:W-:Y:S02]  /*6cd0*/  LDGSTS.E [R134+0x1b400], desc[UR28][R228.64], !P1 ;  /* 0x1b400000e4867fae */ /* 0x000fe4000c9a101c */
[----:B---3--:R-:W-:Y:S02]  /*6ce0*/  VIADD R6, R73, 0xffffff8f ;  /* 0xffffff8f49067836 */ /* 0x008fe40000000000 */
[----:B------:R-:W-:Y:S01]  /*6cf0*/  LDGSTS.E [R134+0x1b600], desc[UR28][R230.64], !P1 ;  /* 0x1b600000e6867fae */ /* 0x000fe2000c9a101c */
[----:B------:R-:W3:Y:S02]  /*6d00*/  LDC R73, c[0x0][0x3a0] ;  /* 0x0000e800ff497b82 */ /* 0x000ee40000000800 */
[----:B------:R-:W-:Y:S01]  /*6d10*/  ISETP.GE.U32.AND P1, PT, R6, 0x7fffff50, PT ;  /* 0x7fffff500600780c */ /* 0x000fe20003f26070 */
[----:B------:R-:W-:-:S04]  /*6d20*/  IMAD.WIDE R232, R0, 0x4, R232 ;  /* 0x0000000400e87825 */ /* 0x000fc800078e02e8 */
[----:B------:R-:W-:Y:S01]  /*6d30*/  IMAD.WIDE R234, R0, 0x4, R234 ;  /* 0x0000000400ea7825 */ /* 0x000fe200078e02ea */
[----:B------:R-:W-:Y:S03]  /*6d40*/  LDGSTS.E [R134+0x1b800], desc[UR28][R232.64], !P6 ;  /* 0x1b800000e8867fae */ /* 0x000fe6000f1a101c */
[----:B------:R-:W-:Y:S01]  /*6d50*/  VIADD R7, R68, 0xffffff8e ;  /* 0xffffff8e44077836 */ /* 0x000fe20000000000 */
[----:B------:R-:W-:Y:S01]  /*6d60*/  LDGSTS.E [R134+0x1ba00], desc[UR28][R234.64], !P6 ;  /* 0x1ba00000ea867fae */ /* 0x000fe2000f1a101c */
[----:B------:R-:W-:Y:S01]  /*6d70*/  VIADD R6, R74, 0xffffff8d ;  /* 0xffffff8d4a067836 */ /* 0x000fe20000000000 */
[----:B------:R-:W2:Y:S01]  /*6d80*/  LDC R68, c[0x0][0x3a0] ;  /* 0x0000e800ff447b82 */ /* 0x000ea20000000800 */
[----:B------:R-:W-:Y:S01]  /*6d90*/  IMAD.WIDE R236, R0, 0x4, R236 ;  /* 0x0000000400ec7825 */ /* 0x000fe200078e02ec */
[----:B------:R-:W-:-:S03]  /*6da0*/  ISETP.GE.U32.AND P6, PT, R7, 0x7fffff4f, PT ;  /* 0x7fffff4f0700780c */ /* 0x000fc60003fc6070 */
[----:B------:R-:W-:Y:S01]  /*6db0*/  VIADD R7, R72, 0xffffff8c ;  /* 0xffffff8c48077836 */ /* 0x000fe20000000000 */
[----:B------:R-:W-:Y:S02]  /*6dc0*/  LDGSTS.E [R134+0x1bc00], desc[UR28][R236.64], !P2 ;  /* 0x1bc00000ec867fae */ /* 0x000fe4000d1a101c */
[----:B------:R-:W2:Y:S02]  /*6dd0*/  LDC R74, c[0x0][0x3a0] ;  /* 0x0000e800ff4a7b82 */ /* 0x000ea40000000800 */
[----:B------:R-:W-:Y:S01]  /*6de0*/  LDGSTS.E [R134+0x1be00], desc[UR28][R90.64], !P2 ;  /* 0x1be000005a867fae */ /* 0x000fe2000d1a101c */
[----:B------:R-:W-:-:S03]  /*6df0*/  ISETP.GE.U32.AND P2, PT, R6, 0x7fffff4e, PT ;  /* 0x7fffff4e0600780c */ /* 0x000fc60003f46070 */
[----:B------:R-:W-:Y:S01]  /*6e00*/  LDGSTS.E [R134+0x1c000], desc[UR28][R76.64], !P1 ;  /* 0x1c0000004c867fae */ /* 0x000fe2000c9a101c */
[C---:B------:R-:W-:Y:S01]  /*6e10*/  IMAD.WIDE R80, R0.reuse, 0x4, R80 ;  /* 0x0000000400507825 */ /* 0x040fe200078e0250 */
[----:B------:R-:W2:Y:S02]  /*6e20*/  LDC R72, c[0x0][0x3a0] ;  /* 0x0000e800ff487b82 */ /* 0x000ea40000000800 */
[----:B------:R-:W-:Y:S01]  /*6e30*/  LDGSTS.E [R134+0x1c200], desc[UR28][R78.64], !P1 ;  /* 0x1c2000004e867fae */ /* 0x000fe2000c9a101c */
[----:B------:R-:W-:Y:S01]  /*6e40*/  ISETP.GE.U32.AND P1, PT, R7, 0x7fffff4d, PT ;  /* 0x7fffff4d0700780c */ /* 0x000fe20003f26070 */
[----:B-1----:R-:W-:Y:S02]  /*6e50*/  VIADD R6, R75, 0xffffff8b ;  /* 0xffffff8b4b067836 */ /* 0x002fe40000000000 */
[----:B------:R-:W-:Y:S01]  /*6e60*/  LDGSTS.E [R134+0x1c400], desc[UR28][R96.64], !P6 ;  /* 0x1c40000060867fae */ /* 0x000fe2000f1a101c */
[----:B------:R-:W-:-:S03]  /*6e70*/  IMAD.WIDE R82, R0, 0x4, R82 ;  /* 0x0000000400527825 */ /* 0x000fc600078e0252 */
[----:B------:R-:W-:Y:S01]  /*6e80*/  LDGSTS.E [R134+0x1c600], desc[UR28][R98.64], !P6 ;  /* 0x1c60000062867fae */ /* 0x000fe2000f1a101c */
[----:B------:R-:W-:Y:S01]  /*6e90*/  IMAD.WIDE R104, R0, 0x4, R86 ;  /* 0x0000000400687825 */ /* 0x000fe200078e0256 */
[----:B------:R-:W-:Y:S02]  /*6ea0*/  ISETP.GE.U32.AND P6, PT, R6, 0x7fffff4c, PT ;  /* 0x7fffff4c0600780c */ /* 0x000fe40003fc6070 */
[----:B------:R-:W-:Y:S01]  /*6eb0*/  LDGSTS.E [R134+0x1c800], desc[UR28][R80.64], !P2 ;  /* 0x1c80000050867fae */ /* 0x000fe2000d1a101c */
[----:B------:R-:W-:-:S03]  /*6ec0*/  IMAD.WIDE R88, R0, 0x4, R84 ;  /* 0x0000000400587825 */ /* 0x000fc600078e0254 */
[----:B------:R-:W-:Y:S01]  /*6ed0*/  LDGSTS.E [R134+0x1ca00], desc[UR28][R82.64], !P2 ;  /* 0x1ca0000052867fae */ /* 0x000fe2000d1a101c */
[----:B---3--:R-:W-:Y:S02]  /*6ee0*/  VIADD R6, R73, 0xffffff89 ;  /* 0xffffff8949067836 */ /* 0x008fe40000000000 */
[C---:B--2---:R-:W-:Y:S01]  /*6ef0*/  IMAD.WIDE R110, R0.reuse, 0x4, R242 ;  /* 0x00000004006e7825 */ /* 0x044fe200078e02f2 */
[----:B------:R-:W-:Y:S01]  /*6f00*/  LDGSTS.E [R134+0x1cc00], desc[UR28][R104.64], !P1 ;  /* 0x1cc0000068867fae */ /* 0x000fe2000c9a101c */
[----:B------:R-:W-:Y:S01]  /*6f10*/  IADD3 R7, PT, PT, R69, -0x76, RZ ;  /* 0xffffff8a45077810 */ /* 0x000fe20007ffe0ff */
[----:B------:R-:W1:Y:S01]  /*6f20*/  LDC R73, c[0x0][0x3a0] ;  /* 0x0000e800ff497b82 */ /* 0x000e620000000800 */
[----:B----4-:R-:W-:Y:S01]  /*6f30*/  IMAD.WIDE R84, R0, 0x4, R238 ;  /* 0x0000000400547825 */ /* 0x010fe200078e02ee */
[----:B------:R-:W-:Y:S01]  /*6f40*/  LDGSTS.E [R134+0x1ce00], desc[UR28][R88.64], !P1 ;  /* 0x1ce0000058867fae */ /* 0x000fe2000c9a101c */
[----:B------:R-:W-:Y:S02]  /*6f50*/  ISETP.GE.U32.AND P1, PT, R6, 0x7fffff4a, PT ;  /* 0x7fffff4a0600780c */ /* 0x000fe40003f26070 */
[----:B-----5:R-:W-:Y:S01]  /*6f60*/  IMAD.WIDE R86, R0, 0x4, R240 ;  /* 0x0000000400567825 */ /* 0x020fe200078e02f0 */
[----:B------:R-:W2:Y:S02]  /*6f70*/  LDL.LU.64 R238, [R1+0xc0] ;  /* 0x0000c00001ee7983 */ /* 0x000ea40000300a00 */
[----:B------:R-:W3:Y:S01]  /*6f80*/  LDC R69, c[0x0][0x3a0] ;  /* 0x0000e800ff457b82 */ /* 0x000ee20000000800 */
[----:B------:R-:W-:Y:S01]  /*6f90*/  VIADD R6, R74, 0xffffff87 ;  /* 0xffffff874a067836 */ /* 0x000fe20000000000 */
[----:B------:R-:W4:Y:S01]  /*6fa0*/  LDL.LU.64 R240, [R1+0xc8] ;  /* 0x0000c80001f07983 */ /* 0x000f220000300a00 */
[----:B------:R-:W-:-:S03]  /*6fb0*/  IMAD.WIDE R74, R0, 0x4, R244 ;  /* 0x00000004004a7825 */ /* 0x000fc600078e02f4 */
[----:B------:R-:W5:Y:S04]  /*6fc0*/  LDL.LU.64 R244, [R1+0xd8] ;  /* 0x0000d80001f47983 */ /* 0x000f680000300a00 */
[----:B------:R-:W2:Y:S01]  /*6fd0*/  LDL.LU.64 R242, [R1+0xe0] ;  /* 0x0000e00001f27983 */ /* 0x000ea20000300a00 */
[----:B------:R-:W-:Y:S01]  /*6fe0*/  ISETP.GE.U32.AND P2, PT, R7, 0x7fffff4b, PT ;  /* 0x7fffff4b0700780c */ /* 0x000fe20003f46070 */
[----:B------:R-:W-:Y:S02]  /*6ff0*/  VIADD R7, R68, 0xffffff88 ;  /* 0xffffff8844077836 */ /* 0x000fe40000000000 */
[----:B------:R-:W2:Y:S01]  /*7000*/  LDL.LU.64 R246, [R1+0xe8] ;  /* 0x0000e80001f67983 */ /* 0x000ea20000300a00 */
[----:B------:R-:W-:Y:S01]  /*7010*/  IMAD.WIDE R92, R0, 0x4, R92 ;  /* 0x00000004005c7825 */ /* 0x000fe200078e025c */
[----:B------:R-:W1:Y:S02]  /*7020*/  LDC R68, c[0x0][0x3a0] ;  /* 0x0000e800ff447b82 */ /* 0x000e640000000800 */
[----:B------:R-:W3:Y:S04]  /*7030*/  LDL.LU.64 R142, [R1+0xf0] ;  /* 0x0000f000018e7983 */ /* 0x000ee80000300a00 */
[----:B------:R-:W-:Y:S04]  /*7040*/  LDGSTS.E [R134+0x1d000], desc[UR28][R84.64], !P6 ;  /* 0x1d00000054867fae */ /* 0x000fe8000f1a101c */
[----:B------:R-:W-:Y:S01]  /*7050*/  LDGSTS.E [R134+0x1d200], desc[UR28][R86.64], !P6 ;  /* 0x1d20000056867fae */ /* 0x000fe2000f1a101c */
[----:B------:R-:W-:-:S03]  /*7060*/  ISETP.GE.U32.AND P6, PT, R7, 0x7fffff49, PT ;  /* 0x7fffff490700780c */ /* 0x000fc60003fc6070 */
[----:B------:R-:W3:Y:S01]  /*7070*/  LDL.LU.64 R140, [R1+0xf8] ;  /* 0x0000f800018c7983 */ /* 0x000ee20000300a00 */
[----:B------:R-:W-:-:S03]  /*7080*/  IMAD.WIDE R94, R0, 0x4, R94 ;  /* 0x00000004005e7825 */ /* 0x000fc600078e025e */
[----:B------:R-:W3:Y:S04]  /*7090*/  LDL.LU.64 R138, [R1+0x108] ;  /* 0x00010800018a7983 */ /* 0x000ee80000300a00 */
[----:B------:R-:W-:Y:S04]  /*70a0*/  LDGSTS.E [R134+0x1d400], desc[UR28][R110.64], !P2 ;  /* 0x1d4000006e867fae */ /* 0x000fe8000d1a101c */
[----:B------:R-:W-:Y:S01]  /*70b0*/  LDGSTS.E [R134+0x1d600], desc[UR28][R74.64], !P2 ;  /* 0x1d6000004a867fae */ /* 0x000fe2000d1a101c */
[----:B------:R-:W-:Y:S01]  /*70c0*/  ISETP.GE.U32.AND P2, PT, R6, 0x7fffff48, PT ;  /* 0x7fffff480600780c */ /* 0x000fe20003f46070 */
[----:B------:R-:W-:-:S02]  /*70d0*/  VIADD R6, R100, 0xffffff85 ;  /* 0xffffff8564067836 */ /* 0x000fc40000000000 */
[----:B------:R-:W-:Y:S04]  /*70e0*/  LDGSTS.E [R134+0x1d800], desc[UR28][R92.64], !P1 ;  /* 0x1d8000005c867fae */ /* 0x000fe8000c9a101c */
[----:B------:R-:W-:Y:S01]  /*70f0*/  LDGSTS.E [R134+0x1da00], desc[UR28][R94.64], !P1 ;  /* 0x1da000005e867fae */ /* 0x000fe2000c9a101c */
[----:B------:R-:W-:-:S05]  /*7100*/  IMAD.WIDE R112, R0, 0x4, R106 ;  /* 0x0000000400707825 */ /* 0x000fca00078e026a */
[----:B------:R-:W-:Y:S01]  /*7110*/  LDGSTS.E [R134+0x1dc00], desc[UR28][R112.64], !P6 ;  /* 0x1dc0000070867fae */ /* 0x000fe2000f1a101c */
[----:B------:R-:W-:Y:S02]  /*7120*/  VIADD R7, R72, 0xffffff86 ;  /* 0xffffff8648077836 */ /* 0x000fe40000000000 */
[----:B------:R-:W-:-:S05]  /*7130*/  IMAD.WIDE R106, R0, 0x4, R102 ;  /* 0x00000004006a7825 */ /* 0x000fca00078e0266 */
[----:B------:R-:W-:Y:S01]  /*7140*/  LDGSTS.E [R134+0x1de00], desc[UR28][R106.64], !P6 ;  /* 0x1de000006a867fae */ /* 0x000fe2000f1a101c */
[----:B------:R-:W-:Y:S01]  /*7150*/  ISETP.GE.U32.AND P6, PT, R6, 0x7fffff46, PT ;  /* 0x7fffff460600780c */ /* 0x000fe20003fc6070 */
[----:B-1----:R-:W-:Y:S02]  /*7160*/  VIADD R6, R73, 0xffffff83 ;  /* 0xffffff8349067836 */ /* 0x002fe40000000000 */
[C---:B----4-:R-:W-:Y:S02]  /*7170*/  IMAD.WIDE R102, R0.reuse, 0x4, R240 ;  /* 0x0000000400667825 */ /* 0x050fe400078e02f0 */
[----:B------:R-:W4:Y:S02]  /*7180*/  LDL.LU.64 R240, [R1+0x118] ;  /* 0x0001180001f07983 */ /* 0x000f240000300a00 */
[C---:B-----5:R-:W-:Y:S02]  /*7190*/  IMAD.WIDE R108, R0.reuse, 0x4, R244 ;  /* 0x00000004006c7825 */ /* 0x060fe400078e02f4 */
[----:B------:R-:W5:Y:S04]  /*71a0*/  LDL.LU.64 R244, [R1+0x130] ;  /* 0x0001300001f47983 */ /* 0x000f680000300a00 */
[----:B------:R-:W5:Y:S04]  /*71b0*/  LDL.LU.64 R136, [R1+0x168] ;  /* 0x0001680001887983 */ /* 0x000f680000300a00 */
[----:B------:R-:W5:Y:S01]  /*71c0*/  LDL.LU.64 R248, [R1+0x160] ;  /* 0x0001600001f87983 */ /* 0x000f620000300a00 */
[----:B--2---:R-:W-:-:S03]  /*71d0*/  IMAD.WIDE R100, R0, 0x4, R238 ;  /* 0x0000000400647825 */ /* 0x004fc600078e02ee */
[----:B------:R-:W2:Y:S01]  /*71e0*/  LDL.LU R251, [R1] ;  /* 0x0000000001fb7983 */ /* 0x000ea20000300800 */
[----:B------:R-:W-:-:S03]  /*71f0*/  IMAD.WIDE R72, R0, 0x4, R242 ;  /* 0x0000000400487825 */ /* 0x000fc600078e02f2 */
[----:B------:R-:W2:Y:S04]  /*7200*/  LDL.LU.64 R120, [R1+0x158] ;  /* 0x0001580001787983 */ /* 0x000ea80000300a00 */
[----:B------:R-:W2:Y:S04]  /*7210*/  LDL.LU.64 R118, [R1+0x150] ;  /* 0x0001500001767983 */ /* 0x000ea80000300a00 */
[----:B------:R-:W2:Y:S04]  /*7220*/  LDL.LU.64 R238, [R1+0x148] ;  /* 0x0001480001ee7983 */ /* 0x000ea80000300a00 */
[----:B------:R-:W2:Y:S01]  /*7230*/  LDL.LU.64 R242, [R1+0x140] ;  /* 0x0001400001f27983 */ /* 0x000ea20000300a00 */
[----:B------:R-:W-:-:S02]  /*7240*/  ISETP.GE.U32.AND P1, PT, R7, 0x7fffff47, PT ;  /* 0x7fffff470700780c */ /* 0x000fc40003f26070 */
[----:B---3--:R-:W-:Y:S01]  /*7250*/  IADD3 R7, PT, PT, R69, -0x7c, RZ ;  /* 0xffffff8445077810 */ /* 0x008fe20007ffe0ff */
[----:B------:R-:W-:Y:S04]  /*7260*/  LDGSTS.E [R134+0x1e000], desc[UR28][R100.64], !P2 ;  /* 0x1e00000064867fae */ /* 0x000fe8000d1a101c */
[----:B------:R-:W-:Y:S01]  /*7270*/  LDGSTS.E [R134+0x1e200], desc[UR28][R102.64], !P2 ;  /* 0x1e20000066867fae */ /* 0x000fe2000d1a101c */
[----:B------:R-:W-:Y:S01]  /*7280*/  ISETP.GE.U32.AND P2, PT, R7, 0x7fffff45, PT ;  /* 0x7fffff450700780c */ /* 0x000fe20003f46070 */
[----:B------:R-:W-:Y:S02]  /*7290*/  VIADD R7, R68, 0xffffff82 ;  /* 0xffffff8244077836 */ /* 0x000fe40000000000 */
[C---:B------:R-:W-:Y:S02]  /*72a0*/  IMAD.WIDE R68, R0.reuse, 0x4, R246 ;  /* 0x0000000400447825 */ /* 0x040fe400078e02f6 */
[----:B------:R-:W-:Y:S02]  /*72b0*/  LDGSTS.E [R134+0x1e400], desc[UR28][R108.64], !P1 ;  /* 0x1e4000006c867fae */ /* 0x000fe4000c9a101c */
[----:B------:R-:W-:-:S02]  /*72c0*/  IMAD.WIDE R150, R0, 0x4, R142 ;  /* 0x0000000400967825 */ /* 0x000fc400078e028e */
[----:B------:R-:W-:Y:S01]  /*72d0*/  LDGSTS.E [R134+0x1e600], desc[UR28][R72.64], !P1 ;  /* 0x1e60000048867fae */ /* 0x000fe2000c9a101c */
[----:B------:R-:W-:-:S03]  /*72e0*/  ISETP.GE.U32.AND P1, PT, R6, 0x7fffff44, PT ;  /* 0x7fffff440600780c */ /* 0x000fc60003f26070 */
[----:B------:R-:W-:Y:S04]  /*72f0*/  LDGSTS.E [R134+0x1e800], desc[UR28][R68.64], !P6 ;  /* 0x1e80000044867fae */ /* 0x000fe8000f1a101c */
[----:B------:R-:W-:Y:S01]  /*7300*/  LDGSTS.E [R134+0x1ea00], desc[UR28][R150.64], !P6 ;  /* 0x1ea0000096867fae */ /* 0x000fe2000f1a101c */
[----:B------:R-:W-:Y:S01]  /*7310*/  ISETP.GE.U32.AND P6, PT, R7, 0x7fffff43, PT ;  /* 0x7fffff430700780c */ /* 0x000fe20003fc6070 */
[----:B------:R-:W-:-:S04]  /*7320*/  IMAD.WIDE R152, R0, 0x4, R140 ;  /* 0x0000000400987825 */ /* 0x000fc800078e028c */
[----:B------:R-:W-:Y:S01]  /*7330*/  IMAD.WIDE R142, R0, 0x4, R138 ;  /* 0x00000004008e7825 */ /* 0x000fe200078e028a */
[----:B------:R-:W-:Y:S03]  /*7340*/  LDGSTS.E [R134+0x1ec00], desc[UR28][R152.64], !P2 ;  /* 0x1ec0000098867fae */ /* 0x000fe6000d1a101c */
[----:B------:R-:W-:Y:S01]  /*7350*/  VIADD R6, R115, 0xffffff81 ;  /* 0xffffff8173067836 */ /* 0x000fe20000000000 */
[----:B------:R-:W-:Y:S01]  /*7360*/  LDGSTS.E [R134+0x1ee00], desc[UR28][R142.64], !P2 ;  /* 0x1ee000008e867fae */ /* 0x000fe2000d1a101c */
[----:B------:R-:W1:Y:S03]  /*7370*/  LDC R115, c[0x0][0x3a0] ;  /* 0x0000e800ff737b82 */ /* 0x000e660000000800 */
[----:B------:R-:W-:Y:S01]  /*7380*/  ISETP.GE.U32.AND P2, PT, R6, 0x7fffff42, PT ;  /* 0x7fffff420600780c */ /* 0x000fe20003f46070 */
[----:B------:R-:W-:-:S02]  /*7390*/  VIADD R6, R117, 0xffffff7f ;  /* 0xffffff7f75067836 */ /* 0x000fc40000000000 */
[----:B----4-:R-:W-:-:S04]  /*73a0*/  IMAD.WIDE R240, R0, 0x4, R240 ;  /* 0x0000000400f07825 */ /* 0x010fc800078e02f0 */
[C---:B-----5:R-:W-:Y:S01]  /*73b0*/  IMAD.WIDE R244, R0.reuse, 0x4, R244 ;  /* 0x0000000400f47825 */ /* 0x060fe200078e02f4 */
[----:B------:R-:W-:Y:S03]  /*73c0*/  LDGSTS.E [R134+0x1f000], desc[UR28][R240.64], !P1 ;  /* 0x1f000000f0867fae */ /* 0x000fe6000c9a101c */
[C---:B------:R-:W-:Y:S01]  /*73d0*/  IMAD.WIDE R128, R0.reuse, 0x4, R136 ;  /* 0x0000000400807825 */ /* 0x040fe200078e0288 */
[----:B------:R-:W-:Y:S03]  /*73e0*/  LDGSTS.E [R134+0x1f200], desc[UR28][R244.64], !P1 ;  /* 0x1f200000f4867fae */ /* 0x000fe6000c9a101c */
[----:B------:R-:W-:Y:S01]  /*73f0*/  IMAD.WIDE R126, R0, 0x4, R248 ;  /* 0x00000004007e7825 */ /* 0x000fe200078e02f8 */
[----:B------:R-:W-:Y:S04]  /*7400*/  STL.64 [R1+0x290], R128 ;  /* 0x0002908001007387 */ /* 0x000fe80000100a00 */
[----:B------:R-:W-:Y:S04]  /*7410*/  LDGSTS.E [R134+0x1f400], desc[UR28][R128.64], !P6 ;  /* 0x1f40000080867fae */ /* 0x000fe8000f1a101c */
[----:B------:R3:W-:Y:S04]  /*7420*/  STL.64 [R1+0x2a0], R126 ;  /* 0x0002a07e01007387 */ /* 0x0007e80000100a00 */
[----:B------:R3:W-:Y:S01]  /*7430*/  LDGSTS.E [R134+0x1f600], desc[UR28][R126.64], !P6 ;  /* 0x1f6000007e867fae */ /* 0x0007e2000f1a101c */
[----:B------:R-:W-:-:S02]  /*7440*/  ISETP.GE.U32.AND P6, PT, R6, 0x7fffff40, PT ;  /* 0x7fffff400600780c */ /* 0x000fc40003fc6070 */
[----:B------:R-:W-:Y:S01]  /*7450*/  IADD3 R6, PT, PT, R116, -0x83, RZ ;  /* 0xffffff7d74067810 */ /* 0x000fe20007ffe0ff */
[----:B--2---:R-:W-:-:S04]  /*7460*/  IMAD.WIDE R116, R0, 0x4, R242 ;  /* 0x0000000400747825 */ /* 0x004fc800078e02f2 */
[----:B---3--:R-:W-:-:S04]  /*7470*/  IMAD.WIDE R126, R0, 0x4, R120 ;  /* 0x00000004007e7825 */ /* 0x008fc800078e0278 */
[C---:B------:R-:W-:Y:S01]  /*7480*/  IMAD.WIDE R120, R0.reuse, 0x4, R118 ;  /* 0x0000000400787825 */ /* 0x040fe200078e0276 */
[----:B------:R2:W-:Y:S03]  /*7490*/  STL.64 [R1+0x280], R126 ;  /* 0x0002807e01007387 */ /* 0x0005e60000100a00 */
[----:B------:R-:W-:Y:S01]  /*74a0*/  IMAD.WIDE R118, R0, 0x4, R238 ;  /* 0x0000000400767825 */ /* 0x000fe200078e02ee */
[----:B------:R-:W-:Y:S01]  /*74b0*/  STL.64 [R1+0x298], R120 ;  /* 0x0002987801007387 */ /* 0x000fe20000100a00 */
[----:B------:R-:W-:-:S03]  /*74c0*/  ISETP.NE.U32.AND P1, PT, R251, RZ, PT ;  /* 0x000000fffb00720c */ /* 0x000fc60003f25070 */
[----:B------:R-:W-:Y:S04]  /*74d0*/  STL.64 [R1+0x278], R118 ;  /* 0x0002787601007387 */ /* 0x000fe80000100a00 */
[----:B------:R-:W-:Y:S04]  /*74e0*/  LDGSTS.E [R134+0x1f800], desc[UR28][R126.64], !P2 ;  /* 0x1f8000007e867fae */ /* 0x000fe8000d1a101c */
[----:B------:R3:W-:Y:S04]  /*74f0*/  STL.64 [R1+0x288], R116 ;  /* 0x0002887401007387 */ /* 0x0007e80000100a00 */
[----:B------:R-:W-:Y:S04]  /*7500*/  LDGSTS.E [R134+0x1fa00], desc[UR28][R120.64], !P2 ;  /* 0x1fa0000078867fae */ /* 0x000fe8000d1a101c */
[----:B--2---:R-:W2:Y:S04]  /*7510*/  LDL.LU.64 R126, [R1+0x240] ;  /* 0x00024000017e7983 */ /* 0x004ea80000300a00 */
[----:B------:R-:W4:Y:S04]  /*7520*/  LDL.LU.64 R250, [R1+0x238] ;  /* 0x0002380001fa7983 */ /* 0x000f280000300a00 */
[----:B------:R-:W5:Y:S04]  /*7530*/  LDL.LU.64 R246, [R1+0x270] ;  /* 0x0002700001f67983 */ /* 0x000f680000300a00 */
[----:B------:R-:W2:Y:S04]  /*7540*/  LDL.LU.64 R128, [R1+0x268] ;  /* 0x0002680001807983 */ /* 0x000ea80000300a00 */
[----:B------:R-:W4:Y:S04]  /*7550*/  LDL.LU.64 R130, [R1+0x260] ;  /* 0x0002600001827983 */ /* 0x000f280000300a00 */
[----:B------:R-:W4:Y:S04]  /*7560*/  LDL.LU.64 R248, [R1+0x258] ;  /* 0x0002580001f87983 */ /* 0x000f280000300a00 */
[----:B------:R-:W-:Y:S04]  /*7570*/  LDGSTS.E [R134+0x1fc00], desc[UR28][R118.64], !P5 ;  /* 0x1fc0000076867fae */ /* 0x000fe8000e9a101c */
[----:B------:R3:W-:Y:S01]  /*7580*/  LDGSTS.E [R134+0x1fe00], desc[UR28][R116.64], !P5 ;  /* 0x1fe0000074867fae */ /* 0x0007e2000e9a101c */
[----:B------:R-:W-:Y:S01]  /*7590*/  ISETP.GE.U32.AND P5, PT, R6, 0x7fffff3e, PT ;  /* 0x7fffff3e0600780c */ /* 0x000fe20003fa6070 */
[----:B------:R-:W-:Y:S01]  /*75a0*/  IMAD.U32 R6, RZ, RZ, UR7 ;  /* 0x00000007ff067e24 */ /* 0x000fe2000f8e00ff */
[----:B------:R-:W-:Y:S01]  /*75b0*/  ISETP.NE.U32.AND P4, PT, R252, RZ, PT ;  /* 0x000000fffc00720c */ /* 0x000fe20003f85070 */
[----:B------:R-:W-:Y:S01]  /*75c0*/  VIADD R7, R114, 0xffffff7e ;  /* 0xffffff7e72077836 */ /* 0x000fe20000000000 */
[----:B------:R-:W0:Y:S01]  /*75d0*/  LDGDEPBAR ;  /* 0x00000000000079af */ /* 0x000e220000000000 */
[C---:B------:R-:W-:Y:S01]  /*75e0*/  IMAD.WIDE R242, R6.reuse, 0x4, R66 ;  /* 0x0000000406f27825 */ /* 0x040fe200078e0242 */
[----:B------:R-:W2:Y:S03]  /*75f0*/  LDC R252, c[0x0][0x3a0] ;  /* 0x0000e800fffc7b82 */ /* 0x000ea60000000800 */
[----:B------:R-:W-:-:S04]  /*7600*/  IMAD.WIDE R238, R6, 0x4, R70 ;  /* 0x0000000406ee7825 */ /* 0x000fc800078e0246 */
[C---:B------:R-:W-:Y:S02]  /*7610*/  IMAD.WIDE R66, R6.reuse, 0x4, R54 ;  /* 0x0000000406427825 */ /* 0x040fe400078e0236 */
[----:B------:R-:W4:Y:S02]  /*7620*/  LDL.LU.64 R54, [R1+0x248] ;  /* 0x0002480001367983 */ /* 0x000f240000300a00 */
[C---:B------:R-:W-:Y:S02]  /*7630*/  IMAD.WIDE R70, R6.reuse, 0x4, R56 ;  /* 0x0000000406467825 */ /* 0x040fe400078e0238 */
[----:B------:R-:W4:Y:S02]  /*7640*/  LDL.LU.64 R56, [R1+0x250] ;  /* 0x0002500001387983 */ /* 0x000f240000300a00 */
[C---:B------:R-:W-:Y:S01]  /*7650*/  IMAD.WIDE R136, R6.reuse, 0x4, R10 ;  /* 0x0000000406887825 */ /* 0x040fe200078e020a */
[----:B------:R-:W-:Y:S01]  /*7660*/  ISETP.GE.U32.AND P2, PT, R7, 0x7fffff3f, PT ;  /* 0x7fffff3f0700780c */ /* 0x000fe20003f46070 */
[----:B------:R-:W-:Y:S01]  /*7670*/  LDGSTS.E [R2+0x44000], desc[UR28][R242.64], P4 ;  /* 0x44000000f2027fae */ /* 0x000fe2000a1a101c */
[----:B------:R-:W2:Y:S01]  /*7680*/  LDC R10, c[0x0][0x3a0] ;  /* 0x0000e800ff0a7b82 */ /* 0x000ea20000000800 */
[----:B------:R-:W-:-:S02]  /*7690*/  IMAD.WIDE R18, R6, 0x4, R18 ;  /* 0x0000000406127825 */ /* 0x000fc400078e0212 */
[----:B------:R-:W-:Y:S02]  /*76a0*/  LDGSTS.E [R2+0x44400], desc[UR28][R136.64], P4 ;  /* 0x4440000088027fae */ /* 0x000fe4000a1a101c */
[C---:B------:R-:W-:Y:S02]  /*76b0*/  IMAD.WIDE R26, R6.reuse, 0x4, R26 ;  /* 0x00000004061a7825 */ /* 0x040fe400078e021a */
[----:B------:R-:W-:Y:S01]  /*76c0*/  LDGSTS.E [R2+0x44800], desc[UR28][R18.64], P4 ;  /* 0x4480000012027fae */ /* 0x000fe2000a1a101c */
[----:B------:R-:W2:Y:S01]  /*76d0*/  LDC R11, c[0x0][0x3a0] ;  /* 0x0000e800ff0b7b82 */ /* 0x000ea20000000800 */
[C---:B------:R-:W-:Y:S02]  /*76e0*/  IMAD.WIDE R34, R6.reuse, 0x4, R34 ;  /* 0x0000000406227825 */ /* 0x040fe400078e0222 */
[----:B------:R-:W-:Y:S02]  /*76f0*/  LDGSTS.E [R2+0x44c00], desc[UR28][R26.64], P4 ;  /* 0x44c000001a027fae */ /* 0x000fe4000a1a101c */
[----:B------:R-:W-:-:S02]  /*7700*/  IMAD.WIDE R42, R6, 0x4, R42 ;  /* 0x00000004062a7825 */ /* 0x000fc400078e022a */
[----:B------:R-:W-:Y:S02]  /*7710*/  LDGSTS.E [R2+0x45000], desc[UR28][R34.64], P4 ;  /* 0x4500000022027fae */ /* 0x000fe4000a1a101c */
[----:B-1----:R-:W-:Y:S02]  /*7720*/  VIADD R7, R115, 0xffffff7c ;  /* 0xffffff7c73077836 */ /* 0x002fe40000000000 */
[C---:B------:R-:W-:Y:S01]  /*7730*/  IMAD.WIDE R50, R6.reuse, 0x4, R50 ;  /* 0x0000000406327825 */ /* 0x040fe200078e0232 */
[----:B------:R-:W-:Y:S03]  /*7740*/  LDGSTS.E [R2+0x45400], desc[UR28][R42.64], P4 ;  /* 0x454000002a027fae */ /* 0x000fe6000a1a101c */
        /* <DEDUP_REMOVED lines=14> */
[C---:B---3--:R-:W-:Y:S01]  /*7830*/  IMAD.WIDE R116, R6.reuse, 0x4, R60 ;  /* 0x0000000406747825 */ /* 0x048fe200078e023c */
        /* <DEDUP_REMOVED lines=27> */
[----:B------:R-:W-:Y:S01]  /*79f0*/  IMAD.WIDE R120, R6, 0x4, R64 ;  /* 0x0000000406787825 */ /* 0x000fe200078e0240 */
[----:B------:R-:W-:Y:S04]  /*7a00*/  LDGSTS.E [R3+0x44f00], desc[UR28][R32.64], P4 ;  /* 0x44f0000020037fae */ /* 0x000fe8000a1a101c */
[----:B------:R-:W-:Y:S04]  /*7a10*/  LDGSTS.E [R3+0x45300], desc[UR28][R40.64], P4 ;  /* 0x4530000028037fae */ /* 0x000fe8000a1a101c */
[----:B------:R-:W-:Y:S04]  /*7a20*/  LDGSTS.E [R3+0x45700], desc[UR28][R48.64], P4 ;  /* 0x4570000030037fae */ /* 0x000fe8000a1a101c */
[----:B------:R-:W-:Y:S04]  /*7a30*/  LDGSTS.E [R3+0x45b00], desc[UR28][R70.64], P4 ;  /* 0x45b0000046037fae */ /* 0x000fe8000a1a101c */
[----:B------:R-:W-:Y:S04]  /*7a40*/  LDGSTS.E [R3+0x45f00], desc[UR28][R120.64], P4 ;  /* 0x45f0000078037fae */ /* 0x000fe8000a1a101c */
[----:B------:R-:W0:Y:S01]  /*7a50*/  LDGDEPBAR ;  /* 0x00000000000079af */ /* 0x000e220000000000 */
[----:B------:R-:W-:-:S02]  /*7a60*/  VIADD R5, R135, 0xffffff7b ;  /* 0xffffff7b87057836 */ /* 0x000fc40000000000 */
[C---:B-----5:R-:W-:Y:S01]  /*7a70*/  IMAD.WIDE R246, R0.reuse, 0x4, R246 ;  /* 0x0000000400f67825 */ /* 0x060fe200078e02f6 */
[----:B------:R-:W-:Y:S03]  /*7a80*/  BAR.SYNC.DEFER_BLOCKING 0x0 ;  /* 0x0000000000007b1d */ /* 0x000fe60000010000 */
[----:B--2---:R-:W-:-:S04]  /*7a90*/  IMAD.WIDE R60, R0, 0x4, R128 ;  /* 0x00000004003c7825 */ /* 0x004fc800078e0280 */
[C---:B----4-:R-:W-:Y:S01]  /*7aa0*/  IMAD.WIDE R58, R0.reuse, 0x4, R130 ;  /* 0x00000004003a7825 */ /* 0x050fe200078e0282 */
[----:B------:R1:W-:Y:S03]  /*7ab0*/  STL.64 [R1+0x58], R246 ;  /* 0x000058f601007387 */ /* 0x0003e60000100a00 */
[C---:B------:R-:W-:Y:S01]  /*7ac0*/  IMAD.WIDE R8, R0.reuse, 0x4, R248 ;  /* 0x0000000400087825 */ /* 0x040fe200078e02f8 */
[----:B------:R-:W2:Y:S03]  /*7ad0*/  LDL.LU.64 R130, [R1+0x230] ;  /* 0x0002300001827983 */ /* 0x000ea60000300a00 */
[C---:B------:R-:W-:Y:S01]  /*7ae0*/  IMAD.WIDE R62, R0.reuse, 0x4, R54 ;  /* 0x00000004003e7825 */ /* 0x040fe200078e0236 */
[----:B------:R-:W-:Y:S03]  /*7af0*/  STL.64 [R1+0x50], R60 ;  /* 0x0000503c01007387 */ /* 0x000fe60000100a00 */
[C---:B------:R-:W-:Y:S01]  /*7b00*/  IMAD.WIDE R64, R0.reuse, 0x4, R56 ;  /* 0x0000000400407825 */ /* 0x040fe200078e0238 */
[----:B------:R-:W-:Y:S01]  /*7b10*/  @!PT LDS RZ, [RZ] ;  /* 0x00000000fffff984 */ /* 0x000fe20000000800 */
[----:B------:R-:W-:Y:S01]  /*7b20*/  @!PT LDS RZ, [RZ] ;  /* 0x00000000fffff984 */ /* 0x000fe20000000800 */
[----:B------:R-:W-:Y:S01]  /*7b30*/  @!PT LDS RZ, [RZ] ;  /* 0x00000000fffff984 */ /* 0x000fe20000000800 */
[----:B------:R-:W-:Y:S01]  /*7b40*/  LDGSTS.E [R134+0x20000], desc[UR28][R246.64], !P6 ;  /* 0x20000000f6867fae */ /* 0x000fe2000f1a101c */
[----:B------:R-:W-:Y:S01]  /*7b50*/  ISETP.GE.U32.AND P4, PT, R7, 0x7fffff3d, PT ;  /* 0x7fffff3d0700780c */ /* 0x000fe20003f86070 */
[----:B------:R-:W3:Y:S02]  /*7b60*/  LDC R135, c[0x0][0x3a0] ;  /* 0x0000e800ff877b82 */ /* 0x000ee40000000800 */
[----:B------:R-:W4:Y:S04]  /*7b70*/  LDL.LU.64 R128, [R1+0x228] ;  /* 0x0002280001807983 */ /* 0x000f280000300a00 */
[----:B------:R-:W-:Y:S01]  /*7b80*/  LDGSTS.E [R134+0x20200], desc[UR28][R60.64], !P6 ;  /* 0x202000003c867fae */ /* 0x000fe2000f1a101c */
[C---:B------:R-:W-:Y:S01]  /*7b90*/  IMAD.WIDE R54, R0.reuse, 0x4, R250 ;  /* 0x0000000400367825 */ /* 0x040fe200078e02fa */
[----:B------:R-:W5:Y:S02]  /*7ba0*/  LDC R7, c[0x0][0x3a0] ;  /* 0x0000e800ff077b82 */ /* 0x000f640000000800 */
[----:B------:R1:W-:Y:S04]  /*7bb0*/  STL.64 [R1+0x48], R58 ;  /* 0x0000483a01007387 */ /* 0x0003e80000100a00 */
[----:B------:R1:W-:Y:S04]  /*7bc0*/  LDGSTS.E [R134+0x20400], desc[UR28][R58.64], !P2 ;  /* 0x204000003a867fae */ /* 0x0003e8000d1a101c */
[----:B------:R2:W-:Y:S04]  /*7bd0*/  STL.64 [R1+0x258], R8 ;  /* 0x0002580801007387 */ /* 0x0005e80000100a00 */
[----:B-1----:R-:W3:Y:S01]  /*7be0*/  LDL.LU.64 R246, [R1+0x220] ;  /* 0x0002200001f67983 */ /* 0x002ee20000300a00 */
[----:B------:R-:W1:Y:S03]  /*7bf0*/  LDC R59, c[0x0][0x3a0] ;  /* 0x0000e800ff3b7b82 */ /* 0x000e660000000800 */
[----:B------:R-:W5:Y:S01]  /*7c00*/  LDL.LU.64 R248, [R1+0x218] ;  /* 0x0002180001f87983 */ /* 0x000f620000300a00 */
[----:B------:R-:W-:Y:S01]  /*7c10*/  ISETP.GE.U32.AND P6, PT, R5, 0x7fffff3c, PT ;  /* 0x7fffff3c0500780c */ /* 0x000fe20003fc6070 */
[----:B------:R-:W-:-:S02]  /*7c20*/  IMAD.WIDE R60, R0, 0x4, R126 ;  /* 0x00000004003c7825 */ /* 0x000fc400078e027e */
[----:B------:R4:W-:Y:S04]  /*7c30*/  STL.64 [R1+0x40], R64 ;  /* 0x0000404001007387 */ /* 0x0009e80000100a00 */
[----:B------:R3:W-:Y:S04]  /*7c40*/  STL.64 [R1+0x248], R62 ;  /* 0x0002483e01007387 */ /* 0x0007e80000100a00 */
[----:B------:R1:W-:Y:S01]  /*7c50*/  LDGSTS.E [R134+0x20600], desc[UR28][R8.64], !P2 ;  /* 0x2060000008867fae */ /* 0x0003e2000d1a101c */
[----:B------:R-:W-:Y:S02]  /*7c60*/  VIADD R4, R252, 0xffffff7a ;  /* 0xffffff7afc047836 */ /* 0x000fe40000000000 */
[----:B--2---:R-:W-:Y:S01]  /*7c70*/  IMAD.WIDE R130, R0, 0x4, R130 ;  /* 0x0000000400827825 */ /* 0x004fe200078e0282 */
[----:B-1----:R-:W1:Y:S01]  /*7c80*/  LDC R9, c[0x0][0x3a0] ;  /* 0x0000e800ff097b82 */ /* 0x002e620000000800 */
[----:B------:R4:W-:Y:S02]  /*7c90*/  LDGSTS.E [R134+0x20800], desc[UR28][R64.64], !P5 ;  /* 0x2080000040867fae */ /* 0x0009e4000e9a101c */
[----:B------:R-:W-:-:S02]  /*7ca0*/  VIADD R5, R59, 0xffffff79 ;  /* 0xffffff793b057836 */ /* 0x000fc40000000000 */
[----:B------:R-:W2:Y:S03]  /*7cb0*/  LDL.LU.64 R58, [R1+0x210] ;  /* 0x00021000013a7983 */ /* 0x000ea60000300a00 */
[----:B------:R-:W2:Y:S01]  /*7cc0*/  LDC R8, c[0x0][0x3a0] ;  /* 0x0000e800ff087b82 */ /* 0x000ea20000000800 */
[----:B------:R-:W2:Y:S04]  /*7cd0*/  LDL.LU.64 R56, [R1+0x208] ;  /* 0x0002080001387983 */ /* 0x000ea80000300a00 */
[----:B------:R5:W-:Y:S01]  /*7ce0*/  STL.64 [R1+0x38], R60 ;  /* 0x0000383c01007387 */ /* 0x000be20000100a00 */
[----:B------:R-:W-:Y:S02]  /*7cf0*/  IMAD.WIDE R158, R0, 0x4, R158 ;  /* 0x00000004009e7825 */ /* 0x000fe400078e029e */
[----:B------:R-:W2:Y:S01]  /*7d00*/  LDC R252, c[0x0][0x3a0] ;  /* 0x0000e800fffc7b82 */ /* 0x000ea20000000800 */
[----:B------:R1:W-:Y:S04]  /*7d10*/  STL.64 [R1+0x238], R54 ;  /* 0x0002383601007387 */ /* 0x0003e80000100a00 */
[----:B------:R-:W2:Y:S04]  /*7d20*/  LDL.LU.64 R126, [R1+0x200] ;  /* 0x00020000017e7983 */ /* 0x000ea80000300a00 */
[----:B------:R-:W2:Y:S01]  /*7d30*/  LDL.LU.64 R250, [R1+0x1f8] ;  /* 0x0001f80001fa7983 */ /* 0x000ea20000300a00 */
[----:B------:R-:W-:-:S03]  /*7d40*/  ISETP.GE.U32.AND P2, PT, R4, 0x7fffff3b, PT ;  /* 0x7fffff3b0400780c */ /* 0x000fc60003f46070 */
[----:B------:R3:W-:Y:S01]  /*7d50*/  LDGSTS.E [R134+0x20a00], desc[UR28][R62.64], !P5 ;  /* 0x20a000003e867fae */ /* 0x0007e2000e9a101c */
[----:B----4-:R-:W-:-:S03]  /*7d60*/  IMAD.WIDE R64, R0, 0x4, R128 ;  /* 0x0000000400407825 */ /* 0x010fc600078e0280 */
[----:B------:R5:W-:Y:S04]  /*7d70*/  LDGSTS.E [R134+0x20c00], desc[UR28][R60.64], !P4 ;  /* 0x20c000003c867fae */ /* 0x000be8000e1a101c */
[----:B------:R4:W-:Y:S04]  /*7d80*/  STL.64 [R1+0x230], R130 ;  /* 0x0002308201007387 */ /* 0x0009e80000100a00 */
[----:B------:R2:W-:Y:S01]  /*7d90*/  STL.64 [R1+0x228], R64 ;  /* 0x0002284001007387 */ /* 0x0005e20000100a00 */
[----:B-1----:R-:W-:Y:S01]  /*7da0*/  IADD3 R4, PT, PT, R9, -0x88, RZ ;  /* 0xffffff7809047810 */ /* 0x002fe20007ffe0ff */
[----:B---3--:R-:W-:-:S02]  /*7db0*/  IMAD.WIDE R62, R0, 0x4, R246 ;  /* 0x00000004003e7825 */ /* 0x008fc400078e02f6 */
[----:B------:R1:W-:Y:S01]  /*7dc0*/  LDGSTS.E [R134+0x20e00], desc[UR28][R54.64], !P4 ;  /* 0x20e0000036867fae */ /* 0x0003e2000e1a101c */
[----:B------:R-:W-:Y:S01]  /*7dd0*/  ISETP.GE.U32.AND P5, PT, R5, 0x7fffff3a, PT ;  /* 0x7fffff3a0500780c */ /* 0x000fe20003fa6070 */
[----:B------:R-:W3:Y:S01]  /*7de0*/  LDC R9, c[0x0][0x3a0] ;  /* 0x0000e800ff097b82 */ /* 0x000ee20000000800 */
[----:B-----5:R-:W-:Y:S01]  /*7df0*/  IMAD.WIDE R60, R0, 0x4, R248 ;  /* 0x00000004003c7825 */ /* 0x020fe200078e02f8 */
[----:B------:R-:W5:Y:S04]  /*7e00*/  LDL.LU.64 R246, [R1+0x1f0] ;  /* 0x0001f00001f67983 */ /* 0x000f680000300a00 */
[----:B------:R-:W3:Y:S02]  /*7e10*/  LDL.LU.64 R128, [R1+0x1e8] ;  /* 0x0001e80001807983 */ /* 0x000ee40000300a00 */
[----:B-1----:R-:W1:Y:S02]  /*7e20*/  LDC R55, c[0x0][0x3a0] ;  /* 0x0000e800ff377b82 */ /* 0x002e640000000800 */
[----:B------:R1:W-:Y:S04]  /*7e30*/  STL.64 [R1+0x220], R62 ;  /* 0x0002203e01007387 */ /* 0x0003e80000100a00 */
[----:B------:R-:W-:Y:S02]  /*7e40*/  LDGSTS.E [R134+0x21000], desc[UR28][R130.64], !P6 ;  /* 0x2100000082867fae */ /* 0x000fe4000f1a101c */
[----:B------:R-:W1:Y:S02]  /*7e50*/  LDC R54, c[0x0][0x3a0] ;  /* 0x0000e800ff367b82 */ /* 0x000e640000000800 */
[----:B------:R1:W-:Y:S01]  /*7e60*/  STL.64 [R1+0x218], R60 ;  /* 0x0002183c01007387 */ /* 0x0003e20000100a00 */
[----:B------:R-:W-:Y:S01]  /*7e70*/  ISETP.GE.U32.AND P4, PT, R4, 0x7fffff39, PT ;  /* 0x7fffff390400780c */ /* 0x000fe20003f86070 */
[----:B------:R-:W-:-:S02]  /*7e80*/  VIADD R4, R10, 0xffffff76 ;  /* 0xffffff760a047836 */ /* 0x000fc40000000000 */
[----:B------:R2:W-:Y:S04]  /*7e90*/  LDGSTS.E [R134+0x21200], desc[UR28][R64.64], !P6 ;  /* 0x2120000040867fae */ /* 0x0005e8000f1a101c */
[----:B----4-:R-:W4:Y:S04]  /*7ea0*/  LDL.LU.64 R130, [R1+0x1e0] ;  /* 0x0001e00001827983 */ /* 0x010f280000300a00 */
[----:B------:R-:W4:Y:S04]  /*7eb0*/  LDL.LU.64 R248, [R1+0x1d8] ;  /* 0x0001d80001f87983 */ /* 0x000f280000300a00 */
[----:B------:R1:W-:Y:S04]  /*7ec0*/  LDGSTS.E [R134+0x21400], desc[UR28][R62.64], !P2 ;  /* 0x214000003e867fae */ /* 0x0003e8000d1a101c */
[----:B------:R1:W-:Y:S01]  /*7ed0*/  LDGSTS.E [R134+0x21600], desc[UR28][R60.64], !P2 ;  /* 0x216000003c867fae */ /* 0x0003e2000d1a101c */
[----:B------:R-:W-:Y:S01]  /*7ee0*/  ISETP.GE.U32.AND P2, PT, R4, 0x7fffff37, PT ;  /* 0x7fffff370400780c */ /* 0x000fe20003f46070 */
[----:B------:R-:W-:-:S02]  /*7ef0*/  VIADD R4, R11, 0xffffff74 ;  /* 0xffffff740b047836 */ /* 0x000fc40000000000 */
[----:B--2---:R-:W-:-:S04]  /*7f00*/  IMAD.WIDE R64, R0, 0x4, R58 ;  /* 0x0000000400407825 */ /* 0x004fc800078e023a */
[C---:B-1----:R-:W-:Y:S01]  /*7f10*/  IMAD.WIDE R62, R0.reuse, 0x4, R56 ;  /* 0x00000004003e7825 */ /* 0x042fe200078e0238 */
[----:B------:R3:W-:Y:S04]  /*7f20*/  STL.64 [R1+0x210], R64 ;  /* 0x0002104001007387 */ /* 0x0007e80000100a00 */
[----:B------:R4:W-:Y:S04]  /*7f30*/  STL.64 [R1+0x208], R62 ;  /* 0x0002083e01007387 */ /* 0x0009e80000100a00 */
[----:B------:R-:W2:Y:S01]  /*7f40*/  LDL.LU.64 R58, [R1+0x1d0] ;  /* 0x0001d000013a7983 */ /* 0x000ea20000300a00 */
[----:B------:R-:W-:-:S03]  /*7f50*/  IMAD.WIDE R60, R0, 0x4, R126 ;  /* 0x00000004003c7825 */ /* 0x000fc600078e027e */
[----:B------:R-:W2:Y:S01]  /*7f60*/  LDL.LU.64 R56, [R1+0x1c8] ;  /* 0x0001c80001387983 */ /* 0x000ea20000300a00 */
[----:B------:R-:W-:-:S03]  /*7f70*/  IMAD.WIDE R10, R0, 0x4, R250 ;  /* 0x00000004000a7825 */ /* 0x000fc600078e02fa */
[----:B------:R1:W-:Y:S04]  /*7f80*/  STL.64 [R1+0x200], R60 ;  /* 0x0002003c01007387 */ /* 0x0003e80000100a00 */
[----:B------:R1:W-:Y:S04]  /*7f90*/  STL.64 [R1+0x1f8], R10 ;  /* 0x0001f80a01007387 */ /* 0x0003e80000100a00 */
[----:B------:R-:W2:Y:S04]  /*7fa0*/  LDL.LU.64 R126, [R1+0x1c0] ;  /* 0x0001c000017e7983 */ /* 0x000ea80000300a00 */
[----:B------:R-:W2:Y:S01]  /*7fb0*/  LDL.LU.64 R250, [R1+0x1b8] ;  /* 0x0001b80001fa7983 */ /* 0x000ea20000300a00 */
[----:B------:R-:W-:-:S02]  /*7fc0*/  VIADD R5, R7, 0xffffff77 ;  /* 0xffffff7707057836 */ /* 0x000fc40000000000 */
[----:B------:R-:W2:Y:S01]  /*7fd0*/  LDC R7, c[0x0][0x3a0] ;  /* 0x0000e800ff077b82 */ /* 0x000ea20000000800 */
[----:B------:R3:W-:Y:S02]  /*7fe0*/  LDGSTS.E [R134+0x21800], desc[UR28][R64.64], !P5 ;  /* 0x2180000040867fae */ /* 0x0007e4000e9a101c */
[----:B------:R-:W-:Y:S02]  /*7ff0*/  ISETP.GE.U32.AND P6, PT, R5, 0x7fffff38, PT ;  /* 0x7fffff380500780c */ /* 0x000fe40003fc6070 */
[----:B------:R4:W-:Y:S04]  /*8000*/  LDGSTS.E [R134+0x21a00], desc[UR28][R62.64], !P5 ;  /* 0x21a000003e867fae */ /* 0x0009e8000e9a101c */
[----:B------:R1:W-:Y:S04]  /*8010*/  LDGSTS.E [R134+0x21c00], desc[UR28][R60.64], !P4 ;  /* 0x21c000003c867fae */ /* 0x0003e8000e1a101c */
[----:B------:R1:W-:Y:S01]  /*8020*/  LDGSTS.E [R134+0x21e00], desc[UR28][R10.64], !P4 ;  /* 0x21e000000a867fae */ /* 0x0003e2000e1a101c */
[----:B-----5:R-:W-:-:S04]  /*8030*/  IMAD.WIDE R246, R0, 0x4, R246 ;  /* 0x0000000400f67825 */ /* 0x020fc800078e02f6 */
[----:B---3--:R-:W-:Y:S01]  /*8040*/  IMAD.WIDE R64, R0, 0x4, R128 ;  /* 0x0000000400407825 */ /* 0x008fe200078e0280 */
[----:B------:R3:W-:Y:S04]  /*8050*/  STL.64 [R1+0xa0], R246 ;  /* 0x0000a0f601007387 */ /* 0x0007e80000100a00 */
[----:B------:R-:W-:Y:S01]  /*8060*/  STL.64 [R1+0x1e8], R64 ;  /* 0x0001e84001007387 */ /* 0x000fe20000100a00 */
[----:B------:R-:W-:Y:S02]  /*8070*/  VIADD R5, R8, 0xffffff75 ;  /* 0xffffff7508057836 */ /* 0x000fe40000000000 */
[C---:B----4-:R-:W-:Y:S01]  /*8080*/  IMAD.WIDE R62, R0.reuse, 0x4, R130 ;  /* 0x00000004003e7825 */ /* 0x050fe200078e0282 */
[----:B------:R-:W4:Y:S03]  /*8090*/  LDL.LU.64 R128, [R1+0x1b0] ;  /* 0x0001b00001807983 */ /* 0x000f260000300a00 */
[----:B-1----:R-:W-:Y:S01]  /*80a0*/  IMAD.WIDE R60, R0, 0x4, R248 ;  /* 0x00000004003c7825 */ /* 0x002fe200078e02f8 */
[----:B------:R-:W5:Y:S01]  /*80b0*/  LDL.LU.64 R130, [R1+0x1a8] ;  /* 0x0001a80001827983 */ /* 0x000f620000300a00 */
[----:B------:R-:W-:Y:S01]  /*80c0*/  ISETP.GE.U32.AND P4, PT, R4, 0x7fffff35, PT ;  /* 0x7fffff350400780c */ /* 0x000fe20003f86070 */
[----:B------:R-:W1:Y:S02]  /*80d0*/  LDC R8, c[0x0][0x3a0] ;  /* 0x0000e800ff087b82 */ /* 0x000e640000000800 */
[----:B------:R2:W-:Y:S04]  /*80e0*/  STL.64 [R1+0xa8], R62 ;  /* 0x0000a83e01007387 */ /* 0x0005e80000100a00 */
[----:B------:R-:W-:Y:S02]  /*80f0*/  LDGSTS.E [R134+0x22000], desc[UR28][R246.64], !P6 ;  /* 0x22000000f6867fae */ /* 0x000fe4000f1a101c */
[----:B------:R-:W1:Y:S02]  /*8100*/  LDC R10, c[0x0][0x3a0] ;  /* 0x0000e800ff0a7b82 */ /* 0x000e640000000800 */
[----:B------:R1:W-:Y:S04]  /*8110*/  STL.64 [R1+0x1d8], R60 ;  /* 0x0001d83c01007387 */ /* 0x0003e80000100a00 */
[----:B------:R-:W-:Y:S02]  /*8120*/  LDGSTS.E [R134+0x22200], desc[UR28][R64.64], !P6 ;  /* 0x2220000040867fae */ /* 0x000fe4000f1a101c */
[----:B------:R-:W1:Y:S02]  /*8130*/  LDC R11, c[0x0][0x3a0] ;  /* 0x0000e800ff0b7b82 */ /* 0x000e640000000800 */
[----:B---3--:R-:W3:Y:S04]  /*8140*/  LDL.LU.64 R246, [R1+0x1a0] ;  /* 0x0001a00001f67983 */ /* 0x008ee80000300a00 */
[----:B------:R-:W3:Y:S04]  /*8150*/  LDL.LU.64 R248, [R1+0x198] ;  /* 0x0001980001f87983 */ /* 0x000ee80000300a00 */
[----:B------:R2:W-:Y:S04]  /*8160*/  LDGSTS.E [R134+0x22400], desc[UR28][R62.64], !P2 ;  /* 0x224000003e867fae */ /* 0x0005e8000d1a101c */
[----:B------:R1:W-:Y:S01]  /*8170*/  LDGSTS.E [R134+0x22600], desc[UR28][R60.64], !P2 ;  /* 0x226000003c867fae */ /* 0x0003e2000d1a101c */
[----:B--2---:R-:W-:-:S04]  /*8180*/  IMAD.WIDE R62, R0, 0x4, R58 ;  /* 0x00000004003e7825 */ /* 0x004fc800078e023a */
[C---:B-1----:R-:W-:Y:S01]  /*8190*/  IMAD.WIDE R60, R0.reuse, 0x4, R56 ;  /* 0x00000004003c7825 */ /* 0x042fe200078e0238 */
[----:B------:R-:W-:Y:S04]  /*81a0*/  STL.64 [R1+0xb0], R62 ;  /* 0x0000b03e01007387 */ /* 0x000fe80000100a00 */
[----:B------:R-:W-:Y:S01]  /*81b0*/  STL.64 [R1+0x1c8], R60 ;  /* 0x0001c83c01007387 */ /* 0x000fe20000100a00 */
[----:B------:R-:W-:-:S03]  /*81c0*/  IMAD.WIDE R58, R0, 0x4, R126 ;  /* 0x00000004003a7825 */ /* 0x000fc600078e027e */
[----:B------:R-:W2:Y:S01]  /*81d0*/  LDL.LU.64 R126, [R1+0x190] ;  /* 0x00019000017e7983 */ /* 0x000ea20000300a00 */
[----:B------:R-:W-:-:S03]  /*81e0*/  IMAD.WIDE R56, R0, 0x4, R250 ;  /* 0x0000000400387825 */ /* 0x000fc600078e02fa */
[----:B------:R-:W2:Y:S01]  /*81f0*/  LDL.LU.64 R250, [R1+0x188] ;  /* 0x0001880001fa7983 */ /* 0x000ea20000300a00 */
[----:B------:R-:W-:Y:S01]  /*8200*/  ISETP.GE.U32.AND P5, PT, R5, 0x7fffff36, PT ;  /* 0x7fffff360500780c */ /* 0x000fe20003fa6070 */
[----:B------:R-:W-:Y:S01]  /*8210*/  VIADD R5, R9, 0xffffff73 ;  /* 0xffffff7309057836 */ /* 0x000fe20000000000 */
[----:B------:R-:W-:Y:S01]  /*8220*/  IADD3 R4, PT, PT, R55, -0x8e, RZ ;  /* 0xffffff7237047810 */ /* 0x000fe20007ffe0ff */
[----:B------:R-:W-:Y:S01]  /*8230*/  STL.64 [R1+0xc0], R58 ;  /* 0x0000c03a01007387 */ /* 0x000fe20000100a00 */
[----:B------:R-:W1:Y:S02]  /*8240*/  LDC R9, c[0x0][0x3a0] ;  /* 0x0000e800ff097b82 */ /* 0x000e640000000800 */
[----:B------:R-:W-:Y:S01]  /*8250*/  ISETP.GE.U32.AND P6, PT, R5, 0x7fffff34, PT ;  /* 0x7fffff340500780c */ /* 0x000fe20003fc6070 */
[----:B------:R4:W-:Y:S01]  /*8260*/  STL.64 [R1+0x1b8], R56 ;  /* 0x0001b83801007387 */ /* 0x0009e20000100a00 */
[----:B------:R-:W-:-:S04]  /*8270*/  ISETP.GE.U32.AND P2, PT, R4, 0x7fffff33, PT ;  /* 0x7fffff330400780c */ /* 0x000fc80003f46070 */
[----:B------:R-:W1:Y:S01]  /*8280*/  LDC R55, c[0x0][0x3a0] ;  /* 0x0000e800ff377b82 */ /* 0x000e620000000800 */
[----:B------:R3:W-:Y:S04]  /*8290*/  LDGSTS.E [R134+0x22800], desc[UR28][R62.64], !P5 ;  /* 0x228000003e867fae */ /* 0x0007e8000e9a101c */
[----:B------:R-:W-:Y:S04]  /*82a0*/  LDGSTS.E [R134+0x22a00], desc[UR28][R60.64], !P5 ;  /* 0x22a000003c867fae */ /* 0x000fe8000e9a101c */
[----:B------:R1:W-:Y:S04]  /*82b0*/  LDGSTS.E [R134+0x22c00], desc[UR28][R58.64], !P4 ;  /* 0x22c000003a867fae */ /* 0x0003e8000e1a101c */
[----:B------:R-:W-:Y:S04]  /*82c0*/  LDGSTS.E [R134+0x22e00], desc[UR28][R56.64], !P4 ;  /* 0x22e0000038867fae */ /* 0x000fe8000e1a101c */
[----:B----4-:R-:W4:Y:S01]  /*82d0*/  LDL.LU.64 R56, [R1+0x180] ;  /* 0x0001800001387983 */ /* 0x010f220000300a00 */
[----:B------:R-:W-:-:S03]  /*82e0*/  IMAD.WIDE R128, R0, 0x4, R128 ;  /* 0x0000000400807825 */ /* 0x000fc600078e0280 */
[----:B------:R-:W4:Y:S01]  /*82f0*/  LDL.LU.64 R60, [R1+0x178] ;  /* 0x00017800013c7983 */ /* 0x000f220000300a00 */
[----:B-----5:R-:W-:-:S03]  /*8300*/  IMAD.WIDE R64, R0, 0x4, R130 ;  /* 0x0000000400407825 */ /* 0x020fc600078e0282 */
[----:B------:R5:W-:Y:S04]  /*8310*/  STL.64 [R1+0xc8], R128 ;  /* 0x0000c88001007387 */ /* 0x000be80000100a00 */
[----:B------:R-:W-:Y:S04]  /*8320*/  STL.64 [R1+0x1a8], R64 ;  /* 0x0001a84001007387 */ /* 0x000fe80000100a00 */
[----:B------:R-:W-:Y:S04]  /*8330*/  LDGSTS.E [R134+0x23000], desc[UR28][R128.64], !P6 ;  /* 0x2300000080867fae */ /* 0x000fe8000f1a101c */
[----:B------:R-:W-:Y:S01]  /*8340*/  LDGSTS.E [R134+0x23200], desc[UR28][R64.64], !P6 ;  /* 0x2320000040867fae */ /* 0x000fe2000f1a101c */
[----:B---3--:R-:W-:-:S04]  /*8350*/  IMAD.WIDE R62, R0, 0x4, R246 ;  /* 0x00000004003e7825 */ /* 0x008fc800078e02f6 */
[C---:B-1----:R-:W-:Y:S01]  /*8360*/  IMAD.WIDE R58, R0.reuse, 0x4, R248 ;  /* 0x00000004003a7825 */ /* 0x042fe200078e02f8 */
[----:B------:R-:W-:Y:S04]  /*8370*/  STL.64 [R1+0xd8], R62 ;  /* 0x0000d83e01007387 */ /* 0x000fe80000100a00 */
[----:B-----5:R-:W3:Y:S04]  /*8380*/  LDL.LU.64 R128, [R1+0x170] ;  /* 0x0001700001807983 */ /* 0x020ee80000300a00 */
[----:B------:R2:W-:Y:S04]  /*8390*/  STL.64 [R1+0x198], R58 ;  /* 0x0001983a01007387 */ /* 0x0005e80000100a00 */
[----:B------:R-:W5:Y:S04]  /*83a0*/  LDL.LU.64 R130, [R1+0x138] ;  /* 0x0001380001827983 */ /* 0x000f680000300a00 */
[----:B------:R-:W5:Y:S04]  /*83b0*/  LDL.LU.64 R246, [R1+0x128] ;  /* 0x0001280001f67983 */ /* 0x000f680000300a00 */
[----:B------:R-:W-:Y:S04]  /*83c0*/  LDGSTS.E [R134+0x23400], desc[UR28][R62.64], !P2 ;  /* 0x234000003e867fae */ /* 0x000fe8000d1a101c */
[----:B------:R-:W5:Y:S04]  /*83d0*/  LDL.LU.64 R248, [R1+0x110] ;  /* 0x0001100001f87983 */ /* 0x000f680000300a00 */
[----:B------:R2:W-:Y:S02]  /*83e0*/  LDGSTS.E [R134+0x23600], desc[UR28][R58.64], !P2 ;  /* 0x236000003a867fae */ /* 0x0005e4000d1a101c */
[----:B--2---:R-:W-:-:S02]  /*83f0*/  IMAD.WIDE R58, R0, 0x4, R250 ;  /* 0x00000004003a7825 */ /* 0x004fc400078e02fa */
[----:B------:R-:W2:Y:S04]  /*8400*/  LDL.LU.64 R250, [R1+0x100] ;  /* 0x0001000001fa7983 */ /* 0x000ea80000300a00 */
[----:B------:R-:W2:Y:S01]  /*8410*/  LDL.LU.64 R64, [R1+0x30] ;  /* 0x0000300001407983 */ /* 0x000ea20000300a00 */
[----:B------:R-:W-:Y:S02]  /*8420*/  VIADD R5, R7, 0xffffff71 ;  /* 0xffffff7107057836 */ /* 0x000fe40000000000 */
[----:B------:R-:W-:Y:S01]  /*8430*/  VIADD R4, R54, 0xffffff70 ;  /* 0xffffff7036047836 */ /* 0x000fe20000000000 */
[----:B------:R-:W1:Y:S02]  /*8440*/  LDC R7, c[0x0][0x3a0] ;  /* 0x0000e800ff077b82 */ /* 0x000e640000000800 */
[----:B------:R-:W-:Y:S01]  /*8450*/  ISETP.GE.U32.AND P5, PT, R5, 0x7fffff32, PT ;  /* 0x7fffff320500780c */ /* 0x000fe20003fa6070 */
[----:B------:R-:W-:Y:S01]  /*8460*/  VIADD R5, R8, 0xffffff6f ;  /* 0xffffff6f08057836 */ /* 0x000fe20000000000 */
[----:B------:R-:W-:Y:S01]  /*8470*/  ISETP.GE.U32.AND P4, PT, R4, 0x7fffff31, PT ;  /* 0x7fffff310400780c */ /* 0x000fe20003f86070 */
[----:B------:R-:W-:-:S02]  /*8480*/  VIADD R4, R10, 0xffffff6e ;  /* 0xffffff6e0a047836 */ /* 0x000fc40000000000 */
[----:B------:R-:W-:Y:S01]  /*8490*/  IMAD.WIDE R126, R0, 0x4, R126 ;  /* 0x00000004007e7825 */ /* 0x000fe200078e027e */
[----:B------:R-:W-:Y:S01]  /*84a0*/  ISETP.GE.U32.AND P6, PT, R5, 0x7fffff30, PT ;  /* 0x7fffff300500780c */ /* 0x000fe20003fc6070 */
[----:B------:R-:W1:Y:S01]  /*84b0*/  LDC R8, c[0x0][0x3a0] ;  /* 0x0000e800ff087b82 */ /* 0x000e620000000800 */
[----:B------:R-:W-:Y:S01]  /*84c0*/  ISETP.GE.U32.AND P2, PT, R4, 0x7fffff2f, PT ;  /* 0x7fffff2f0400780c */ /* 0x000fe20003f46070 */
[----:B------:R-:W-:Y:S01]  /*84d0*/  VIADD R5, R9, 0xffffff6d ;  /* 0xffffff6d09057836 */ /* 0x000fe20000000000 */
[----:B------:R4:W-:Y:S01]  /*84e0*/  STL.64 [R1+0xe8], R126 ;  /* 0x0000e87e01007387 */ /* 0x0009e20000100a00 */
[----:B------:R-:W-:-:S03]  /*84f0*/  IADD3 R4, PT, PT, R55, -0x94, RZ ;  /* 0xffffff6c37047810 */ /* 0x000fc60007ffe0ff */
[----:B------:R4:W-:Y:S01]  /*8500*/  STL.64 [R1+0x188], R58 ;  /* 0x0001883a01007387 */ /* 0x0009e20000100a00 */
[----:B------:R-:W1:Y:S03]  /*8510*/  LDC R10, c[0x0][0x3a0] ;  /* 0x0000e800ff0a7b82 */ /* 0x000e660000000800 */
[----:B------:R-:W2:Y:S04]  /*8520*/  LDL.LU.64 R62, [R1+0x28] ;  /* 0x00002800013e7983 */ /* 0x000ea80000300a00 */
[----:B------:R-:W-:Y:S01]  /*8530*/  LDGSTS.E [R134+0x23800], desc[UR28][R126.64], !P5 ;  /* 0x238000007e867fae */ /* 0x000fe2000e9a101c */
[----:B------:R-:W1:Y:S01]  /*8540*/  LDC R9, c[0x0][0x3a0] ;  /* 0x0000e800ff097b82 */ /* 0x000e620000000800 */
[----:B----4-:R-:W-:-:S02]  /*8550*/  IMAD.WIDE R56, R0, 0x4, R56 ;  /* 0x0000000400387825 */ /* 0x010fc400078e0238 */
[----:B------:R-:W-:Y:S02]  /*8560*/  LDGSTS.E [R134+0x23a00], desc[UR28][R58.64], !P5 ;  /* 0x23a000003a867fae */ /* 0x000fe4000e9a101c */
[C---:B------:R-:W-:Y:S01]  /*8570*/  IMAD.WIDE R54, R0.reuse, 0x4, R60 ;  /* 0x0000000400367825 */ /* 0x040fe200078e023c */
[----:B------:R-:W-:Y:S01]  /*8580*/  ISETP.GE.U32.AND P5, PT, R5, 0x7fffff2e, PT ;  /* 0x7fffff2e0500780c */ /* 0x000fe20003fa6070 */
[----:B------:R-:W4:Y:S04]  /*8590*/  LDL.LU.64 R60, [R1+0x20] ;  /* 0x00002000013c7983 */ /* 0x000f280000300a00 */
[----:B------:R3:W-:Y:S04]  /*85a0*/  STL.64 [R1+0xf0], R56 ;  /* 0x0000f03801007387 */ /* 0x0007e80000100a00 */
[----:B------:R-:W4:Y:S04]  /*85b0*/  LDL.LU.64 R126, [R1+0x568] ;  /* 0x00056800017e7983 */ /* 0x000f280000300a00 */
[----:B------:R1:W-:Y:S04]  /*85c0*/  STL.64 [R1+0x168], R54 ;  /* 0x0001683601007387 */ /* 0x0003e80000100a00 */
[----:B------:R-:W-:Y:S04]  /*85d0*/  LDGSTS.E [R134+0x23c00], desc[UR28][R56.64], !P4 ;  /* 0x23c0000038867fae */ /* 0x000fe8000e1a101c */
[----:B------:R-:W4:Y:S04]  /*85e0*/  LDL.LU.64 R58, [R1+0x18] ;  /* 0x00001800013a7983 */ /* 0x000f280000300a00 */
[----:B------:R1:W-:Y:S04]  /*85f0*/  LDGSTS.E [R134+0x23e00], desc[UR28][R54.64], !P4 ;  /* 0x23e0000036867fae */ /* 0x0003e8000e1a101c */
[----:B---3--:R-:W3:Y:S01]  /*8600*/  LDL.LU.64 R56, [R1+0x10] ;  /* 0x0000100001387983 */ /* 0x008ee20000300a00 */
[----:B------:R-:W-:-:S04]  /*8610*/  IMAD.WIDE R128, R0, 0x4, R128 ;  /* 0x0000000400807825 */ /* 0x000fc800078e0280 */
[C---:B-----5:R-:W-:Y:S01]  /*8620*/  IMAD.WIDE R130, R0.reuse, 0x4, R130 ;  /* 0x0000000400827825 */ /* 0x060fe200078e0282 */
[----:B------:R5:W-:Y:S01]  /*8630*/  STL.64 [R1+0xf8], R128 ;  /* 0x0000f88001007387 */ /* 0x000be20000100a00 */
[----:B-1----:R-:W1:Y:S02]  /*8640*/  LDC R54, c[0x0][0x3a0] ;  /* 0x0000e800ff367b82 */ /* 0x002e640000000800 */
[C---:B------:R-:W-:Y:S01]  /*8650*/  IMAD.WIDE R246, R0.reuse, 0x4, R246 ;  /* 0x0000000400f67825 */ /* 0x040fe200078e02f6 */
[----:B------:R5:W-:Y:S04]  /*8660*/  STL.64 [R1+0x160], R130 ;  /* 0x0001608201007387 */ /* 0x000be80000100a00 */
[----:B------:R-:W-:Y:S01]  /*8670*/  LDGSTS.E [R134+0x24000], desc[UR28][R128.64], !P6 ;  /* 0x2400000080867fae */ /* 0x000fe2000f1a101c */
[----:B------:R-:W-:-:S03]  /*8680*/  IMAD.WIDE R248, R0, 0x4, R248 ;  /* 0x0000000400f87825 */ /* 0x000fc600078e02f8 */
[----:B------:R-:W-:Y:S04]  /*8690*/  LDGSTS.E [R134+0x24200], desc[UR28][R130.64], !P6 ;  /* 0x2420000082867fae */ /* 0x000fe8000f1a101c */
[----:B------:R-:W-:Y:S04]  /*86a0*/  LDGSTS.E [R134+0x24400], desc[UR28][R246.64], !P2 ;  /* 0x24400000f6867fae */ /* 0x000fe8000d1a101c */
[----:B-----5:R-:W5:Y:S04]  /*86b0*/  LDL.LU.64 R128, [R1+0x560] ;  /* 0x0005600001807983 */ /* 0x020f680000300a00 */
[----:B------:R-:W5:Y:S04]  /*86c0*/  LDL.LU.64 R130, [R1+0x558] ;  /* 0x0005580001827983 */ /* 0x000f680000300a00 */
[----:B------:R1:W-:Y:S04]  /*86d0*/  STL.64 [R1+0x108], R246 ;  /* 0x000108f601007387 */ /* 0x0003e80000100a00 */
[----:B------:R1:W-:Y:S04]  /*86e0*/  STL.64 [R1+0x158], R248 ;  /* 0x000158f801007387 */ /* 0x0003e80000100a00 */
[----:B------:R-:W-:Y:S04]  /*86f0*/  LDGSTS.E [R134+0x24600], desc[UR28][R248.64], !P2 ;  /* 0x24600000f8867fae */ /* 0x000fe8000d1a101c */
[----:B-1----:R-:W5:Y:S04]  /*8700*/  LDL.LU.64 R246, [R1+0x550] ;  /* 0x0005500001f67983 */ /* 0x002f680000300a00 */
[----:B------:R-:W5:Y:S01]  /*8710*/  LDL.LU.64 R248, [R1+0x548] ;  /* 0x0005480001f87983 */ /* 0x000f620000300a00 */
[----:B--2---:R-:W-:-:S04]  /*8720*/  IMAD.WIDE R250, R0, 0x4, R250 ;  /* 0x0000000400fa7825 */ /* 0x004fc800078e02fa */
[----:B------:R-:W-:Y:S01]  /*8730*/  IMAD.WIDE R64, R0, 0x4, R64 ;  /* 0x0000000400407825 */ /* 0x000fe200078e0240 */
[----:B------:R1:W-:Y:S04]  /*8740*/  STL.64 [R1+0x110], R250 ;  /* 0x000110fa01007387 */ /* 0x0003e80000100a00 */
[----:B------:R-:W-:Y:S04]  /*8750*/  STL.64 [R1+0x150], R64 ;  /* 0x0001504001007387 */ /* 0x000fe80000100a00 */
[----:B------:R-:W-:Y:S01]  /*8760*/  LDGSTS.E [R134+0x24800], desc[UR28][R250.64], !P5 ;  /* 0x24800000fa867fae */ /* 0x000fe2000e9a101c */
[----:B------:R-:W-:-:S03]  /*8770*/  ISETP.GE.U32.AND P4, PT, R4, 0x7fffff2d, PT ;  /* 0x7fffff2d0400780c */ /* 0x000fc60003f86070 */
[----:B-1----:R-:W2:Y:S01]  /*8780*/  LDL.LU.64 R250, [R1+0x540] ;  /* 0x0005400001fa7983 */ /* 0x002ea20000300a00 */
[----:B------:R-:W-:Y:S02]  /*8790*/  VIADD R5, R7, 0xffffff6b ;  /* 0xffffff6b07057836 */ /* 0x000fe40000000000 */
[----:B------:R-:W-:Y:S01]  /*87a0*/  VIADD R4, R11, 0xffffff6a ;  /* 0xffffff6a0b047836 */ /* 0x000fe20000000000 */
[----:B------:R-:W-:Y:S01]  /*87b0*/  LDGSTS.E [R134+0x24a00], desc[UR28][R64.64], !P5 ;  /* 0x24a0000040867fae */ /* 0x000fe2000e9a101c */
[----:B------:R-:W-:Y:S01]  /*87c0*/  IMAD.WIDE R62, R0, 0x4, R62 ;  /* 0x00000004003e7825 */ /* 0x000fe200078e023e */
[----:B------:R-:W-:Y:S01]  /*87d0*/  ISETP.GE.U32.AND P6, PT, R5, 0x7fffff2c, PT ;  /* 0x7fffff2c0500780c */ /* 0x000fe20003fc6070 */
[----:B------:R-:W1:Y:S01]  /*87e0*/  LDC R7, c[0x0][0x3a0] ;  /* 0x0000e800ff077b82 */ /* 0x000e620000000800 */
[----:B------:R-:W-:Y:S01]  /*87f0*/  ISETP.GE.U32.AND P2, PT, R4, 0x7fffff2b, PT ;  /* 0x7fffff2b0400780c */ /* 0x000fe20003f46070 */
[----:B------:R-:W-:Y:S01]  /*8800*/  VIADD R5, R8, 0xffffff69 ;  /* 0xffffff6908057836 */ /* 0x000fe20000000000 */
[----:B------:R4:W-:Y:S01]  /*8810*/  STL.64 [R1+0x118], R62 ;  /* 0x0001183e01007387 */ /* 0x0009e20000100a00 */
[----:B------:R-:W-:-:S03]  /*8820*/  VIADD R4, R10, 0xffffff68 ;  /* 0xffffff680a047836 */ /* 0x000fc60000000000 */
[----:B------:R4:W-:Y:S02]  /*8830*/  LDGSTS.E [R134+0x24c00], desc[UR28][R62.64], !P4 ;  /* 0x24c000003e867fae */ /* 0x0009e4000e1a101c */
[----:B----4-:R-:W-:Y:S01]  /*8840*/  IMAD.WIDE R60, R0, 0x4, R60 ;  /* 0x00000004003c7825 */ /* 0x010fe200078e023c */
[----:B------:R-:W-:Y:S01]  /*8850*/  ISETP.GE.U32.AND P5, PT, R5, 0x7fffff2a, PT ;  /* 0x7fffff2a0500780c */ /* 0x000fe20003fa6070 */
[----:B------:R-:W4:Y:S03]  /*8860*/  LDC R11, c[0x0][0x3a0] ;  /* 0x0000e800ff0b7b82 */ /* 0x000f260000000800 */
[----:B------:R3:W-:Y:S01]  /*8870*/  STL.64 [R1+0x148], R60 ;  /* 0x0001483c01007387 */ /* 0x0007e20000100a00 */
[----:B------:R-:W-:-:S03]  /*8880*/  VIADD R5, R9, 0xffffff67 ;  /* 0xffffff6709057836 */ /* 0x000fc60000000000 */
[----:B------:R3:W-:Y:S01]  /*8890*/  LDGSTS.E [R134+0x24e00], desc[UR28][R60.64], !P4 ;  /* 0x24e000003c867fae */ /* 0x0007e2000e1a101c */
[----:B------:R-:W-:Y:S01]  /*88a0*/  ISETP.GE.U32.AND P4, PT, R4, 0x7fffff29, PT ;  /* 0x7fffff290400780c */ /* 0x000fe20003f86070 */
[----:B------:R-:W1:Y:S01]  /*88b0*/  LDC R8, c[0x0][0x3a0] ;  /* 0x0000e800ff087b82 */ /* 0x000e620000000800 */
[----:B------:R-:W-:-:S07]  /*88c0*/  IADD3 R4, PT, PT, R54, -0x9a, RZ ;  /* 0xffffff6636047810 */ /* 0x000fce0007ffe0ff */
[----:B------:R-:W1:Y:S01]  /*88d0*/  LDC R10, c[0x0][0x3a0] ;  /* 0x0000e800ff0a7b82 */ /* 0x000e620000000800 */
[----:B------:R-:W-:-:S05]  /*88e0*/  IMAD.WIDE R62, R0, 0x4, R58 ;  /* 0x00000004003e7825 */ /* 0x000fca00078e023a */
[----:B------:R-:W-:Y:S02]  /*88f0*/  LDGSTS.E [R134+0x25000], desc[UR28][R62.64], !P6 ;  /* 0x250000003e867fae */ /* 0x000fe4000f1a101c */
[----:B------:R-:W1:Y:S01]  /*8900*/  LDC R9, c[0x0][0x3a0] ;  /* 0x0000e800ff097b82 */ /* 0x000e620000000800 */
[C---:B---3--:R-:W-:Y:S01]  /*8910*/  IMAD.WIDE R60, R0.reuse, 0x4, R56 ;  /* 0x00000004003c7825 */ /* 0x048fe200078e0238 */
[----:B------:R-:W-:Y:S04]  /*8920*/  STL.64 [R1+0x130], R62 ;  /* 0x0001303e01007387 */ /* 0x000fe80000100a00 */
[----:B------:R5:W-:Y:S01]  /*8930*/  LDGSTS.E [R134+0x25200], desc[UR28][R60.64], !P6 ;  /* 0x252000003c867fae */ /* 0x000be2000f1a101c */
[----:B------:R-:W-:Y:S01]  /*8940*/  ISETP.GE.U32.AND P6, PT, R5, 0x7fffff28, PT ;  /* 0x7fffff280500780c */ /* 0x000fe20003fc6070 */
[----:B------:R-:W3:Y:S02]  /*8950*/  LDC R54, c[0x0][0x3a0] ;  /* 0x0000e800ff367b82 */ /* 0x000ee40000000800 */
[----:B------:R5:W-:Y:S01]  /*8960*/  STL.64 [R1+0x140], R60 ;  /* 0x0001403c01007387 */ /* 0x000be20000100a00 */
[----:B------:R-:W-:-:S04]  /*8970*/  IMAD.WIDE R160, R0, 0x4, R160 ;  /* 0x0000000400a07825 */ /* 0x000fc800078e02a0 */
[C---:B------:R-:W-:Y:S01]  /*8980*/  IMAD.WIDE R162, R0.reuse, 0x4, R162 ;  /* 0x0000000400a27825 */ /* 0x040fe200078e02a2 */
[----:B------:R-:W1:Y:S03]  /*8990*/  LDC R64, c[0x0][0x3a0] ;  /* 0x0000e800ff407b82 */ /* 0x000e660000000800 */
[----:B-----5:R-:W-:-:S04]  /*89a0*/  IMAD.WIDE R60, R0, 0x4, R130 ;  /* 0x00000004003c7825 */ /* 0x020fc800078e0282 */
[----:B------:R-:W-:-:S04]  /*89b0*/  IMAD.WIDE R62, R0, 0x4, R246 ;  /* 0x00000004003e7825 */ /* 0x000fc800078e02f6 */
[----:B------:R-:W-:-:S04]  /*89c0*/  IMAD.WIDE R56, R0, 0x4, R248 ;  /* 0x0000000400387825 */ /* 0x000fc800078e02f8 */
[----:B-1----:R-:W-:Y:S02]  /*89d0*/  VIADD R5, R7, 0xffffff65 ;  /* 0xffffff6507057836 */ /* 0x002fe40000000000 */
[----:B------:R-:W1:Y:S01]  /*89e0*/  LDC R7, c[0x0][0x3a0] ;  /* 0x0000e800ff077b82 */ /* 0x000e620000000800 */
[----:B--2---:R-:W-:-:S05]  /*89f0*/  IMAD.WIDE R58, R0, 0x4, R250 ;  /* 0x00000004003a7825 */ /* 0x004fca00078e02fa */
[----:B------:R2:W-:Y:S04]  /*8a00*/  LDGSTS.E [R134+0x25400], desc[UR28][R58.64], !P2 ;  /* 0x254000003a867fae */ /* 0x0005e8000d1a101c */
[----:B------:R5:W-:Y:S01]  /*8a10*/  LDGSTS.E [R134+0x25600], desc[UR28][R56.64], !P2 ;  /* 0x2560000038867fae */ /* 0x000be2000d1a101c */
[----:B------:R-:W-:-:S03]  /*8a20*/  ISETP.GE.U32.AND P2, PT, R4, 0x7fffff27, PT ;  /* 0x7fffff270400780c */ /* 0x000fc60003f46070 */
[----:B------:R2:W-:Y:S04]  /*8a30*/  STL.64 [R1+0x138], R58 ;  /* 0x0001383a01007387 */ /* 0x0005e80000100a00 */
[----:B------:R5:W-:Y:S04]  /*8a40*/  STL.64 [R1+0x128], R56 ;  /* 0x0001283801007387 */ /* 0x000be80000100a00 */
[----:B------:R1:W-:Y:S01]  /*8a50*/  STL.64 [R1+0x100], R62 ;  /* 0x0001003e01007387 */ /* 0x0003e20000100a00 */
[----:B--2---:R-:W-:-:S03]  /*8a60*/  IMAD.WIDE R58, R0, 0x4, R128 ;  /* 0x00000004003a7825 */ /* 0x004fc600078e0280 */
[----:B------:R1:W-:Y:S01]  /*8a70*/  LDGSTS.E [R134+0x25800], desc[UR28][R62.64], !P5 ;  /* 0x258000003e867fae */ /* 0x0003e2000e9a101c */
[----:B------:R-:W2:Y:S01]  /*8a80*/  LDC R128, c[0x0][0x3a0] ;  /* 0x0000e800ff807b82 */ /* 0x000ea20000000800 */
[C---:B-----5:R-:W-:Y:S02]  /*8a90*/  IMAD.WIDE R56, R0.reuse, 0x4, R126 ;  /* 0x0000000400387825 */ /* 0x060fe400078e027e */
[----:B------:R5:W-:Y:S04]  /*8aa0*/  STL.64 [R1+0xe0], R60 ;  /* 0x0000e03c01007387 */ /* 0x000be80000100a00 */
[----:B------:R5:W-:Y:S01]  /*8ab0*/  LDGSTS.E [R134+0x25a00], desc[UR28][R60.64], !P5 ;  /* 0x25a000003c867fae */ /* 0x000be2000e9a101c */
[----:B-1----:R-:W-:-:S03]  /*8ac0*/  IMAD.WIDE R62, R0, 0x4, R144 ;  /* 0x00000004003e7825 */ /* 0x002fc600078e0290 */
[----:B------:R1:W-:Y:S01]  /*8ad0*/  STL.64 [R1+0xb8], R58 ;  /* 0x0000b83a01007387 */ /* 0x0003e20000100a00 */
[----:B-----5:R-:W-:-:S03]  /*8ae0*/  IMAD.WIDE R60, R0, 0x4, R146 ;  /* 0x00000004003c7825 */ /* 0x020fc600078e0292 */
[----:B------:R1:W-:Y:S01]  /*8af0*/  LDGSTS.E [R134+0x25c00], desc[UR28][R58.64], !P4 ;  /* 0x25c000003a867fae */ /* 0x0003e2000e1a101c */
[----:B----4-:R-:W-:-:S03]  /*8b00*/  VIADD R4, R11, 0xffffff64 ;  /* 0xffffff640b047836 */ /* 0x010fc60000000000 */
[----:B------:R4:W-:Y:S01]  /*8b10*/  STL.64 [R1+0x98], R56 ;  /* 0x0000983801007387 */ /* 0x0009e20000100a00 */
[----:B------:R-:W5:Y:S03]  /*8b20*/  LDC R11, c[0x0][0x3a0] ;  /* 0x0000e800ff0b7b82 */ /* 0x000f660000000800 */
[----:B------:R4:W-:Y:S01]  /*8b30*/  LDGSTS.E [R134+0x25e00], desc[UR28][R56.64], !P4 ;  /* 0x25e0000038867fae */ /* 0x0009e2000e1a101c */
[----:B-1----:R-:W-:-:S03]  /*8b40*/  IMAD.WIDE R58, R0, 0x4, R148 ;  /* 0x00000004003a7825 */ /* 0x002fc600078e0294 */
[----:B------:R-:W-:Y:S01]  /*8b50*/  STL.64 [R1+0x90], R62 ;  /* 0x0000903e01007387 */ /* 0x000fe20000100a00 */
[----:B------:R-:W-:Y:S01]  /*8b60*/  ISETP.GE.U32.AND P5, PT, R5, 0x7fffff26, PT ;  /* 0x7fffff260500780c */ /* 0x000fe20003fa6070 */
[----:B------:R-:W1:Y:S02]  /*8b70*/  LDC R144, c[0x0][0x3a0] ;  /* 0x0000e800ff907b82 */ /* 0x000e640000000800 */
[----:B------:R-:W-:Y:S01]  /*8b80*/  LDGSTS.E [R134+0x26000], desc[UR28][R62.64], !P6 ;  /* 0x260000003e867fae */ /* 0x000fe2000f1a101c */
[----:B----4-:R-:W-:-:S03]  /*8b90*/  IMAD.WIDE R56, R0, 0x4, R124 ;  /* 0x0000000400387825 */ /* 0x010fc600078e027c */
[----:B------:R4:W-:Y:S01]  /*8ba0*/  STL.64 [R1+0x88], R60 ;  /* 0x0000883c01007387 */ /* 0x0009e20000100a00 */
[----:B------:R-:W-:Y:S01]  /*8bb0*/  ISETP.GE.U32.AND P4, PT, R4, 0x7fffff25, PT ;  /* 0x7fffff250400780c */ /* 0x000fe20003f86070 */
[----:B------:R-:W1:Y:S02]  /*8bc0*/  LDC R124, c[0x0][0x3a0] ;  /* 0x0000e800ff7c7b82 */ /* 0x000e640000000800 */
[----:B------:R4:W-:Y:S04]  /*8bd0*/  LDGSTS.E [R134+0x26200], desc[UR28][R60.64], !P6 ;  /* 0x262000003c867fae */ /* 0x0009e8000f1a101c */
[----:B------:R2:W-:Y:S01]  /*8be0*/  STL.64 [R1+0x80], R58 ;  /* 0x0000803a01007387 */ /* 0x0005e20000100a00 */
[C---:B------:R-:W-:Y:S01]  /*8bf0*/  IMAD.WIDE R164, R0.reuse, 0x4, R164 ;  /* 0x0000000400a47825 */ /* 0x040fe200078e02a4 */
[----:B------:R-:W1:Y:S02]  /*8c00*/  LDC R147, c[0x0][0x3a0] ;  /* 0x0000e800ff937b82 */ /* 0x000e640000000800 */
[----:B------:R2:W-:Y:S01]  /*8c10*/  LDGSTS.E [R134+0x26400], desc[UR28][R58.64], !P2 ;  /* 0x264000003a867fae */ /* 0x0005e2000d1a101c */
[----:B----4-:R-:W-:-:S03]  /*8c20*/  IMAD.WIDE R60, R0, 0x4, R122 ;  /* 0x00000004003c7825 */ /* 0x010fc600078e027a */
[----:B------:R4:W-:Y:S02]  /*8c30*/  STL.64 [R1+0x78], R56 ;  /* 0x0000783801007387 */ /* 0x0009e40000100a00 */
[----:B------:R-:W1:Y:S02]  /*8c40*/  LDC R146, c[0x0][0x3a0] ;  /* 0x0000e800ff927b82 */ /* 0x000e640000000800 */
[----:B------:R4:W-:Y:S01]  /*8c50*/  LDGSTS.E [R134+0x26600], desc[UR28][R56.64], !P2 ;  /* 0x2660000038867fae */ /* 0x0009e2000d1a101c */
[----:B--2---:R-:W-:-:S03]  /*8c60*/  IMAD.WIDE R58, R0, 0x4, R154 ;  /* 0x00000004003a7825 */ /* 0x004fc600078e029a */
[----:B------:R-:W-:Y:S02]  /*8c70*/  STL.64 [R1+0x70], R60 ;  /* 0x0000703c01007387 */ /* 0x000fe40000100a00 */
[----:B------:R-:W2:Y:S02]  /*8c80*/  LDC R149, c[0x0][0x3a0] ;  /* 0x0000e800ff957b82 */ /* 0x000ea40000000800 */
[----:B------:R-:W-:Y:S01]  /*8c90*/  STL.64 [R1+0x68], R58 ;  /* 0x0000683a01007387 */ /* 0x000fe20000100a00 */
[----:B----4-:R-:W-:-:S03]  /*8ca0*/  IMAD.WIDE R56, R0, 0x4, R156 ;  /* 0x0000000400387825 */ /* 0x010fc600078e029c */
[----:B------:R-:W-:Y:S02]  /*8cb0*/  LDGSTS.E [R134+0x26800], desc[UR28][R60.64], !P5 ;  /* 0x268000003c867fae */ /* 0x000fe4000e9a101c */
[----:B------:R-:W4:Y:S02]  /*8cc0*/  LDC R156, c[0x0][0x3a0] ;  /* 0x0000e800ff9c7b82 */ /* 0x000f240000000800 */
[----:B------:R1:W-:Y:S04]  /*8cd0*/  STL.64 [R1+0x60], R56 ;  /* 0x0000603801007387 */ /* 0x0003e80000100a00 */
[----:B------:R-:W4:Y:S01]  /*8ce0*/  LDL.LU R251, [R1+0x8] ;  /* 0x0000080001fb7983 */ /* 0x000f220000300800 */
[----:B------:R-:W-:Y:S01]  /*8cf0*/  VIADD R5, R8, 0xffffff63 ;  /* 0xffffff6308057836 */ /* 0x000fe20000000000 */
[----:B------:R-:W1:Y:S01]  /*8d00*/  LDC R148, c[0x0][0x3a0] ;  /* 0x0000e800ff947b82 */ /* 0x000e620000000800 */
[----:B------:R-:W-:Y:S01]  /*8d10*/  VIADD R4, R10, 0xffffff62 ;  /* 0xffffff620a047836 */ /* 0x000fe20000000000 */
[----:B------:R-:W-:Y:S06]  /*8d20*/  LDGSTS.E [R134+0x26a00], desc[UR28][R58.64], !P5 ;  /* 0x26a000003a867fae */ /* 0x000fec000e9a101c */
[----:B------:R-:W1:Y:S01]  /*8d30*/  LDC R8, c[0x0][0x3a0] ;  /* 0x0000e800ff087b82 */ /* 0x000e620000000800 */
[----:B------:R-:W-:Y:S01]  /*8d40*/  ISETP.GE.U32.AND P6, PT, R5, 0x7fffff24, PT ;  /* 0x7fffff240500780c */ /* 0x000fe20003fc6070 */
[----:B------:R-:W-:Y:S01]  /*8d50*/  VIADD R5, R9, 0xffffff61 ;  /* 0xffffff6109057836 */ /* 0x000fe20000000000 */
[----:B------:R-:W-:Y:S01]  /*8d60*/  ISETP.GE.U32.AND P2, PT, R4, 0x7fffff23, PT ;  /* 0x7fffff230400780c */ /* 0x000fe20003f46070 */
[----:B------:R1:W-:Y:S04]  /*8d70*/  LDGSTS.E [R134+0x26c00], desc[UR28][R56.64], !P4 ;  /* 0x26c0000038867fae */ /* 0x0003e8000e1a101c */
[----:B------:R-:W2:Y:S01]  /*8d80*/  LDC R10, c[0x0][0x3a0] ;  /* 0x0000e800ff0a7b82 */ /* 0x000ea20000000800 */
[----:B---3--:R-:W-:Y:S01]  /*8d90*/  IADD3 R4, PT, PT, R54, -0xa0, RZ ;  /* 0xffffff6036047810 */ /* 0x008fe20007ffe0ff */
[----:B------:R-:W-:Y:S06]  /*8da0*/  LDGSTS.E [R134+0x26e00], desc[UR28][R158.64], !P4 ;  /* 0x26e000009e867fae */ /* 0x000fec000e1a101c */
[----:B------:R-:W3:Y:S01]  /*8db0*/  LDC R9, c[0x0][0x3a0] ;  /* 0x0000e800ff097b82 */ /* 0x000ee20000000800 */
[----:B------:R-:W-:Y:S01]  /*8dc0*/  ISETP.GE.U32.AND P5, PT, R5, 0x7fffff22, PT ;  /* 0x7fffff220500780c */ /* 0x000fe20003fa6070 */
[----:B------:R-:W-:-:S06]  /*8dd0*/  VIADD R5, R7, 0xffffff5f ;  /* 0xffffff5f07057836 */ /* 0x000fcc0000000000 */
[----:B------:R-:W3:Y:S01]  /*8de0*/  LDC R54, c[0x0][0x3a0] ;  /* 0x0000e800ff367b82 */ /* 0x000ee20000000800 */
[----:B------:R-:W-:Y:S01]  /*8df0*/  ISETP.GE.U32.AND P4, PT, R4, 0x7fffff21, PT ;  /* 0x7fffff210400780c */ /* 0x000fe20003f86070 */
[----:B-----5:R-:W-:Y:S01]  /*8e00*/  VIADD R4, R11, 0xffffff5e ;  /* 0xffffff5e0b047836 */ /* 0x020fe20000000000 */
[----:B------:R-:W-:Y:S01]  /*8e10*/  LDGSTS.E [R134+0x27000], desc[UR28][R160.64], !P6 ;  /* 0x27000000a0867fae */ /* 0x000fe2000f1a101c */
[----:B------:R-:W-:-:S03]  /*8e20*/  IMAD.WIDE R166, R0, 0x4, R166 ;  /* 0x0000000400a67825 */ /* 0x000fc600078e02a6 */
[----:B------:R-:W-:Y:S01]  /*8e30*/  LDGSTS.E [R134+0x27200], desc[UR28][R162.64], !P6 ;  /* 0x27200000a2867fae */ /* 0x000fe2000f1a101c */
[----:B------:R-:W5:Y:S01]  /*8e40*/  LDC R7, c[0x0][0x3a0] ;  /* 0x0000e800ff077b82 */ /* 0x000f620000000800 */
[C---:B------:R-:W-:Y:S01]  /*8e50*/  IMAD.WIDE R168, R0.reuse, 0x4, R168 ;  /* 0x0000000400a87825 */ /* 0x040fe200078e02a8 */
[----:B------:R-:W-:Y:S01]  /*8e60*/  ISETP.GE.U32.AND P6, PT, R5, 0x7fffff20, PT ;  /* 0x7fffff200500780c */ /* 0x000fe20003fc6070 */
[----:B------:R-:W-:Y:S05]  /*8e70*/  LDGSTS.E [R134+0x27400], desc[UR28][R164.64], !P2 ;  /* 0x27400000a4867fae */ /* 0x000fea000d1a101c */
[----:B------:R-:W5:Y:S01]  /*8e80*/  LDC R11, c[0x0][0x3a0] ;  /* 0x0000e800ff0b7b82 */ /* 0x000f620000000800 */
[----:B------:R-:W-:Y:S01]  /*8e90*/  IMAD.WIDE R170, R0, 0x4, R170 ;  /* 0x0000000400aa7825 */ /* 0x000fe200078e02aa */
[----:B------:R-:W-:Y:S01]  /*8ea0*/  LDGSTS.E [R134+0x27600], desc[UR28][R166.64], !P2 ;  /* 0x27600000a6867fae */ /* 0x000fe2000d1a101c */
[----:B------:R-:W-:-:S02]  /*8eb0*/  ISETP.GE.U32.AND P2, PT, R4, 0x7fffff1f, PT ;  /* 0x7fffff1f0400780c */ /* 0x000fc40003f46070 */
[----:B-1----:R-:W-:Y:S01]  /*8ec0*/  VIADD R5, R8, 0xffffff5d ;  /* 0xffffff5d08057836 */ /* 0x002fe20000000000 */
[----:B------:R-:W-:Y:S01]  /*8ed0*/  LDGSTS.E [R134+0x27800], desc[UR28][R168.64], !P5 ;  /* 0x27800000a8867fae */ /* 0x000fe2000e9a101c */
[C---:B------:R-:W-:Y:S01]  /*8ee0*/  IMAD.WIDE R172, R0.reuse, 0x4, R172 ;  /* 0x0000000400ac7825 */ /* 0x040fe200078e02ac */
[----:B------:R-:W1:Y:S02]  /*8ef0*/  LDC R8, c[0x0][0x3a0] ;  /* 0x0000e800ff087b82 */ /* 0x000e640000000800 */
[----:B------:R-:W-:Y:S01]  /*8f00*/  LDGSTS.E [R134+0x27a00], desc[UR28][R170.64], !P5 ;  /* 0x27a00000aa867fae */ /* 0x000fe2000e9a101c */
[----:B------:R-:W-:Y:S01]  /*8f10*/  IMAD.WIDE R174, R0, 0x4, R174 ;  /* 0x0000000400ae7825 */ /* 0x000fe200078e02ae */
[----:B------:R-:W-:Y:S02]  /*8f20*/  ISETP.GE.U32.AND P5, PT, R5, 0x7fffff1e, PT ;  /* 0x7fffff1e0500780c */ /* 0x000fe40003fa6070 */
[----:B------:R-:W-:Y:S01]  /*8f30*/  LDGSTS.E [R134+0x27c00], desc[UR28][R172.64], !P4 ;  /* 0x27c00000ac867fae */ /* 0x000fe2000e1a101c */
[----:B--2---:R-:W-:Y:S01]  /*8f40*/  VIADD R4, R10, 0xffffff5c ;  /* 0xffffff5c0a047836 */ /* 0x004fe20000000000 */
[----:B------:R-:W2:Y:S01]  /*8f50*/  LDC R56, c[0x0][0x3a0] ;  /* 0x0000e800ff387b82 */ /* 0x000ea20000000800 */
[----:B---3--:R-:W-:Y:S01]  /*8f60*/  VIADD R5, R9, 0xffffff5b ;  /* 0xffffff5b09057836 */ /* 0x008fe20000000000 */
[----:B------:R-:W-:Y:S01]  /*8f70*/  LDGSTS.E [R134+0x27e00], desc[UR28][R174.64], !P4 ;  /* 0x27e00000ae867fae */ /* 0x000fe2000e1a101c */
[----:B------:R-:W-:Y:S01]  /*8f80*/  IMAD.WIDE R176, R0, 0x4, R176 ;  /* 0x0000000400b07825 */ /* 0x000fe200078e02b0 */
[----:B------:R-:W-:-:S04]  /*8f90*/  ISETP.GE.U32.AND P4, PT, R4, 0x7fffff1d, PT ;  /* 0x7fffff1d0400780c */ /* 0x000fc80003f86070 */
[----:B------:R-:W3:Y:S01]  /*8fa0*/  LDC R10, c[0x0][0x3a0] ;  /* 0x0000e800ff0a7b82 */ /* 0x000ee20000000800 */
[----:B------:R-:W-:Y:S01]  /*8fb0*/  IMAD.WIDE R178, R0, 0x4, R178 ;  /* 0x0000000400b27825 */ /* 0x000fe200078e02b2 */
[----:B------:R-:W-:Y:S01]  /*8fc0*/  IADD3 R4, PT, PT, R54, -0xa6, RZ ;  /* 0xffffff5a36047810 */ /* 0x000fe20007ffe0ff */
[----:B------:R-:W-:Y:S02]  /*8fd0*/  LDGSTS.E [R134+0x28000], desc[UR28][R176.64], !P6 ;  /* 0x28000000b0867fae */ /* 0x000fe4000f1a101c */
[C---:B------:R-:W-:Y:S02]  /*8fe0*/  IMAD.WIDE R180, R0.reuse, 0x4, R180 ;  /* 0x0000000400b47825 */ /* 0x040fe400078e02b4 */
[----:B------:R-:W-:Y:S01]  /*8ff0*/  LDGSTS.E [R134+0x28200], desc[UR28][R178.64], !P6 ;  /* 0x28200000b2867fae */ /* 0x000fe2000f1a101c */
[----:B------:R-:W2:Y:S01]  /*9000*/  LDC R9, c[0x0][0x3a0] ;  /* 0x0000e800ff097b82 */ /* 0x000ea20000000800 */
[C---:B------:R-:W-:Y:S01]  /*9010*/  IMAD.WIDE R182, R0.reuse, 0x4, R182 ;  /* 0x0000000400b67825 */ /* 0x040fe200078e02b6 */
[----:B------:R-:W-:Y:S01]  /*9020*/  ISETP.GE.U32.AND P6, PT, R5, 0x7fffff1c, PT ;  /* 0x7fffff1c0500780c */ /* 0x000fe20003fc6070 */
[----:B------:R-:W-:Y:S05]  /*9030*/  LDGSTS.E [R134+0x28400], desc[UR28][R180.64], !P2 ;  /* 0x28400000b4867fae */ /* 0x000fea000d1a101c */
[----:B------:R-:W2:Y:S01]  /*9040*/  LDC R54, c[0x0][0x3a0] ;  /* 0x0000e800ff367b82 */ /* 0x000ea20000000800 */
[----:B------:R-:W-:Y:S01]  /*9050*/  IMAD.WIDE R184, R0, 0x4, R184 ;  /* 0x0000000400b87825 */ /* 0x000fe200078e02b8 */
[----:B------:R-:W-:Y:S01]  /*9060*/  LDGSTS.E [R134+0x28600], desc[UR28][R182.64], !P2 ;  /* 0x28600000b6867fae */ /* 0x000fe2000d1a101c */
[----:B------:R-:W-:-:S02]  /*9070*/  ISETP.GE.U32.AND P2, PT, R4, 0x7fffff1b, PT ;  /* 0x7fffff1b0400780c */ /* 0x000fc40003f46070 */
[C---:B------:R-:W-:Y:S01]  /*9080*/  IMAD.WIDE R186, R0.reuse, 0x4, R186 ;  /* 0x0000000400ba7825 */ /* 0x040fe200078e02ba */
[----:B------:R-:W-:Y:S02]  /*9090*/  LDGSTS.E [R134+0x28800], desc[UR28][R184.64], !P5 ;  /* 0x28800000b8867fae */ /* 0x000fe4000e9a101c */
[----:B------:R-:W2:Y:S01]  /*90a0*/  LDC R60, c[0x0][0x3a0] ;  /* 0x0000e800ff3c7b82 */ /* 0x000ea20000000800 */
[----:B-----5:R-:W-:Y:S01]  /*90b0*/  VIADD R5, R7, 0xffffff59 ;  /* 0xffffff5907057836 */ /* 0x020fe20000000000 */
[----:B------:R-:W-:Y:S01]  /*90c0*/  LDGSTS.E [R134+0x28a00], desc[UR28][R186.64], !P5 ;  /* 0x28a00000ba867fae */ /* 0x000fe2000e9a101c */
[----:B------:R-:W-:-:S04]  /*90d0*/  IMAD.WIDE R188, R0, 0x4, R188 ;  /* 0x0000000400bc7825 */ /* 0x000fc800078e02bc */
[C---:B------:R-:W-:Y:S01]  /*90e0*/  IMAD.WIDE R190, R0.reuse, 0x4, R190 ;  /* 0x0000000400be7825 */ /* 0x040fe200078e02be */
[----:B------:R-:W5:Y:S03]  /*90f0*/  LDC R7, c[0x0][0x3a0] ;  /* 0x0000e800ff077b82 */ /* 0x000f660000000800 */
[----:B------:R-:W-:Y:S01]  /*9100*/  VIADD R4, R11, 0xffffff58 ;  /* 0xffffff580b047836 */ /* 0x000fe20000000000 */
[----:B------:R-:W-:Y:S01]  /*9110*/  ISETP.GE.U32.AND P5, PT, R5, 0x7fffff1a, PT ;  /* 0x7fffff1a0500780c */ /* 0x000fe20003fa6070 */
[----:B------:R-:W-:Y:S01]  /*9120*/  LDGSTS.E [R134+0x28c00], desc[UR28][R188.64], !P4 ;  /* 0x28c00000bc867fae */ /* 0x000fe2000e1a101c */
[----:B------:R-:W-:Y:S02]  /*9130*/  IMAD.WIDE R192, R0, 0x4, R192 ;  /* 0x0000000400c07825 */ /* 0x000fe400078e02c0 */
[----:B------:R-:W4:Y:S01]  /*9140*/  LDC R155, c[0x0][0x3a0] ;  /* 0x0000e800ff9b7b82 */ /* 0x000f220000000800 */
[----:B------:R-:W-:Y:S01]  /*9150*/  LDGSTS.E [R134+0x28e00], desc[UR28][R190.64], !P4 ;  /* 0x28e00000be867fae */ /* 0x000fe2000e1a101c */
[----:B------:R-:W-:Y:S01]  /*9160*/  ISETP.GE.U32.AND P4, PT, R4, 0x7fffff19, PT ;  /* 0x7fffff190400780c */ /* 0x000fe20003f86070 */
[----:B------:R-:W-:-:S02]  /*9170*/  IMAD.WIDE R194, R0, 0x4, R194 ;  /* 0x0000000400c27825 */ /* 0x000fc400078e02c2 */
[----:B------:R-:W-:Y:S02]  /*9180*/  LDGSTS.E [R134+0x29000], desc[UR28][R192.64], !P6 ;  /* 0x29000000c0867fae */ /* 0x000fe4000f1a101c */
[----:B-1----:R-:W-:Y:S01]  /*9190*/  VIADD R5, R8, 0xffffff57 ;  /* 0xffffff5708057836 */ /* 0x002fe20000000000 */
[----:B------:R-:W1:Y:S01]  /*91a0*/  LDC R154, c[0x0][0x3a0] ;  /* 0x0000e800ff9a7b82 */ /* 0x000e620000000800 */
[C---:B------:R-:W-:Y:S01]  /*91b0*/  IMAD.WIDE R196, R0.reuse, 0x4, R196 ;  /* 0x0000000400c47825 */ /* 0x040fe200078e02c4 */
[----:B------:R-:W-:Y:S03]  /*91c0*/  LDGSTS.E [R134+0x29200], desc[UR28][R194.64], !P6 ;  /* 0x29200000c2867fae */ /* 0x000fe6000f1a101c */
[----:B------:R-:W-:Y:S01]  /*91d0*/  IMAD.WIDE R198, R0, 0x4, R198 ;  /* 0x0000000400c67825 */ /* 0x000fe200078e02c6 */
[----:B------:R-:W-:Y:S01]  /*91e0*/  ISETP.GE.U32.AND P6, PT, R5, 0x7fffff18, PT ;  /* 0x7fffff180500780c */ /* 0x000fe20003fc6070 */
[----:B------:R-:W-:Y:S02]  /*91f0*/  LDGSTS.E [R134+0x29400], desc[UR28][R196.64], !P2 ;  /* 0x29400000c4867fae */ /* 0x000fe4000d1a101c */
[----:B---3--:R-:W-:-:S02]  /*9200*/  VIADD R4, R10, 0xffffff56 ;  /* 0xffffff560a047836 */ /* 0x008fc40000000000 */
[C---:B------:R-:W-:Y:S01]  /*9210*/  IMAD.WIDE R200, R0.reuse, 0x4, R200 ;  /* 0x0000000400c87825 */ /* 0x040fe200078e02c8 */
[----:B------:R-:W-:Y:S03]  /*9220*/  LDGSTS.E [R134+0x29600], desc[UR28][R198.64], !P2 ;  /* 0x29600000c6867fae */ /* 0x000fe6000d1a101c */
[----:B------:R-:W-:Y:S01]  /*9230*/  IMAD.WIDE R202, R0, 0x4, R202 ;  /* 0x0000000400ca7825 */ /* 0x000fe200078e02ca */
[----:B------:R-:W-:Y:S01]  /*9240*/  ISETP.GE.U32.AND P2, PT, R4, 0x7fffff17, PT ;  /* 0x7fffff170400780c */ /* 0x000fe20003f46070 */
[----:B------:R-:W-:Y:S02]  /*9250*/  LDGSTS.E [R134+0x29800], desc[UR28][R200.64], !P5 ;  /* 0x29800000c8867fae */ /* 0x000fe4000e9a101c */
[----:B------:R-:W-:Y:S01]  /*9260*/  IMAD.WIDE R204, R0, 0x4, R204 ;  /* 0x0000000400cc7825 */ /* 0x000fe200078e02cc */
[----:B--2---:R-:W-:Y:S01]  /*9270*/  IADD3 R4, PT, PT, R54, -0xac, RZ ;  /* 0xffffff5436047810 */ /* 0x004fe20007ffe0ff */
[----:B------:R-:W-:Y:S02]  /*9280*/  LDGSTS.E [R134+0x29a00], desc[UR28][R202.64], !P5 ;  /* 0x29a00000ca867fae */ /* 0x000fe4000e9a101c */
[----:B------:R-:W-:-:S02]  /*9290*/  IMAD.WIDE R206, R0, 0x4, R206 ;  /* 0x0000000400ce7825 */ /* 0x000fc400078e02ce */
[----:B------:R-:W-:Y:S02]  /*92a0*/  LDGSTS.E [R134+0x29c00], desc[UR28][R204.64], !P4 ;  /* 0x29c00000cc867fae */ /* 0x000fe4000e1a101c */
[----:B------:R-:W-:Y:S02]  /*92b0*/  VIADD R5, R9, 0xffffff55 ;  /* 0xffffff5509057836 */ /* 0x000fe40000000000 */
[----:B------:R-:W-:Y:S01]  /*92c0*/  LDGSTS.E [R134+0x29e00], desc[UR28][R206.64], !P4 ;  /* 0x29e00000ce867fae */ /* 0x000fe2000e1a101c */
[----:B------:R-:W-:Y:S02]  /*92d0*/  ISETP.GE.U32.AND P4, PT, R4, 0x7fffff15, PT ;  /* 0x7fffff150400780c */ /* 0x000fe40003f86070 */
[----:B------:R-:W-:Y:S01]  /*92e0*/  ISETP.GE.U32.AND P5, PT, R5, 0x7fffff16, PT ;  /* 0x7fffff160500780c */ /* 0x000fe20003fa6070 */
[----:B------:R-:W-:-:S04]  /*92f0*/  IMAD.WIDE R4, R0, 0x4, R208 ;  /* 0x0000000400047825 */ /* 0x000fc800078e02d0 */
[C---:B------:R-:W-:Y:S01]  /*9300*/  IMAD.WIDE R8, R0.reuse, 0x4, R210 ;  /* 0x0000000400087825 */ /* 0x040fe200078e02d2 */
[----:B------:R-:W-:Y:S03]  /*9310*/  LDGSTS.E [R134+0x2a000], desc[UR28][R4.64], !P6 ;  /* 0x2a00000004867fae */ /* 0x000fe6000f1a101c */
[----:B------:R-:W-:Y:S01]  /*9320*/  IMAD.WIDE R10, R0, 0x4, R212 ;  /* 0x00000004000a7825 */ /* 0x000fe200078e02d4 */
[----:B------:R-:W-:Y:S03]  /*9330*/  LDGSTS.E [R134+0x2a200], desc[UR28][R8.64], !P6 ;  /* 0x2a20000008867fae */ /* 0x000fe6000f1a101c */
[----:B------:R-:W-:Y:S01]  /*9340*/  VIADD R56, R56, 0xffffff53 ;  /* 0xffffff5338387836 */ /* 0x000fe20000000000 */
[----:B------:R-:W-:Y:S01]  /*9350*/  LDGSTS.E [R134+0x2a400], desc[UR28][R10.64], !P2 ;  /* 0x2a4000000a867fae */ /* 0x000fe2000d1a101c */
[----:B------:R-:W-:-:S04]  /*9360*/  IMAD.WIDE R54, R0, 0x4, R214 ;  /* 0x0000000400367825 */ /* 0x000fc800078e02d6 */
[----:B-----5:R-:W-:Y:S01]  /*9370*/  VIADD R7, R7, 0xffffff52 ;  /* 0xffffff5207077836 */ /* 0x020fe20000000000 */
[----:B------:R-:W-:Y:S01]  /*9380*/  ISETP.GE.U32.AND P6, PT, R56, 0x7fffff14, PT ;  /* 0x7fffff143800780c */ /* 0x000fe20003fc6070 */
[----:B------:R-:W-:Y:S01]  /*9390*/  LDGSTS.E [R134+0x2a600], desc[UR28][R54.64], !P2 ;  /* 0x2a60000036867fae */ /* 0x000fe2000d1a101c */
[C---:B------:R-:W-:Y:S02]  /*93a0*/  IMAD.WIDE R56, R0.reuse, 0x4, R216 ;  /* 0x0000000400387825 */ /* 0x040fe400078e02d8 */
[----:B------:R-:W-:Y:S01]  /*93b0*/  ISETP.GE.U32.AND P2, PT, R7, 0x7fffff13, PT ;  /* 0x7fffff130700780c */ /* 0x000fe20003f46070 */
[----:B------:R-:W2:Y:S01]  /*93c0*/  LDL.LU.64 R212, [R1+0x290] ;  /* 0x0002900001d47983 */ /* 0x000ea20000300a00 */
[----:B------:R-:W-:-:S03]  /*93d0*/  IMAD.WIDE R58, R0, 0x4, R218 ;  /* 0x00000004003a7825 */ /* 0x000fc600078e02da */
[----:B------:R-:W-:Y:S01]  /*93e0*/  LDGSTS.E [R134+0x2a800], desc[UR28][R56.64], !P5 ;  /* 0x2a80000038867fae */ /* 0x000fe2000e9a101c */
[----:B------:R-:W-:Y:S02]  /*93f0*/  VIADD R7, R60, 0xffffff50 ;  /* 0xffffff503c077836 */ /* 0x000fe40000000000 */
[----:B------:R-:W-:Y:S01]  /*9400*/  IMAD.WIDE R60, R0, 0x4, R220 ;  /* 0x00000004003c7825 */ /* 0x000fe200078e02dc */
[----:B------:R-:W-:Y:S03]  /*9410*/  LDGSTS.E [R134+0x2aa00], desc[UR28][R58.64], !P5 ;  /* 0x2aa000003a867fae */ /* 0x000fe6000e9a101c */
[----:B------:R-:W-:Y:S01]  /*9420*/  VIADD R64, R64, 0xffffff51 ;  /* 0xffffff5140407836 */ /* 0x000fe20000000000 */
[----:B------:R-:W-:Y:S01]  /*9430*/  LDGSTS.E [R134+0x2ac00], desc[UR28][R60.64], !P4 ;  /* 0x2ac000003c867fae */ /* 0x000fe2000e1a101c */
[----:B------:R-:W-:-:S03]  /*9440*/  IMAD.WIDE R62, R0, 0x4, R222 ;  /* 0x00000004003e7825 */ /* 0x000fc600078e02de */
[----:B------:R-:W-:Y:S01]  /*9450*/  ISETP.GE.U32.AND P5, PT, R64, 0x7fffff12, PT ;  /* 0x7fffff124000780c */ /* 0x000fe20003fa6070 */
[C---:B------:R-:W-:Y:S01]  /*9460*/  IMAD.WIDE R64, R0.reuse, 0x4, R224 ;  /* 0x0000000400407825 */ /* 0x040fe200078e02e0 */
[----:B------:R-:W-:Y:S01]  /*9470*/  LDGSTS.E [R134+0x2ae00], desc[UR28][R62.64], !P4 ;  /* 0x2ae000003e867fae */ /* 0x000fe2000e1a101c */
[----:B------:R-:W-:Y:S02]  /*9480*/  ISETP.GE.U32.AND P4, PT, R7, 0x7fffff11, PT ;  /* 0x7fffff110700780c */ /* 0x000fe40003f86070 */
[----:B------:R-:W-:Y:S01]  /*9490*/  IMAD.WIDE R122, R0, 0x4, R226 ;  /* 0x00000004007a7825 */ /* 0x000fe200078e02e2 */
[----:B------:R-:W-:Y:S01]  /*94a0*/  IADD3 R7, PT, PT, R124, -0xb2, RZ ;  /* 0xffffff4e7c077810 */ /* 0x000fe20007ffe0ff */
[----:B------:R-:W-:Y:S02]  /*94b0*/  LDGSTS.E [R134+0x2b000], desc[UR28][R64.64], !P6 ;  /* 0x2b00000040867fae */ /* 0x000fe4000f1a101c */
[----:B------:R-:W-:Y:S02]  /*94c0*/  IMAD.WIDE R124, R0, 0x4, R228 ;  /* 0x00000004007c7825 */ /* 0x000fe400078e02e4 */
[----:B------:R-:W-:Y:S02]  /*94d0*/  LDGSTS.E [R134+0x2b200], desc[UR28][R122.64], !P6 ;  /* 0x2b2000007a867fae */ /* 0x000fe4000f1a101c */
[----:B------:R-:W-:-:S02]  /*94e0*/  VIADD R128, R128, 0xffffff4f ;  /* 0xffffff4f80807836 */ /* 0x000fc40000000000 */
[----:B------:R-:W-:Y:S01]  /*94f0*/  IMAD.WIDE R126, R0, 0x4, R230 ;  /* 0x00000004007e7825 */ /* 0x000fe200078e02e6 */
[----:B------:R-:W-:Y:S02]  /*9500*/  LDGSTS.E [R134+0x2b400], desc[UR28][R124.64], !P2 ;  /* 0x2b4000007c867fae */ /* 0x000fe4000d1a101c */
[----:B------:R-:W-:Y:S01]  /*9510*/  ISETP.GE.U32.AND P6, PT, R128, 0x7fffff10, PT ;  /* 0x7fffff108000780c */ /* 0x000fe20003fc6070 */
[C---:B------:R-:W-:Y:S01]  /*9520*/  IMAD.WIDE R128, R0.reuse, 0x4, R232 ;  /* 0x0000000400807825 */ /* 0x040fe200078e02e8 */
[----:B------:R-:W-:Y:S01]  /*9530*/  LDGSTS.E [R134+0x2b600], desc[UR28][R126.64], !P2 ;  /* 0x2b6000007e867fae */ /* 0x000fe2000d1a101c */
[----:B------:R-:W-:Y:S02]  /*9540*/  ISETP.GE.U32.AND P2, PT, R7, 0x7fffff0f, PT ;  /* 0x7fffff0f0700780c */ /* 0x000fe40003f46070 */
[----:B------:R-:W-:Y:S01]  /*9550*/  IMAD.WIDE R130, R0, 0x4, R234 ;  /* 0x0000000400827825 */ /* 0x000fe200078e02ea */
[----:B------:R-:W-:Y:S03]  /*9560*/  LDGSTS.E [R134+0x2b800], desc[UR28][R128.64], !P5 ;  /* 0x2b80000080867fae */ /* 0x000fe6000e9a101c */
[----:B------:R-:W-:Y:S01]  /*9570*/  VIADD R7, R144, 0xffffff4c ;  /* 0xffffff4c90077836 */ /* 0x000fe20000000000 */
[----:B------:R-:W-:Y:S01]  /*9580*/  LDGSTS.E [R134+0x2ba00], desc[UR28][R130.64], !P5 ;  /* 0x2ba0000082867fae */ /* 0x000fe2000e9a101c */
[----:B------:R-:W-:-:S03]  /*9590*/  IMAD.WIDE R144, R0, 0x4, R236 ;  /* 0x0000000400907825 */ /* 0x000fc600078e02ec */
[----:B------:R-:W3:Y:S01]  /*95a0*/  LDL.LU.64 R210, [R1+0x280] ;  /* 0x0002800001d27983 */ /* 0x000ee20000300a00 */
[----:B------:R-:W-:-:S03]  /*95b0*/  IMAD.WIDE R90, R0, 0x4, R90 ;  /* 0x00000004005a7825 */ /* 0x000fc600078e025a */
[----:B------:R-:W-:Y:S01]  /*95c0*/  LDGSTS.E [R134+0x2bc00], desc[UR28][R144.64], !P4 ;  /* 0x2bc0000090867fae */ /* 0x000fe2000e1a101c */
[----:B------:R-:W-:-:S03]  /*95d0*/  VIADD R135, R135, 0xffffff4d ;  /* 0xffffff4d87877836 */ /* 0x000fc60000000000 */
[----:B------:R-:W-:Y:S01]  /*95e0*/  LDGSTS.E [R134+0x2be00], desc[UR28][R90.64], !P4 ;  /* 0x2be000005a867fae */ /* 0x000fe2000e1a101c */
[----:B------:R-:W-:Y:S01]  /*95f0*/  ISETP.GE.U32.AND P4, PT, R7, 0x7fffff0d, PT ;  /* 0x7fffff0d0700780c */ /* 0x000fe20003f86070 */
[----:B------:R-:W-:Y:S01]  /*9600*/  VIADD R7, R147, 0xffffff4a ;  /* 0xffffff4a93077836 */ /* 0x000fe20000000000 */
[----:B------:R-:W-:Y:S01]  /*9610*/  ISETP.GE.U32.AND P5, PT, R135, 0x7fffff0e, PT ;  /* 0x7fffff0e8700780c */ /* 0x000fe20003fa6070 */
[----:B------:R-:W5:Y:S01]  /*9620*/  LDC R147, c[0x0][0x3a0] ;  /* 0x0000e800ff937b82 */ /* 0x000f620000000800 */
[C---:B------:R-:W-:Y:S01]  /*9630*/  IMAD.WIDE R76, R0.reuse, 0x4, R76 ;  /* 0x00000004004c7825 */ /* 0x040fe200078e024c */
[----:B------:R-:W3:Y:S03]  /*9640*/  LDL.LU.64 R208, [R1+0x2a0] ;  /* 0x0002a00001d07983 */ /* 0x000ee60000300a00 */
[----:B------:R-:W-:Y:S01]  /*9650*/  IMAD.WIDE R78, R0, 0x4, R78 ;  /* 0x00000004004e7825 */ /* 0x000fe200078e024e */
[----:B------:R-:W-:Y:S03]  /*9660*/  LDGSTS.E [R134+0x2c000], desc[UR28][R76.64], !P6 ;  /* 0x2c0000004c867fae */ /* 0x000fe6000f1a101c */
[----:B------:R-:W-:Y:S01]  /*9670*/  VIADD R135, R146, 0xffffff4b ;  /* 0xffffff4b92877836 */ /* 0x000fe20000000000 */
[----:B------:R-:W-:Y:S01]  /*9680*/  LDGSTS.E [R134+0x2c200], desc[UR28][R78.64], !P6 ;  /* 0x2c2000004e867fae */ /* 0x000fe2000f1a101c */
[C---:B------:R-:W-:Y:S01]  /*9690*/  IMAD.WIDE R96, R0.reuse, 0x4, R96 ;  /* 0x0000000400607825 */ /* 0x040fe200078e0260 */
[----:B------:R-:W1:Y:S03]  /*96a0*/  LDC R146, c[0x0][0x3a0] ;  /* 0x0000e800ff927b82 */ /* 0x000e660000000800 */
[C---:B------:R-:W-:Y:S01]  /*96b0*/  IMAD.WIDE R98, R0.reuse, 0x4, R98 ;  /* 0x0000000400627825 */ /* 0x040fe200078e0262 */
[----:B------:R-:W-:Y:S01]  /*96c0*/  ISETP.GE.U32.AND P6, PT, R135, 0x7fffff0c, PT ;  /* 0x7fffff0c8700780c */ /* 0x000fe20003fc6070 */
[----:B------:R-:W-:Y:S02]  /*96d0*/  LDGSTS.E [R134+0x2c400], desc[UR28][R96.64], !P2 ;  /* 0x2c40000060867fae */ /* 0x000fe4000d1a101c */
[----:B------:R-:W-:-:S02]  /*96e0*/  IMAD.WIDE R80, R0, 0x4, R80 ;  /* 0x0000000400507825 */ /* 0x000fc400078e0250 */
[----:B------:R-:W-:Y:S02]  /*96f0*/  LDGSTS.E [R134+0x2c600], desc[UR28][R98.64], !P2 ;  /* 0x2c60000062867fae */ /* 0x000fe4000d1a101c */
[C---:B------:R-:W-:Y:S01]  /*9700*/  IMAD.WIDE R82, R0.reuse, 0x4, R82 ;  /* 0x0000000400527825 */ /* 0x040fe200078e0252 */
[----:B------:R-:W-:Y:S01]  /*9710*/  ISETP.GE.U32.AND P2, PT, R7, 0x7fffff0b, PT ;  /* 0x7fffff0b0700780c */ /* 0x000fe20003f46070 */
[----:B------:R-:W-:Y:S02]  /*9720*/  LDGSTS.E [R134+0x2c800], desc[UR28][R80.64], !P5 ;  /* 0x2c80000050867fae */ /* 0x000fe4000e9a101c */
[----:B------:R-:W-:Y:S02]  /*9730*/  VIADD R135, R149, 0xffffff49 ;  /* 0xffffff4995877836 */ /* 0x000fe40000000000 */
[----:B------:R-:W-:Y:S01]  /*9740*/  IMAD.WIDE R104, R0, 0x4, R104 ;  /* 0x0000000400687825 */ /* 0x000fe200078e0268 */
[----:B------:R-:W1:Y:S01]  /*9750*/  LDC R149, c[0x0][0x3a0] ;  /* 0x0000e800ff957b82 */ /* 0x000e620000000800 */
[----:B----4-:R-:W-:Y:S01]  /*9760*/  IADD3 R7, PT, PT, R156, -0xb8, RZ ;  /* 0xffffff489c077810 */ /* 0x010fe20007ffe0ff */
[----:B------:R-:W-:Y:S01]  /*9770*/  LDGSTS.E [R134+0x2ca00], desc[UR28][R82.64], !P5 ;  /* 0x2ca0000052867fae */ /* 0x000fe2000e9a101c */
[----:B------:R-:W-:Y:S01]  /*9780*/  IMAD.WIDE R88, R0, 0x4, R88 ;  /* 0x0000000400587825 */ /* 0x000fe200078e0258 */
[----:B------:R-:W-:-:S02]  /*9790*/  ISETP.GE.U32.AND P5, PT, R135, 0x7fffff0a, PT ;  /* 0x7fffff0a8700780c */ /* 0x000fc40003fa6070 */
[----:B------:R-:W-:Y:S01]  /*97a0*/  LDGSTS.E [R134+0x2cc00], desc[UR28][R104.64], !P4 ;  /* 0x2cc0000068867fae */ /* 0x000fe2000e1a101c */
[C---:B------:R-:W-:Y:S01]  /*97b0*/  IMAD.WIDE R84, R0.reuse, 0x4, R84 ;  /* 0x0000000400547825 */ /* 0x040fe200078e0254 */
[----:B------:R-:W4:Y:S02]  /*97c0*/  LDC R156, c[0x0][0x3a0] ;  /* 0x0000e800ff9c7b82 */ /* 0x000f240000000800 */
[----:B------:R-:W-:Y:S01]  /*97d0*/  LDGSTS.E [R134+0x2ce00], desc[UR28][R88.64], !P4 ;  /* 0x2ce0000058867fae */ /* 0x000fe2000e1a101c */
[----:B------:R-:W-:Y:S01]  /*97e0*/  ISETP.GE.U32.AND P4, PT, R7, 0x7fffff09, PT ;  /* 0x7fffff090700780c */ /* 0x000fe20003f86070 */
[----:B------:R-:W-:Y:S02]  /*97f0*/  IMAD.WIDE R86, R0, 0x4, R86 ;  /* 0x0000000400567825 */ /* 0x000fe400078e0256 */
[----:B------:R-:W-:Y:S02]  /*9800*/  LDGSTS.E [R134+0x2d000], desc[UR28][R84.64], !P6 ;  /* 0x2d00000054867fae */ /* 0x000fe4000f1a101c */
[----:B------:R-:W-:-:S02]  /*9810*/  VIADD R135, R148, 0xffffff47 ;  /* 0xffffff4794877836 */ /* 0x000fc40000000000 */
[C---:B------:R-:W-:Y:S01]  /*9820*/  IMAD.WIDE R110, R0.reuse, 0x4, R110 ;  /* 0x00000004006e7825 */ /* 0x040fe200078e026e */
[----:B------:R-:W-:Y:S03]  /*9830*/  LDGSTS.E [R134+0x2d200], desc[UR28][R86.64], !P6 ;  /* 0x2d20000056867fae */ /* 0x000fe6000f1a101c */
[C---:B------:R-:W-:Y:S01]  /*9840*/  IMAD.WIDE R74, R0.reuse, 0x4, R74 ;  /* 0x00000004004a7825 */ /* 0x040fe200078e024a */
[----:B------:R-:W-:Y:S01]  /*9850*/  ISETP.GE.U32.AND P6, PT, R135, 0x7fffff08, PT ;  /* 0x7fffff088700780c */ /* 0x000fe20003fc6070 */
[----:B------:R-:W-:Y:S02]  /*9860*/  LDGSTS.E [R134+0x2d400], desc[UR28][R110.64], !P2 ;  /* 0x2d4000006e867fae */ /* 0x000fe4000d1a101c */
[----:B------:R-:W-:Y:S02]  /*9870*/  VIADD R7, R155, 0xffffff46 ;  /* 0xffffff469b077836 */ /* 0x000fe40000000000 */
[C---:B------:R-:W-:Y:S01]  /*9880*/  IMAD.WIDE R92, R0.reuse, 0x4, R92 ;  /* 0x00000004005c7825 */ /* 0x040fe200078e025c */
[----:B------:R-:W-:Y:S03]  /*9890*/  LDGSTS.E [R134+0x2d600], desc[UR28][R74.64], !P2 ;  /* 0x2d6000004a867fae */ /* 0x000fe6000d1a101c */
[----:B------:R-:W-:Y:S01]  /*98a0*/  IMAD.WIDE R94, R0, 0x4, R94 ;  /* 0x00000004005e7825 */ /* 0x000fe200078e025e */
[----:B------:R-:W-:Y:S01]  /*98b0*/  ISETP.GE.U32.AND P2, PT, R7, 0x7fffff07, PT ;  /* 0x7fffff070700780c */ /* 0x000fe20003f46070 */
[----:B------:R-:W-:Y:S02]  /*98c0*/  LDGSTS.E [R134+0x2d800], desc[UR28][R92.64], !P5 ;  /* 0x2d8000005c867fae */ /* 0x000fe4000e9a101c */
[----:B-----5:R-:W-:-:S02]  /*98d0*/  VIADD R135, R147, 0xffffff45 ;  /* 0xffffff4593877836 */ /* 0x020fc40000000000 */
[C---:B------:R-:W-:Y:S01]  /*98e0*/  IMAD.WIDE R112, R0.reuse, 0x4, R112 ;  /* 0x0000000400707825 */ /* 0x040fe200078e0270 */
[----:B------:R-:W-:Y:S03]  /*98f0*/  LDGSTS.E [R134+0x2da00], desc[UR28][R94.64], !P5 ;  /* 0x2da000005e867fae */ /* 0x000fe6000e9a101c */
[----:B------:R-:W-:Y:S01]  /*9900*/  IMAD.WIDE R106, R0, 0x4, R106 ;  /* 0x00000004006a7825 */ /* 0x000fe200078e026a */
[----:B------:R-:W-:Y:S01]  /*9910*/  ISETP.GE.U32.AND P5, PT, R135, 0x7fffff06, PT ;  /* 0x7fffff068700780c */ /* 0x000fe20003fa6070 */
[----:B------:R-:W-:Y:S02]  /*9920*/  LDGSTS.E [R134+0x2dc00], desc[UR28][R112.64], !P4 ;  /* 0x2dc0000070867fae */ /* 0x000fe4000e1a101c */
[----:B-1----:R-:W-:Y:S02]  /*9930*/  VIADD R7, R154, 0xffffff44 ;  /* 0xffffff449a077836 */ /* 0x002fe40000000000 */
[----:B------:R-:W-:Y:S01]  /*9940*/  LDGSTS.E [R134+0x2de00], desc[UR28][R106.64], !P4 ;  /* 0x2de000006a867fae */ /* 0x000fe2000e1a101c */
[----:B------:R-:W-:-:S02]  /*9950*/  IMAD.WIDE R100, R0, 0x4, R100 ;  /* 0x0000000400647825 */ /* 0x000fc400078e0264 */
[----:B------:R-:W-:Y:S01]  /*9960*/  ISETP.GE.U32.AND P4, PT, R7, 0x7fffff05, PT ;  /* 0x7fffff050700780c */ /* 0x000fe20003f86070 */
[----:B------:R-:W5:Y:S01]  /*9970*/  LDL.LU.64 R246, [R1+0x278] ;  /* 0x0002780001f67983 */ /* 0x000f620000300a00 */
[----:B------:R-:W-:Y:S01]  /*9980*/  VIADD R135, R146, 0xffffff43 ;  /* 0xffffff4392877836 */ /* 0x000fe20000000000 */
[----:B------:R-:W-:Y:S01]  /*9990*/  IADD3 R7, PT, PT, R149, -0xbe, RZ ;  /* 0xffffff4295077810 */ /* 0x000fe20007ffe0ff */
[C---:B------:R-:W-:Y:S01]  /*99a0*/  IMAD.WIDE R102, R0.reuse, 0x4, R102 ;  /* 0x0000000400667825 */ /* 0x040fe200078e0266 */
[----:B------:R-:W-:Y:S03]  /*99b0*/  LDGSTS.E [R134+0x2e000], desc[UR28][R100.64], !P6 ;  /* 0x2e00000064867fae */ /* 0x000fe6000f1a101c */
[C---:B------:R-:W-:Y:S01]  /*99c0*/  IMAD.WIDE R146, R0.reuse, 0x4, R108 ;  /* 0x0000000400927825 */ /* 0x040fe200078e026c */
[----:B------:R-:W-:Y:S03]  /*99d0*/  LDGSTS.E [R134+0x2e200], desc[UR28][R102.64], !P6 ;  /* 0x2e20000066867fae */ /* 0x000fe6000f1a101c */
[C---:B------:R-:W-:Y:S01]  /*99e0*/  IMAD.WIDE R148, R0.reuse, 0x4, R72 ;  /* 0x0000000400947825 */ /* 0x040fe200078e0248 */
[----:B------:R-:W-:Y:S03]  /*99f0*/  LDGSTS.E [R134+0x2e400], desc[UR28][R146.64], !P2 ;  /* 0x2e40000092867fae */ /* 0x000fe6000d1a101c */
[C---:B------:R-:W-:Y:S01]  /*9a00*/  IMAD.WIDE R154, R0.reuse, 0x4, R68 ;  /* 0x00000004009a7825 */ /* 0x040fe200078e0244 */
[----:B------:R-:W-:Y:S03]  /*9a10*/  LDGSTS.E [R134+0x2e600], desc[UR28][R148.64], !P2 ;  /* 0x2e60000094867fae */ /* 0x000fe6000d1a101c */
[----:B------:R-:W-:Y:S01]  /*9a20*/  IMAD.WIDE R150, R0, 0x4, R150 ;  /* 0x0000000400967825 */ /* 0x000fe200078e0296 */
[----:B------:R-:W-:Y:S01]  /*9a30*/  ISETP.GE.U32.AND P2, PT, R7, 0x7fffff03, PT ;  /* 0x7fffff030700780c */ /* 0x000fe20003f46070 */
[----:B------:R-:W-:Y:S02]  /*9a40*/  LDGSTS.E [R134+0x2e800], desc[UR28][R154.64], !P5 ;  /* 0x2e8000009a867fae */ /* 0x000fe4000e9a101c */
[----:B------:R-:W-:-:S02]  /*9a50*/  VIADD R252, R252, 0x3f ;  /* 0x0000003ffcfc7836 */ /* 0x000fc40000000000 */
[C---:B------:R-:W-:Y:S01]  /*9a60*/  IMAD.WIDE R152, R0.reuse, 0x4, R152 ;  /* 0x0000000400987825 */ /* 0x040fe200078e0298 */
[----:B------:R-:W-:Y:S03]  /*9a70*/  LDGSTS.E [R134+0x2ea00], desc[UR28][R150.64], !P5 ;  /* 0x2ea0000096867fae */ /* 0x000fe6000e9a101c */
[----:B------:R-:W-:Y:S01]  /*9a80*/  IMAD.WIDE R72, R0, 0x4, R142 ;  /* 0x0000000400487825 */ /* 0x000fe200078e028e */
[----:B------:R-:W-:Y:S01]  /*9a90*/  ISETP.GT.AND P5, PT, R252, 0xff, PT ;  /* 0x000000fffc00780c */ /* 0x000fe20003fa4270 */
[----:B------:R-:W-:Y:S01]  /*9aa0*/  LDGSTS.E [R134+0x2ec00], desc[UR28][R152.64], !P4 ;  /* 0x2ec0000098867fae */ /* 0x000fe2000e1a101c */
[----:B------:R-:W1:Y:S01]  /*9ab0*/  LDC R252, c[0x0][0x3a0] ;  /* 0x0000e800fffc7b82 */ /* 0x000e620000000800 */
[----:B----4-:R-:W-:Y:S02]  /*9ac0*/  VIADD R7, R156, 0xffffff41 ;  /* 0xffffff419c077836 */ /* 0x010fe40000000000 */
[----:B------:R-:W-:Y:S03]  /*9ad0*/  LDGSTS.E [R134+0x2ee00], desc[UR28][R72.64], !P4 ;  /* 0x2ee0000048867fae */ /* 0x000fe6000e1a101c */
[----:B------:R-:W-:Y:S01]  /*9ae0*/  ISETP.GE.U32.AND P4, PT, R7, 0x7fffff02, PT ;  /* 0x7fffff020700780c */ /* 0x000fe20003f86070 */
[----:B------:R-:W4:Y:S01]  /*9af0*/  LDL.LU.64 R248, [R1+0x298] ;  /* 0x0002980001f87983 */ /* 0x000f220000300a00 */
[----:B------:R-:W-:-:S03]  /*9b00*/  SEL R7, R251, RZ, P5 ;  /* 0x000000fffb077207 */ /* 0x000fc60002800000 */
[----:B------:R-:W4:Y:S01]  /*9b10*/  LDL.LU.64 R250, [R1+0x288] ;  /* 0x0002880001fa7983 */ /* 0x000f220000300a00 */
[----:B------:R-:W-:Y:S01]  /*9b20*/  ISETP.GE.U32.AND P6, PT, R135, 0x7fffff04, PT ;  /* 0x7fffff048700780c */ /* 0x000fe20003fc6070 */
[C---:B------:R-:W-:Y:S01]  /*9b30*/  IMAD.WIDE R108, R0.reuse, 0x4, R240 ;  /* 0x00000004006c7825 */ /* 0x040fe200078e02f0 */
[----:B------:R-:W2:Y:S03]  /*9b40*/  LDC R135, c[0x0][0x3a0] ;  /* 0x0000e800ff877b82 */ /* 0x000ea60000000800 */
[----:B------:R-:W-:-:S04]  /*9b50*/  IMAD.WIDE R68, R0, 0x4, R244 ;  /* 0x0000000400447825 */ /* 0x000fc800078e02f4 */
[----:B-1----:R-:W-:-:S04]  /*9b60*/  VIADD R252, R252, 0xffffff40 ;  /* 0xffffff40fcfc7836 */ /* 0x002fc80000000000 */
[----:B------:R-:W-:Y:S04]  /*9b70*/  LDGSTS.E [R134+0x2f000], desc[UR28][R108.64], !P6 ;  /* 0x2f0000006c867fae */ /* 0x000fe8000f1a101c */
[----:B------:R-:W-:Y:S01]  /*9b80*/  LDGSTS.E [R134+0x2f200], desc[UR28][R68.64], !P6 ;  /* 0x2f20000044867fae */ /* 0x000fe2000f1a101c */
[----:B------:R-:W-:Y:S01]  /*9b90*/  ISETP.GE.U32.AND P6, PT, R252, 0x7fffff01, PT ;  /* 0x7fffff01fc00780c */ /* 0x000fe20003fc6070 */
        /* <DEDUP_REMOVED lines=29> */
[C---:B------:R-:W-:Y:S01]  /*9d70*/  IMAD.WIDE R120, R6.reuse, 0x4, R120 ;  /* 0x0000000406787825 */ /* 0x040fe200078e0278 */
[----:B------:R-:W-:Y:S01]  /*9d80*/  ISETP.NE.U32.AND P5, PT, R7, RZ, PT ;  /* 0x000000ff0700720c */ /* 0x000fe20003fa5070 */
[----:B------:R-:W1:Y:S02]  /*9d90*/  LDC R252, c[0x0][0x3a0] ;  /* 0x0000e800fffc7b82 */ /* 0x000e640000000800 */
[----:B------:R-:W-:-:S04]  /*9da0*/  IMAD.WIDE R242, R6, 0x4, R12 ;  /* 0x0000000406f27825 */ /* 0x000fc800078e020c */
[----:B--2---:R-:W-:-:S04]  /*9db0*/  IMAD.WIDE R22, R0, 0x4, R212 ;  /* 0x0000000400167825 */ /* 0x004fc800078e02d4 */
[----:B------:R-:W-:Y:S01]  /*9dc0*/  IMAD.WIDE R240, R6, 0x4, R14 ;  /* 0x0000000406f07825 */ /* 0x000fe200078e020e */
[----:B------:R-:W-:Y:S03]  /*9dd0*/  LDGSTS.E [R134+0x2f400], desc[UR28][R22.64], !P2 ;  /* 0x2f40000016867fae */ /* 0x000fe6000d1a101c */
[----:B---3--:R-:W-:-:S04]  /*9de0*/  IMAD.WIDE R20, R0, 0x4, R210 ;  /* 0x0000000400147825 */ /* 0x008fc800078e02d2 */
[----:B------:R-:W-:-:S05]  /*9df0*/  IMAD.WIDE R12, R0, 0x4, R208 ;  /* 0x00000004000c7825 */ /* 0x000fca00078e02d0 */
[----:B------:R-:W-:Y:S04]  /*9e00*/  LDGSTS.E [R134+0x2f600], desc[UR28][R12.64], !P2 ;  /* 0x2f6000000c867fae */ /* 0x000fe8000d1a101c */
[----:B------:R-:W-:Y:S01]  /*9e10*/  LDGSTS.E [R134+0x2f800], desc[UR28][R20.64], !P4 ;  /* 0x2f80000014867fae */ /* 0x000fe2000e1a101c */
[----:B------:R-:W-:-:S04]  /*9e20*/  IMAD.WIDE R230, R6, 0x4, R24 ;  /* 0x0000000406e67825 */ /* 0x000fc800078e0218 */
[----:B------:R-:W-:-:S04]  /*9e30*/  IMAD.WIDE R224, R6, 0x4, R30 ;  /* 0x0000000406e07825 */ /* 0x000fc800078e021e */
[----:B------:R-:W-:-:S04]  /*9e40*/  IMAD.WIDE R220, R6, 0x4, R36 ;  /* 0x0000000406dc7825 */ /* 0x000fc800078e0224 */
[----:B------:R-:W-:-:S04]  /*9e50*/  IMAD.WIDE R216, R6, 0x4, R42 ;  /* 0x0000000406d87825 */ /* 0x000fc800078e022a */
[----:B------:R-:W-:-:S04]  /*9e60*/  IMAD.WIDE R214, R6, 0x4, R44 ;  /* 0x0000000406d67825 */ /* 0x000fc800078e022c */
[----:B-----5:R-:W-:-:S04]  /*9e70*/  IMAD.WIDE R18, R0, 0x4, R246 ;  /* 0x0000000400127825 */ /* 0x020fc800078e02f6 */
[----:B----4-:R-:W-:-:S04]  /*9e80*/  IMAD.WIDE R14, R0, 0x4, R248 ;  /* 0x00000004000e7825 */ /* 0x010fc800078e02f8 */
[----:B------:R-:W-:Y:S01]  /*9e90*/  IMAD.WIDE R16, R0, 0x4, R250 ;  /* 0x0000000400107825 */ /* 0x000fe200078e02fa */
[----:B------:R-:W-:Y:S04]  /*9ea0*/  LDGSTS.E [R134+0x2fa00], desc[UR28][R14.64], !P4 ;  /* 0x2fa000000e867fae */ /* 0x000fe8000e1a101c */
[----:B------:R-:W-:Y:S04]  /*9eb0*/  LDGSTS.E [R134+0x2fc00], desc[UR28][R18.64], !P6 ;  /* 0x2fc0000012867fae */ /* 0x000fe8000f1a101c */
[----:B------:R-:W-:Y:S04]  /*9ec0*/  LDGSTS.E [R134+0x2fe00], desc[UR28][R16.64], !P6 ;  /* 0x2fe0000010867fae */ /* 0x000fe8000f1a101c */
[----:B------:R-:W0:Y:S04]  /*9ed0*/  LDGDEPBAR ;  /* 0x00000000000079af */ /* 0x000e280000000000 */
[----:B------:R2:W-:Y:S04]  /*9ee0*/  LDGSTS.E [R2+0x48000], desc[UR28][R156.64], P1 ;  /* 0x480000009c027fae */ /* 0x0005e800089a101c */
        /* <DEDUP_REMOVED lines=20> */
[----:B------:R-:W-:Y:S01]  /*a030*/  LDGSTS.E [R132+0x49600], desc[UR28][R46.64], P1 ;  /* 0x496000002e847fae */ /* 0x000fe200089a101c */
[----:B--2---:R-:W-:-:S03]  /*a040*/  IMAD.WIDE R156, R6, 0x4, R156 ;  /* 0x00000004069c7825 */ /* 0x004fc600078e029c */
[----:B------:R-:W-:Y:S04]  /*a050*/  LDGSTS.E [R132+0x49a00], desc[UR28][R66.64], P1 ;  /* 0x49a0000042847fae */ /* 0x000fe800089a101c */
[----:B------:R-:W-:Y:S04]  /*a060*/  LDGSTS.E [R132+0x49e00], desc[UR28][R118.64], P1 ;  /* 0x49e0000076847fae */ /* 0x000fe800089a101c */
[----:B------:R-:W-:Y:S04]  /*a070*/  LDGSTS.E [R3+0x48300], desc[UR28][R138.64], P1 ;  /* 0x483000008a037fae */ /* 0x000fe800089a101c */
[----:B------:R-:W-:Y:S04]  /*a080*/  LDGSTS.E [R3+0x48700], desc[UR28][R142.64], P1 ;  /* 0x487000008e037fae */ /* 0x000fe800089a101c */
[----:B------:R2:W-:Y:S01]  /*a090*/  LDGSTS.E [R3+0x48b00], desc[UR28][R24.64], P1 ;  /* 0x48b0000018037fae */ /* 0x0005e200089a101c */
[----:B---3--:R-:W-:-:S03]  /*a0a0*/  IMAD.WIDE R36, R6, 0x4, R40 ;  /* 0x0000000406247825 */ /* 0x008fc600078e0228 */
[----:B------:R3:W-:Y:S04]  /*a0b0*/  STL.64 [R1+0x10], R156 ;  /* 0x0000109c01007387 */ /* 0x0007e80000100a00 */
[----:B------:R4:W-:Y:S01]  /*a0c0*/  LDGSTS.E [R3+0x48f00], desc[UR28][R32.64], P1 ;  /* 0x48f0000020037fae */ /* 0x0009e200089a101c */
[----:B--2---:R-:W-:-:S03]  /*a0d0*/  IMAD.WIDE R24, R6, 0x4, R32 ;  /* 0x0000000406187825 */ /* 0x004fc600078e0220 */
[----:B------:R-:W2:Y:S04]  /*a0e0*/  LDL.LU.64 R30, [R1+0x258] ;  /* 0x00025800011e7983 */ /* 0x000ea80000300a00 */
[----:B------:R5:W-:Y:S04]  /*a0f0*/  STL.64 [R1+0x510], R24 ;  /* 0x0005101801007387 */ /* 0x000be80000100a00 */
[----:B------:R1:W-:Y:S01]  /*a100*/  LDGSTS.E [R3+0x49300], desc[UR28][R40.64], P1 ;  /* 0x4930000028037fae */ /* 0x0003e200089a101c */
[----:B------:R-:W-:-:S03]  /*a110*/  IMAD.WIDE R222, R6, 0x4, R34 ;  /* 0x0000000406de7825 */ /* 0x000fc600078e0222 */
[----:B------:R-:W-:Y:S01]  /*a120*/  LDGSTS.E [R3+0x49700], desc[UR28][R48.64], P1 ;  /* 0x4970000030037fae */ /* 0x000fe200089a101c */
[----:B---3--:R-:W-:-:S03]  /*a130*/  IMAD.WIDE R156, R6, 0x4, R48 ;  /* 0x00000004069c7825 */ /* 0x008fc600078e0230 */
[----:B------:R-:W-:Y:S01]  /*a140*/  LDGSTS.E [R3+0x49b00], desc[UR28][R70.64], P1 ;  /* 0x49b0000046037fae */ /* 0x000fe200089a101c */
[C---:B----4-:R-:W-:Y:S01]  /*a150*/  IMAD.WIDE R32, R6.reuse, 0x4, R120 ;  /* 0x0000000406207825 */ /* 0x050fe200078e0278 */
[----:B-----5:R-:W3:Y:S02]  /*a160*/  LDC R25, c[0x0][0x3a0] ;  /* 0x0000e800ff197b82 */ /* 0x020ee40000000800 */
[----:B------:R-:W4:Y:S04]  /*a170*/  LDL.LU.64 R40, [R1+0x50] ;  /* 0x0000500001287983 */ /* 0x000f280000300a00 */
[----:B------:R-:W5:Y:S04]  /*a180*/  LDL.LU.64 R42, [R1+0x48] ;  /* 0x00004800012a7983 */ /* 0x000f680000300a00 */
[----:B------:R-:W3:Y:S01]  /*a190*/  LDL.LU.64 R44, [R1+0x58] ;  /* 0x00005800012c7983 */ /* 0x000ee20000300a00 */
[----:B------:R-:W-:-:S03]  /*a1a0*/  IMAD.WIDE R34, R6, 0x4, R70 ;  /* 0x0000000406227825 */ /* 0x000fc600078e0246 */
[----:B------:R-:W-:Y:S01]  /*a1b0*/  STL.64 [R1+0x508], R36 ;  /* 0x0005082401007387 */ /* 0x000fe20000100a00 */
[----:B------:R-:W-:-:S03]  /*a1c0*/  IMAD.WIDE R210, R6, 0x4, R50 ;  /* 0x0000000406d27825 */ /* 0x000fc600078e0232 */
[----:B------:R-:W-:Y:S01]  /*a1d0*/  STL.64 [R1+0x528], R156 ;  /* 0x0005289c01007387 */ /* 0x000fe20000100a00 */
[----:B------:R-:W-:-:S03]  /*a1e0*/  IMAD.WIDE R218, R6, 0x4, R38 ;  /* 0x0000000406da7825 */ /* 0x000fc600078e0226 */
[----:B------:R-:W-:Y:S04]  /*a1f0*/  STL.64 [R1+0x520], R34 ;  /* 0x0005202201007387 */ /* 0x000fe80000100a00 */
[----:B------:R-:W-:Y:S01]  /*a200*/  STL.64 [R1+0x518], R32 ;  /* 0x0005182001007387 */ /* 0x000fe20000100a00 */
[----:B------:R-:W-:-:S03]  /*a210*/  IMAD.WIDE R208, R6, 0x4, R52 ;  /* 0x0000000406d07825 */ /* 0x000fc600078e0234 */
[----:B------:R-:W5:Y:S04]  /*a220*/  LDL.LU.64 R50, [R1+0x40] ;  /* 0x0000400001327983 */ /* 0x000f680000300a00 */
[----:B------:R-:W5:Y:S04]  /*a230*/  LDL.LU.64 R38, [R1+0x248] ;  /* 0x0002480001267983 */ /* 0x000f680000300a00 */
[----:B------:R-:W5:Y:S04]  /*a240*/  LDL.LU.64 R52, [R1+0x38] ;  /* 0x0000380001347983 */ /* 0x000f680000300a00 */
[----:B------:R-:W5:Y:S01]  /*a250*/  LDL.LU.64 R48, [R1+0x238] ;  /* 0x0002380001307983 */ /* 0x000f620000300a00 */
[----:B------:R-:W-:-:S02]  /*a260*/  VIADD R7, R135, 0xffffff3f ;  /* 0xffffff3f87077836 */ /* 0x000fc40000000000 */
[C---:B------:R-:W-:Y:S01]  /*a270*/  IMAD.WIDE R228, R6.reuse, 0x4, R26 ;  /* 0x0000000406e47825 */ /* 0x040fe200078e021a */
[----:B------:R-:W1:Y:S01]  /*a280*/  LDC R135, c[0x0][0x3a0] ;  /* 0x0000e800ff877b82 */ /* 0x000e620000000800 */
[----:B------:R-:W-:Y:S02]  /*a290*/  LDGSTS.E [R3+0x49f00], desc[UR28][R120.64], P1 ;  /* 0x49f0000078037fae */ /* 0x000fe400089a101c */
[C---:B------:R-:W-:Y:S02]  /*a2a0*/  IMAD.WIDE R250, R6.reuse, 0x4, R238 ;  /* 0x0000000406fa7825 */ /* 0x040fe400078e02ee */
[----:B------:R-:W0:Y:S03]  /*a2b0*/  LDGDEPBAR ;  /* 0x00000000000079af */ /* 0x000e260000000000 */
[----:B------:R-:W1:Y:S01]  /*a2c0*/  LDC R27, c[0x0][0x3a0] ;  /* 0x0000e800ff1b7b82 */ /* 0x000e620000000800 */
[----:B------:R-:W-:Y:S01]  /*a2d0*/  IMAD.WIDE R248, R6, 0x4, R140 ;  /* 0x0000000406f87825 */ /* 0x000fe200078e028c */
[----:B------:R-:W-:-:S03]  /*a2e0*/  ISETP.GE.U32.AND P4, PT, R7, 0x7fffff00, PT ;  /* 0x7fffff000700780c */ /* 0x000fc60003f86070 */
[----:B------:R-:W-:-:S03]  /*a2f0*/  IMAD.WIDE R246, R6, 0x4, R138 ;  /* 0x0000000406f67825 */ /* 0x000fc600078e028a */
[----:B------:R-:W2:Y:S01]  /*a300*/  LDC R26, c[0x0][0x3a0] ;  /* 0x0000e800ff1a7b82 */ /* 0x000ea20000000800 */
[----:B------:R-:W-:-:S04]  /*a310*/  IMAD.WIDE R244, R6, 0x4, R136 ;  /* 0x0000000406f47825 */ /* 0x000fc800078e0288 */
[----:B------:R-:W-:-:S04]  /*a320*/  IMAD.WIDE R238, R6, 0x4, R142 ;  /* 0x0000000406ee7825 */ /* 0x000fc800078e028e */
[----:B------:R-:W-:-:S04]  /*a330*/  IMAD.WIDE R242, R6, 0x4, R242 ;  /* 0x0000000406f27825 */ /* 0x000fc800078e02f2 */
[----:B------:R-:W-:Y:S01]  /*a340*/  IMAD.WIDE R240, R6, 0x4, R240 ;  /* 0x0000000406f07825 */ /* 0x000fe200078e02f0 */
[----:B-1----:R-:W-:-:S03]  /*a350*/  IADD3 R7, PT, PT, R27, -0xc3, RZ ;  /* 0xffffff3d1b077810 */ /* 0x002fc60007ffe0ff */
[C---:B------:R-:W-:Y:S01]  /*a360*/  IMAD.WIDE R236, R6.reuse, 0x4, R236 ;  /* 0x0000000406ec7825 */ /* 0x040fe200078e02ec */
[----:B------:R-:W1:Y:S03]  /*a370*/  LDC R27, c[0x0][0x3a0] ;  /* 0x0000e800ff1b7b82 */ /* 0x000e660000000800 */
        /* <DEDUP_REMOVED lines=8> */
[----:B------:R-:W-:Y:S01]  /*a400*/  VIADD R24, R252, 0xffffff3e ;  /* 0xffffff3efc187836 */ /* 0x000fe20000000000 */
[----:B------:R-:W-:Y:S01]  /*a410*/  ISETP.GE.U32.AND P1, PT, R7, 0x7ffffefe, PT ;  /* 0x7ffffefe0700780c */ /* 0x000fe20003f26070 */
[----:B------:R-:W-:Y:S01]  /*a420*/  VIADD R6, R135, 0xffffff3c ;  /* 0xffffff3c87067836 */ /* 0x000fe20000000000 */
[----:B------:R-:W2:Y:S02]  /*a430*/  LDC R28, c[0x0][0x3a0] ;  /* 0x0000e800ff1c7b82 */ /* 0x000ea40000000800 */
[----:B------:R-:W-:-:S06]  /*a440*/  ISETP.GE.U32.AND P6, PT, R24, 0x7ffffeff, PT ;  /* 0x7ffffeff1800780c */ /* 0x000fcc0003fc6070 */
[----:B------:R-:W1:Y:S08]  /*a450*/  LDC R135, c[0x0][0x3a0] ;  /* 0x0000e800ff877b82 */ /* 0x000e700000000800 */
[----:B------:R-:W2:Y:S01]  /*a460*/  LDC R24, c[0x0][0x3a0] ;  /* 0x0000e800ff187b82 */ /* 0x000ea20000000800 */
[----:B------:R-:W-:Y:S01]  /*a470*/  ISETP.GE.U32.AND P2, PT, R6, 0x7ffffefd, PT ;  /* 0x7ffffefd0600780c */ /* 0x000fe20003f46070 */
[----:B-1----:R-:W-:-:S06]  /*a480*/  VIADD R7, R27, 0xffffff3b ;  /* 0xffffff3b1b077836 */ /* 0x002fcc0000000000 */
[----:B------:R-:W1:Y:S01]  /*a490*/  LDC R27, c[0x0][0x3a0] ;  /* 0x0000e800ff1b7b82 */ /* 0x000e620000000800 */
[----:B------:R-:W-:-:S07]  /*a4a0*/  VIADD R6, R135, 0xffffff3a ;  /* 0xffffff3a87067836 */ /* 0x000fce0000000000 */
[----:B------:R-:W1:Y:S01]  /*a4b0*/  LDC R29, c[0x0][0x3a0] ;  /* 0x0000e800ff1d7b82 */ /* 0x000e620000000800 */
[----:B------:R-:W-:-:S04]  /*a4c0*/  IMAD.WIDE R8, R0, 0x4, R8 ;  /* 0x0000000400087825 */ /* 0x000fc800078e0208 */
[----:B------:R-:W-:-:S03]  /*a4d0*/  IMAD.WIDE R10, R0, 0x4, R10 ;  /* 0x00000004000a7825 */ /* 0x000fc600078e020a */
[----:B------:R-:W1:Y:S01]  /*a4e0*/  LDC R135, c[0x0][0x3a0] ;  /* 0x0000e800ff877b82 */ /* 0x000e620000000800 */
[----:B--2---:R-:W-:-:S04]  /*a4f0*/  IMAD.WIDE R30, R0, 0x4, R30 ;  /* 0x00000004001e7825 */ /* 0x004fc800078e021e */
[----:B----4-:R-:W-:-:S04]  /*a500*/  IMAD.WIDE R40, R0, 0x4, R40 ;  /* 0x0000000400287825 */ /* 0x010fc800078e0228 */
[C---:B---3--:R-:W-:Y:S01]  /*a510*/  IMAD.WIDE R46, R0.reuse, 0x4, R44 ;  /* 0x00000004002e7825 */ /* 0x048fe200078e022c */
[----:B------:R-:W-:Y:S03]  /*a520*/  BAR.SYNC.DEFER_BLOCKING 0x0 ;  /* 0x0000000000007b1d */ /* 0x000fe60000010000 */
[----:B-----5:R-:W-:-:S03]  /*a530*/  IMAD.WIDE R66, R0, 0x4, R42 ;  /* 0x0000000400427825 */ /* 0x020fc600078e022a */
[----:B------:R2:W-:Y:S04]  /*a540*/  STL.64 [R1+0x58], R46 ;  /* 0x0000582e01007387 */ /* 0x0005e80000100a00 */
[----:B------:R-:W3:Y:S04]  /*a550*/  LDL.LU.64 R44, [R1+0x230] ;  /* 0x00023000012c7983 */ /* 0x000ee80000300a00 */
[----:B------:R4:W-:Y:S04]  /*a560*/  STL.64 [R1+0x50], R40 ;  /* 0x0000502801007387 */ /* 0x0009e80000100a00 */
[----:B------:R-:W5:Y:S04]  /*a570*/  LDL.LU.64 R42, [R1+0x228] ;  /* 0x00022800012a7983 */ /* 0x000f680000300a00 */
[----:B------:R1:W-:Y:S04]  /*a580*/  STL.64 [R1+0x48], R66 ;  /* 0x0000484201007387 */ /* 0x0003e80000100a00 */
[----:B------:R1:W-:Y:S04]  /*a590*/  STL.64 [R1+0x500], R30 ;  /* 0x0005001e01007387 */ /* 0x0003e80000100a00 */
[----:B------:R-:W-:Y:S01]  /*a5a0*/  @!PT LDS RZ, [RZ] ;  /* 0x00000000fffff984 */ /* 0x000fe20000000800 */
[----:B------:R-:W-:Y:S01]  /*a5b0*/  @!PT LDS RZ, [RZ] ;  /* 0x00000000fffff984 */ /* 0x000fe20000000800 */
[----:B------:R-:W-:Y:S01]  /*a5c0*/  @!PT LDS RZ, [RZ] ;  /* 0x00000000fffff984 */ /* 0x000fe20000000800 */
[----:B------:R-:W-:Y:S04]  /*a5d0*/  LDGSTS.E [R134+0x30000], desc[UR28][R46.64], !P4 ;  /* 0x300000002e867fae */ /* 0x000fe8000e1a101c */
[----:B------:R-:W-:Y:S01]  /*a5e0*/  LDGSTS.E [R134+0x30200], desc[UR28][R40.64], !P4 ;  /* 0x3020000028867fae */ /* 0x000fe2000e1a101c */
[----:B------:R-:W-:-:S03]  /*a5f0*/  IMAD.WIDE R50, R0, 0x4, R50 ;  /* 0x0000000400327825 */ /* 0x000fc600078e0232 */
[----:B--2---:R-:W2:Y:S04]  /*a600*/  LDL.LU.64 R46, [R1+0x220] ;  /* 0x00022000012e7983 */ /* 0x004ea80000300a00 */
[----:B----4-:R-:W4:Y:S01]  /*a610*/  LDL.LU.64 R40, [R1+0x218] ;  /* 0x0002180001287983 */ /* 0x010f220000300a00 */
[----:B------:R-:W-:Y:S01]  /*a620*/  IMAD.WIDE R38, R0, 0x4, R38 ;  /* 0x0000000400267825 */ /* 0x000fe200078e0226 */
[----:B------:R-:W-:Y:S02]  /*a630*/  ISETP.GE.U32.AND P4, PT, R7, 0x7ffffefc, PT ;  /* 0x7ffffefc0700780c */ /* 0x000fe40003f86070 */
[----:B------:R1:W-:Y:S01]  /*a640*/  LDGSTS.E [R134+0x30400], desc[UR28][R66.64], !P6 ;  /* 0x3040000042867fae */ /* 0x0003e2000f1a101c */
[----:B------:R-:W-:-:S03]  /*a650*/  VIADD R7, R25, 0xffffff39 ;  /* 0xffffff3919077836 */ /* 0x000fc60000000000 */
[----:B------:R1:W-:Y:S01]  /*a660*/  LDGSTS.E [R134+0x30600], desc[UR28][R30.64], !P6 ;  /* 0x306000001e867fae */ /* 0x0003e2000f1a101c */
[----:B------:R-:W-:Y:S01]  /*a670*/  ISETP.GE.U32.AND P6, PT, R6, 0x7ffffefb, PT ;  /* 0x7ffffefb0600780c */ /* 0x000fe20003fc6070 */
[----:B------:R-:W-:Y:S02]  /*a680*/  VIADD R6, R24, 0xffffff38 ;  /* 0xffffff3818067836 */ /* 0x000fe40000000000 */
[----:B------:R1:W-:Y:S01]  /*a690*/  STL.64 [R1+0x40], R50 ;  /* 0x0000403201007387 */ /* 0x0003e20000100a00 */
[----:B------:R-:W-:-:S04]  /*a6a0*/  IMAD.WIDE R24, R0, 0x4, R48 ;  /* 0x0000000400187825 */ /* 0x000fc800078e0230 */
[----:B-1----:R-:W-:Y:S01]  /*a6b0*/  IMAD.WIDE R66, R0, 0x4, R52 ;  /* 0x0000000400427825 */ /* 0x002fe200078e0234 */
[----:B------:R1:W-:Y:S01]  /*a6c0*/  STL.64 [R1+0x4f8], R38 ;  /* 0x0004f82601007387 */ /* 0x0003e20000100a00 */
[----:B------:R-:W2:Y:S03]  /*a6d0*/  LDC R30, c[0x0][0x3a0] ;  /* 0x0000e800ff1e7b82 */ /* 0x000ea60000000800 */
[----:B------:R-:W4:Y:S04]  /*a6e0*/  LDL.LU.64 R52, [R1+0x210] ;  /* 0x0002100001347983 */ /* 0x000f280000300a00 */
[----:B------:R-:W4:Y:S04]  /*a6f0*/  LDL.LU.64 R48, [R1+0x208] ;  /* 0x0002080001307983 */ /* 0x000f280000300a00 */
[----:B------:R-:W-:Y:S04]  /*a700*/  STL.64 [R1+0x38], R66 ;  /* 0x0000384201007387 */ /* 0x000fe80000100a00 */
[----:B------:R-:W-:Y:S04]  /*a710*/  LDGSTS.E [R134+0x30800], desc[UR28][R50.64], !P1 ;  /* 0x3080000032867fae */ /* 0x000fe8000c9a101c */
[----:B------:R1:W-:Y:S04]  /*a720*/  STL.64 [R1+0x4f0], R24 ;  /* 0x0004f01801007387 */ /* 0x0003e80000100a00 */
[----:B------:R-:W-:Y:S04]  /*a730*/  LDGSTS.E [R134+0x30a00], desc[UR28][R38.64], !P1 ;  /* 0x30a0000026867fae */ /* 0x000fe8000c9a101c */
[----:B------:R-:W4:Y:S04]  /*a740*/  LDL.LU.64 R50, [R1+0x200] ;  /* 0x0002000001327983 */ /* 0x000f280000300a00 */
[----:B------:R-:W-:Y:S04]  /*a750*/  LDGSTS.E [R134+0x30c00], desc[UR28][R66.64], !P2 ;  /* 0x30c0000042867fae */ /* 0x000fe8000d1a101c */
[----:B-1----:R-:W4:Y:S04]  /*a760*/  LDL.LU.64 R38, [R1+0x1f8] ;  /* 0x0001f80001267983 */ /* 0x002f280000300a00 */
[----:B------:R1:W-:Y:S01]  /*a770*/  LDGSTS.E [R134+0x30e00], desc[UR28][R24.64], !P2 ;  /* 0x30e0000018867fae */ /* 0x0003e2000d1a101c */
[----:B------:R-:W-:-:S02]  /*a780*/  ISETP.GE.U32.AND P1, PT, R7, 0x7ffffefa, PT ;  /* 0x7ffffefa0700780c */ /* 0x000fc40003f26070 */
[----:B------:R-:W-:Y:S01]  /*a790*/  IADD3 R7, PT, PT, R26, -0xc9, RZ ;  /* 0xffffff371a077810 */ /* 0x000fe20007ffe0ff */
[C---:B---3--:R-:W-:Y:S01]  /*a7a0*/  IMAD.WIDE R44, R0.reuse, 0x4, R44 ;  /* 0x00000004002c7825 */ /* 0x048fe200078e022c */
[----:B-1----:R-:W1:Y:S03]  /*a7b0*/  LDC R24, c[0x0][0x3a0] ;  /* 0x0000e800ff187b82 */ /* 0x002e660000000800 */
[C---:B-----5:R-:W-:Y:S01]  /*a7c0*/  IMAD.WIDE R42, R0.reuse, 0x4, R42 ;  /* 0x00000004002a7825 */ /* 0x060fe200078e022a */
[----:B------:R3:W-:Y:S04]  /*a7d0*/  STL.64 [R1+0x30], R44 ;  /* 0x0000302c01007387 */ /* 0x0007e80000100a00 */
[----:B------:R-:W5:Y:S01]  /*a7e0*/  LDC R25, c[0x0][0x3a0] ;  /* 0x0000e800ff197b82 */ /* 0x000f620000000800 */
[----:B------:R1:W-:Y:S04]  /*a7f0*/  STL.64 [R1+0x4e8], R42 ;  /* 0x0004e82a01007387 */ /* 0x0003e80000100a00 */
[----:B------:R-:W-:Y:S04]  /*a800*/  LDGSTS.E [R134+0x31000], desc[UR28][R44.64], !P4 ;  /* 0x310000002c867fae */ /* 0x000fe8000e1a101c */
[----:B------:R-:W-:Y:S01]  /*a810*/  LDGSTS.E [R134+0x31200], desc[UR28][R42.64], !P4 ;  /* 0x312000002a867fae */ /* 0x000fe2000e1a101c */
[----:B--2---:R-:W-:-:S03]  /*a820*/  IMAD.WIDE R70, R0, 0x4, R46 ;  /* 0x0000000400467825 */ /* 0x004fc600078e022e */
[----:B------:R-:W2:Y:S01]  /*a830*/  LDL.LU.64 R46, [R1+0xa0] ;  /* 0x0000a000012e7983 */ /* 0x000ea20000300a00 */
[----:B----4-:R-:W-:-:S03]  /*a840*/  IMAD.WIDE R66, R0, 0x4, R40 ;  /* 0x0000000400427825 */ /* 0x010fc600078e0228 */
[----:B------:R-:W4:Y:S04]  /*a850*/  LDL.LU.64 R40, [R1+0x1e8] ;  /* 0x0001e80001287983 */ /* 0x000f280000300a00 */
[----:B------:R-:W-:Y:S04]  /*a860*/  STL.64 [R1+0x28], R70 ;  /* 0x0000284601007387 */ /* 0x000fe80000100a00 */
[----:B------:R5:W-:Y:S04]  /*a870*/  STL.64 [R1+0x4d8], R66 ;  /* 0x0004d84201007387 */ /* 0x000be80000100a00 */
[----:B---3--:R-:W3:Y:S04]  /*a880*/  LDL.LU.64 R44, [R1+0xa8] ;  /* 0x0000a800012c7983 */ /* 0x008ee80000300a00 */
[----:B-1----:R-:W3:Y:S01]  /*a890*/  LDL.LU.64 R42, [R1+0x1d8] ;  /* 0x0001d800012a7983 */ /* 0x002ee20000300a00 */
[----:B------:R-:W-:Y:S01]  /*a8a0*/  ISETP.GE.U32.AND P4, PT, R7, 0x7ffffef8, PT ;  /* 0x7ffffef80700780c */ /* 0x000fe20003f86070 */
[----:B------:R-:W-:-:S02]  /*a8b0*/  IMAD.WIDE R52, R0, 0x4, R52 ;  /* 0x0000000400347825 */ /* 0x000fc400078e0234 */
[----:B------:R-:W-:Y:S02]  /*a8c0*/  LDGSTS.E [R134+0x31400], desc[UR28][R70.64], !P6 ;  /* 0x3140000046867fae */ /* 0x000fe4000f1a101c */
[C---:B------:R-:W-:Y:S02]  /*a8d0*/  IMAD.WIDE R48, R0.reuse, 0x4, R48 ;  /* 0x0000000400307825 */ /* 0x040fe400078e0230 */
[----:B------:R5:W-:Y:S02]  /*a8e0*/  LDGSTS.E [R134+0x31600], desc[UR28][R66.64], !P6 ;  /* 0x3160000042867fae */ /* 0x000be4000f1a101c */
[----:B------:R-:W-:Y:S02]  /*a8f0*/  VIADD R7, R27, 0xffffff35 ;  /* 0xffffff351b077836 */ /* 0x000fe40000000000 */
[----:B------:R1:W-:Y:S04]  /*a900*/  STL.64 [R1+0x20], R52 ;  /* 0x0000203401007387 */ /* 0x0003e80000100a00 */
[----:B------:R1:W-:Y:S04]  /*a910*/  STL.64 [R1+0x4d0], R48 ;  /* 0x0004d03001007387 */ /* 0x0003e80000100a00 */
[----:B------:R-:W-:Y:S04]  /*a920*/  LDGSTS.E [R134+0x31800], desc[UR28][R52.64], !P1 ;  /* 0x3180000034867fae */ /* 0x000fe8000c9a101c */
[----:B------:R-:W-:Y:S01]  /*a930*/  LDGSTS.E [R134+0x31a00], desc[UR28][R48.64], !P1 ;  /* 0x31a0000030867fae */ /* 0x000fe2000c9a101c */
[----:B-----5:R-:W-:-:S03]  /*a940*/  IMAD.WIDE R66, R0, 0x4, R50 ;  /* 0x0000000400427825 */ /* 0x020fc600078e0232 */
[----:B------:R-:W5:Y:S01]  /*a950*/  LDL.LU.64 R50, [R1+0xb0] ;  /* 0x0000b00001327983 */ /* 0x000f620000300a00 */
[----:B------:R-:W-:-:S03]  /*a960*/  IMAD.WIDE R26, R0, 0x4, R38 ;  /* 0x00000004001a7825 */ /* 0x000fc600078e0226 */
[----:B------:R-:W5:Y:S04]  /*a970*/  LDL.LU.64 R38, [R1+0x1c8] ;  /* 0x0001c80001267983 */ /* 0x000f680000300a00 */
[----:B------:R-:W-:Y:S04]  /*a980*/  STL.64 [R1+0x18], R66 ;  /* 0x0000184201007387 */ /* 0x000fe80000100a00 */
[----:B------:R2:W-:Y:S04]  /*a990*/  STL.64 [R1+0x4c8], R26 ;  /* 0x0004c81a01007387 */ /* 0x0005e80000100a00 */
[----:B-1----:R-:W5:Y:S04]  /*a9a0*/  LDL.LU.64 R52, [R1+0xc0] ;  /* 0x0000c00001347983 */ /* 0x002f680000300a00 */
[----:B------:R-:W5:Y:S01]  /*a9b0*/  LDL.LU.64 R48, [R1+0x1b8] ;  /* 0x0001b80001307983 */ /* 0x000f620000300a00 */
[----:B------:R-:W-:Y:S01]  /*a9c0*/  ISETP.GE.U32.AND P2, PT, R6, 0x7ffffef9, PT ;  /* 0x7ffffef90600780c */ /* 0x000fe20003f46070 */
[----:B------:R-:W-:Y:S01]  /*a9d0*/  VIADD R6, R28, 0xffffff36 ;  /* 0xffffff361c067836 */ /* 0x000fe20000000000 */
[----:B------:R-:W-:Y:S01]  /*a9e0*/  ISETP.GE.U32.AND P1, PT, R7, 0x7ffffef6, PT ;  /* 0x7ffffef60700780c */ /* 0x000fe20003f26070 */
[----:B------:R-:W1:Y:S03]  /*a9f0*/  LDC R28, c[0x0][0x3a0] ;  /* 0x0000e800ff1c7b82 */ /* 0x000e660000000800 */
[----:B------:R-:W-:-:S07]  /*aa00*/  ISETP.GE.U32.AND P6, PT, R6, 0x7ffffef7, PT ;  /* 0x7ffffef70600780c */ /* 0x000fce0003fc6070 */
[----:B------:R-:W-:Y:S04]  /*aa10*/  LDGSTS.E [R134+0x31c00], desc[UR28][R66.64], !P2 ;  /* 0x31c0000042867fae */ /* 0x000fe8000d1a101c */
[----:B------:R1:W-:Y:S01]  /*aa20*/  LDGSTS.E [R134+0x31e00], desc[UR28][R26.64], !P2 ;  /* 0x31e000001a867fae */ /* 0x0003e2000d1a101c */
[C---:B--2---:R-:W-:Y:S01]  /*aa30*/  IMAD.WIDE R46, R0.reuse, 0x4, R46 ;  /* 0x00000004002e7825 */ /* 0x044fe200078e022e */
[----:B-1----:R-:W1:Y:S03]  /*aa40*/  LDC R26, c[0x0][0x3a0] ;  /* 0x0000e800ff1a7b82 */ /* 0x002e660000000800 */
[C---:B----4-:R-:W-:Y:S01]  /*aa50*/  IMAD.WIDE R40, R0.reuse, 0x4, R40 ;  /* 0x0000000400287825 */ /* 0x050fe200078e0228 */
[----:B------:R2:W-:Y:S04]  /*aa60*/  STL.64 [R1+0xa0], R46 ;  /* 0x0000a02e01007387 */ /* 0x0005e80000100a00 */
[----:B------:R4:W-:Y:S01]  /*aa70*/  STL.64 [R1+0x4c0], R40 ;  /* 0x0004c02801007387 */ /* 0x0009e20000100a00 */
[----:B---3--:R-:W-:-:S03]  /*aa80*/  IMAD.WIDE R70, R0, 0x4, R44 ;  /* 0x0000000400467825 */ /* 0x008fc600078e022c */
[----:B------:R-:W-:Y:S01]  /*aa90*/  LDGSTS.E [R134+0x32000], desc[UR28][R46.64], !P4 ;  /* 0x320000002e867fae */ /* 0x000fe2000e1a101c */
[----:B------:R-:W3:Y:S01]  /*aaa0*/  LDC R27, c[0x0][0x3a0] ;  /* 0x0000e800ff1b7b82 */ /* 0x000ee20000000800 */
[C---:B------:R-:W-:Y:S02]  /*aab0*/  IMAD.WIDE R66, R0.reuse, 0x4, R42 ;  /* 0x0000000400427825 */ /* 0x040fe400078e022a */
[----:B------:R-:W3:Y:S04]  /*aac0*/  LDL.LU.64 R44, [R1+0xc8] ;  /* 0x0000c800012c7983 */ /* 0x000ee80000300a00 */
[----:B------:R-:W3:Y:S04]  /*aad0*/  LDL.LU.64 R42, [R1+0x1a8] ;  /* 0x0001a800012a7983 */ /* 0x000ee80000300a00 */
[----:B------:R1:W-:Y:S04]  /*aae0*/  STL.64 [R1+0xa8], R70 ;  /* 0x0000a84601007387 */ /* 0x0003e80000100a00 */
[----:B------:R1:W-:Y:S04]  /*aaf0*/  STL.64 [R1+0x4b0], R66 ;  /* 0x0004b04201007387 */ /* 0x0003e80000100a00 */
[----:B--2---:R-:W2:Y:S04]  /*ab00*/  LDL.LU.64 R46, [R1+0xd8] ;  /* 0x0000d800012e7983 */ /* 0x004ea80000300a00 */
[----:B------:R-:W-:Y:S04]  /*ab10*/  LDGSTS.E [R134+0x32200], desc[UR28][R40.64], !P4 ;  /* 0x3220000028867fae */ /* 0x000fe8000e1a101c */
[----:B------:R1:W-:Y:S04]  /*ab20*/  LDGSTS.E [R134+0x32400], desc[UR28][R70.64], !P6 ;  /* 0x3240000046867fae */ /* 0x0003e8000f1a101c */
[----:B------:R1:W-:Y:S04]  /*ab30*/  LDGSTS.E [R134+0x32600], desc[UR28][R66.64], !P6 ;  /* 0x3260000042867fae */ /* 0x0003e8000f1a101c */
[----:B----4-:R-:W4:Y:S01]  /*ab40*/  LDL.LU.64 R40, [R1+0x198] ;  /* 0x0001980001287983 */ /* 0x010f220000300a00 */
[----:B-----5:R-:W-:-:S04]  /*ab50*/  IMAD.WIDE R50, R0, 0x4, R50 ;  /* 0x0000000400327825 */ /* 0x020fc800078e0232 */
[C---:B------:R-:W-:Y:S01]  /*ab60*/  IMAD.WIDE R38, R0.reuse, 0x4, R38 ;  /* 0x0000000400267825 */ /* 0x040fe200078e0226 */
[----:B------:R5:W-:Y:S04]  /*ab70*/  STL.64 [R1+0xb0], R50 ;  /* 0x0000b03201007387 */ /* 0x000be80000100a00 */
[----:B------:R5:W-:Y:S04]  /*ab80*/  STL.64 [R1+0x4a0], R38 ;  /* 0x0004a02601007387 */ /* 0x000be80000100a00 */
[----:B------:R-:W-:Y:S01]  /*ab90*/  LDGSTS.E [R134+0x32800], desc[UR28][R50.64], !P1 ;  /* 0x3280000032867fae */ /* 0x000fe2000c9a101c */
[----:B-1----:R-:W-:-:S03]  /*aba0*/  IMAD.WIDE R70, R0, 0x4, R52 ;  /* 0x0000000400467825 */ /* 0x002fc600078e0234 */
[----:B------:R-:W-:Y:S01]  /*abb0*/  LDGSTS.E [R134+0x32a00], desc[UR28][R38.64], !P1 ;  /* 0x32a0000026867fae */ /* 0x000fe2000c9a101c */
[----:B------:R-:W-:-:S03]  /*abc0*/  IMAD.WIDE R66, R0, 0x4, R48 ;  /* 0x0000000400427825 */ /* 0x000fc600078e0230 */
[----:B------:R-:W4:Y:S04]  /*abd0*/  LDL.LU.64 R48, [R1+0xe8] ;  /* 0x0000e80001307983 */ /* 0x000f280000300a00 */
[----:B------:R-:W4:Y:S04]  /*abe0*/  LDL.LU.64 R52, [R1+0x188] ;  /* 0x0001880001347983 */ /* 0x000f280000300a00 */
[----:B------:R-:W-:Y:S04]  /*abf0*/  STL.64 [R1+0xc0], R70 ;  /* 0x0000c04601007387 */ /* 0x000fe80000100a00 */
[----:B------:R2:W-:Y:S04]  /*ac00*/  STL.64 [R1+0x498], R66 ;  /* 0x0004984201007387 */ /* 0x0005e80000100a00 */
[----:B-----5:R-:W5:Y:S04]  /*ac10*/  LDL.LU.64 R50, [R1+0xf0] ;  /* 0x0000f00001327983 */ /* 0x020f680000300a00 */
[----:B------:R-:W5:Y:S01]  /*ac20*/  LDL.LU.64 R38, [R1+0x168] ;  /* 0x0001680001267983 */ /* 0x000f620000300a00 */
[----:B------:R-:W-:-:S02]  /*ac30*/  VIADD R6, R30, 0xffffff34 ;  /* 0xffffff341e067836 */ /* 0x000fc40000000000 */
[----:B------:R-:W1:Y:S03]  /*ac40*/  LDC R30, c[0x0][0x3a0] ;  /* 0x0000e800ff1e7b82 */ /* 0x000e660000000800 */
[----:B------:R-:W-:Y:S01]  /*ac50*/  ISETP.GE.U32.AND P2, PT, R6, 0x7ffffef5, PT ;  /* 0x7ffffef50600780c */ /* 0x000fe20003f46070 */
[----:B------:R-:W-:Y:S02]  /*ac60*/  VIADD R6, R29, 0xffffff32 ;  /* 0xffffff321d067836 */ /* 0x000fe40000000000 */
[----:B------:R-:W-:Y:S02]  /*ac70*/  VIADD R7, R24, 0xffffff33 ;  /* 0xffffff3318077836 */ /* 0x000fe40000000000 */
[----:B------:R-:W2:Y:S01]  /*ac80*/  LDC R29, c[0x0][0x3a0] ;  /* 0x0000e800ff1d7b82 */ /* 0x000ea20000000800 */
[----:B------:R-:W-:Y:S01]  /*ac90*/  ISETP.GE.U32.AND P6, PT, R6, 0x7ffffef3, PT ;  /* 0x7ffffef30600780c */ /* 0x000fe20003fc6070 */
[----:B------:R-:W-:Y:S01]  /*aca0*/  VIADD R6, R28, 0xffffff30 ;  /* 0xffffff301c067836 */ /* 0x000fe20000000000 */
[----:B------:R-:W-:-:S05]  /*acb0*/  ISETP.GE.U32.AND P4, PT, R7, 0x7ffffef4, PT ;  /* 0x7ffffef40700780c */ /* 0x000fca0003f86070 */
[----:B------:R-:W-:Y:S01]  /*acc0*/  LDGSTS.E [R134+0x32c00], desc[UR28][R70.64], !P2 ;  /* 0x32c0000046867fae */ /* 0x000fe2000d1a101c */
[----:B------:R-:W2:Y:S03]  /*acd0*/  LDC R24, c[0x0][0x3a0] ;  /* 0x0000e800ff187b82 */ /* 0x000ea60000000800 */
[----:B------:R2:W-:Y:S01]  /*ace0*/  LDGSTS.E [R134+0x32e00], desc[UR28][R66.64], !P2 ;  /* 0x32e0000042867fae */ /* 0x0005e2000d1a101c */
[----:B------:R-:W-:Y:S01]  /*acf0*/  ISETP.GE.U32.AND P2, PT, R6, 0x7ffffef1, PT ;  /* 0x7ffffef10600780c */ /* 0x000fe20003f46070 */
[----:B-1----:R-:W-:Y:S01]  /*ad00*/  VIADD R6, R30, 0xffffff2e ;  /* 0xffffff2e1e067836 */ /* 0x002fe20000000000 */
[----:B------:R-:W-:Y:S02]  /*ad10*/  IADD3 R7, PT, PT, R25, -0xcf, RZ ;  /* 0xffffff3119077810 */ /* 0x000fe40007ffe0ff */
[----:B------:R-:W1:Y:S02]  /*ad20*/  LDC R25, c[0x0][0x3a0] ;  /* 0x0000e800ff197b82 */ /* 0x000e640000000800 */
[----:B------:R-:W-:Y:S01]  /*ad30*/  ISETP.GE.U32.AND P1, PT, R7, 0x7ffffef2, PT ;  /* 0x7ffffef20700780c */ /* 0x000fe20003f26070 */
[----:B---3--:R-:W-:-:S04]  /*ad40*/  IMAD.WIDE R44, R0, 0x4, R44 ;  /* 0x00000004002c7825 */ /* 0x008fc800078e022c */
[C---:B------:R-:W-:Y:S01]  /*ad50*/  IMAD.WIDE R42, R0.reuse, 0x4, R42 ;  /* 0x00000004002a7825 */ /* 0x040fe200078e022a */
[----:B------:R3:W-:Y:S04]  /*ad60*/  STL.64 [R1+0xc8], R44 ;  /* 0x0000c82c01007387 */ /* 0x0007e80000100a00 */
[----:B------:R1:W-:Y:S04]  /*ad70*/  STL.64 [R1+0x488], R42 ;  /* 0x0004882a01007387 */ /* 0x0003e80000100a00 */
[----:B------:R-:W-:Y:S01]  /*ad80*/  LDGSTS.E [R134+0x33000], desc[UR28][R44.64], !P4 ;  /* 0x330000002c867fae */ /* 0x000fe2000e1a101c */
[----:B--2---:R-:W-:-:S03]  /*ad90*/  IMAD.WIDE R66, R0, 0x4, R46 ;  /* 0x0000000400427825 */ /* 0x004fc600078e022e */
[----:B------:R-:W-:Y:S04]  /*ada0*/  LDGSTS.E [R134+0x33200], desc[UR28][R42.64], !P4 ;  /* 0x332000002a867fae */ /* 0x000fe8000e1a101c */
[----:B------:R5:W-:Y:S01]  /*adb0*/  LDGSTS.E [R134+0x33400], desc[UR28][R66.64], !P6 ;  /* 0x3340000042867fae */ /* 0x000be2000f1a101c */
[----:B----4-:R-:W-:-:S03]  /*adc0*/  IMAD.WIDE R30, R0, 0x4, R40 ;  /* 0x00000004001e7825 */ /* 0x010fc600078e0228 */
[----:B------:R-:W2:Y:S04]  /*add0*/  LDL.LU.64 R40, [R1+0xf8] ;  /* 0x0000f80001287983 */ /* 0x000ea80000300a00 */
[----:B------:R-:W4:Y:S04]  /*ade0*/  LDL.LU.64 R46, [R1+0x160] ;  /* 0x00016000012e7983 */ /* 0x000f280000300a00 */
[----:B------:R5:W-:Y:S04]  /*adf0*/  STL.64 [R1+0xd8], R66 ;  /* 0x0000d84201007387 */ /* 0x000be80000100a00 */
[----:B------:R5:W-:Y:S04]  /*ae00*/  STL.64 [R1+0x478], R30 ;  /* 0x0004781e01007387 */ /* 0x000be80000100a00 */
[----:B---3--:R-:W3:Y:S04]  /*ae10*/  LDL.LU.64 R44, [R1+0x108] ;  /* 0x00010800012c7983 */ /* 0x008ee80000300a00 */
[----:B-1----:R-:W3:Y:S01]  /*ae20*/  LDL.LU.64 R42, [R1+0x158] ;  /* 0x00015800012a7983 */ /* 0x002ee20000300a00 */
[----:B------:R-:W-:-:S03]  /*ae30*/  IMAD.WIDE R48, R0, 0x4, R48 ;  /* 0x0000000400307825 */ /* 0x000fc600078e0230 */
[----:B------:R1:W-:Y:S01]  /*ae40*/  LDGSTS.E [R134+0x33600], desc[UR28][R30.64], !P6 ;  /* 0x336000001e867fae */ /* 0x0003e2000f1a101c */
[----:B------:R-:W-:Y:S01]  /*ae50*/  IMAD.WIDE R52, R0, 0x4, R52 ;  /* 0x0000000400347825 */ /* 0x000fe200078e0234 */
[----:B------:R-:W-:Y:S02]  /*ae60*/  ISETP.GE.U32.AND P6, PT, R6, 0x7ffffeef, PT ;  /* 0x7ffffeef0600780c */ /* 0x000fe40003fc6070 */
[----:B------:R5:W-:Y:S01]  /*ae70*/  STL.64 [R1+0xe8], R48 ;  /* 0x0000e83001007387 */ /* 0x000be20000100a00 */
[----:B------:R-:W-:-:S03]  /*ae80*/  VIADD R6, R29, 0xffffff2c ;  /* 0xffffff2c1d067836 */ /* 0x000fc60000000000 */
[----:B------:R5:W-:Y:S04]  /*ae90*/  STL.64 [R1+0x468], R52 ;  /* 0x0004683401007387 */ /* 0x000be80000100a00 */
[----:B------:R-:W-:Y:S01]  /*aea0*/  LDGSTS.E [R134+0x33800], desc[UR28][R48.64], !P1 ;  /* 0x3380000030867fae */ /* 0x000fe2000c9a101c */
[C---:B-----5:R-:W-:Y:S01]  /*aeb0*/  IMAD.WIDE R66, R0.reuse, 0x4, R50 ;  /* 0x0000000400427825 */ /* 0x060fe200078e0232 */
[----:B-1----:R-:W1:Y:S02]  /*aec0*/  LDC R30, c[0x0][0x3a0] ;  /* 0x0000e800ff1e7b82 */ /* 0x002e640000000800 */
[----:B------:R-:W5:Y:S01]  /*aed0*/  LDL.LU.64 R50, [R1+0x110] ;  /* 0x0001100001327983 */ /* 0x000f620000300a00 */
[----:B------:R-:W-:-:S03]  /*aee0*/  IMAD.WIDE R28, R0, 0x4, R38 ;  /* 0x00000004001c7825 */ /* 0x000fc600078e0226 */
[----:B------:R-:W5:Y:S04]  /*aef0*/  LDL.LU.64 R38, [R1+0x150] ;  /* 0x0001500001267983 */ /* 0x000f680000300a00 */
[----:B------:R3:W-:Y:S04]  /*af00*/  STL.64 [R1+0xf0], R66 ;  /* 0x0000f04201007387 */ /* 0x0007e80000100a00 */
[----:B------:R1:W-:Y:S04]  /*af10*/  STL.64 [R1+0x460], R28 ;  /* 0x0004601c01007387 */ /* 0x0003e80000100a00 */
[----:B------:R-:W5:Y:S01]  /*af20*/  LDL.LU.64 R48, [R1+0x118] ;  /* 0x0001180001307983 */ /* 0x000f620000300a00 */
[----:B------:R-:W-:-:S02]  /*af30*/  VIADD R7, R26, 0xffffff2f ;  /* 0xffffff2f1a077836 */ /* 0x000fc40000000000 */
[----:B------:R-:W1:Y:S01]  /*af40*/  LDC R26, c[0x0][0x3a0] ;  /* 0x0000e800ff1a7b82 */ /* 0x000e620000000800 */
[----:B------:R-:W-:Y:S02]  /*af50*/  LDGSTS.E [R134+0x33a00], desc[UR28][R52.64], !P1 ;  /* 0x33a0000034867fae */ /* 0x000fe4000c9a101c */
[----:B------:R-:W-:Y:S01]  /*af60*/  ISETP.GE.U32.AND P4, PT, R7, 0x7ffffef0, PT ;  /* 0x7ffffef00700780c */ /* 0x000fe20003f86070 */
[----:B------:R-:W-:Y:S01]  /*af70*/  VIADD R7, R24, 0xffffff2d ;  /* 0xffffff2d18077836 */ /* 0x000fe20000000000 */
[----:B------:R3:W-:Y:S03]  /*af80*/  LDGSTS.E [R134+0x33c00], desc[UR28][R66.64], !P2 ;  /* 0x33c0000042867fae */ /* 0x0007e6000d1a101c */
[----:B------:R-:W1:Y:S01]  /*af90*/  LDC R24, c[0x0][0x3a0] ;  /* 0x0000e800ff187b82 */ /* 0x000e620000000800 */
[----:B------:R-:W5:Y:S01]  /*afa0*/  LDL.LU.64 R52, [R1+0x148] ;  /* 0x0001480001347983 */ /* 0x000f620000300a00 */
[----:B------:R-:W-:-:S03]  /*afb0*/  ISETP.GE.U32.AND P1, PT, R7, 0x7ffffeee, PT ;  /* 0x7ffffeee0700780c */ /* 0x000fc60003f26070 */
[----:B------:R1:W-:Y:S01]  /*afc0*/  LDGSTS.E [R134+0x33e00], desc[UR28][R28.64], !P2 ;  /* 0x33e000001c867fae */ /* 0x0003e2000d1a101c */
[----:B--2---:R-:W-:-:S04]  /*afd0*/  IMAD.WIDE R40, R0, 0x4, R40 ;  /* 0x0000000400287825 */ /* 0x004fc800078e0228 */
[C---:B----4-:R-:W-:Y:S01]  /*afe0*/  IMAD.WIDE R70, R0.reuse, 0x4, R46 ;  /* 0x0000000400467825 */ /* 0x050fe200078e022e */
[----:B------:R2:W-:Y:S03]  /*aff0*/  STL.64 [R1+0xf8], R40 ;  /* 0x0000f82801007387 */ /* 0x0005e60000100a00 */
[C---:B---3--:R-:W-:Y:S01]  /*b000*/  IMAD.WIDE R66, R0.reuse, 0x4, R44 ;  /* 0x0000000400427825 */ /* 0x048fe200078e022c */
[----:B------:R-:W-:Y:S03]  /*b010*/  STL.64 [R1+0x458], R70 ;  /* 0x0004584601007387 */ /* 0x000fe60000100a00 */
[C---:B-----5:R-:W-:Y:S01]  /*b020*/  IMAD.WIDE R50, R0.reuse, 0x4, R50 ;  /* 0x0000000400327825 */ /* 0x060fe200078e0232 */
[----:B------:R-:W3:Y:S03]  /*b030*/  LDL.LU.64 R46, [R1+0x130] ;  /* 0x00013000012e7983 */ /* 0x000ee60000300a00 */
[C---:B------:R-:W-:Y:S01]  /*b040*/  IMAD.WIDE R38, R0.reuse, 0x4, R38 ;  /* 0x0000000400267825 */ /* 0x040fe200078e0226 */
[----:B------:R-:W-:Y:S03]  /*b050*/  LDGSTS.E [R134+0x34000], desc[UR28][R40.64], !P4 ;  /* 0x3400000028867fae */ /* 0x000fe6000e1a101c */
[C---:B------:R-:W-:Y:S01]  /*b060*/  IMAD.WIDE R48, R0.reuse, 0x4, R48 ;  /* 0x0000000400307825 */ /* 0x040fe200078e0230 */
[----:B------:R-:W-:Y:S01]  /*b070*/  LDGSTS.E [R134+0x34200], desc[UR28][R70.64], !P4 ;  /* 0x3420000046867fae */ /* 0x000fe2000e1a101c */
[----:B------:R-:W-:Y:S01]  /*b080*/  IADD3 R7, PT, PT, R25, -0xd5, RZ ;  /* 0xffffff2b19077810 */ /* 0x000fe20007ffe0ff */
[----:B-1----:R-:W1:Y:S01]  /*b090*/  LDC R28, c[0x0][0x3a0] ;  /* 0x0000e800ff1c7b82 */ /* 0x002e620000000800 */
[----:B------:R-:W-:Y:S01]  /*b0a0*/  IMAD.WIDE R44, R0, 0x4, R42 ;  /* 0x00000004002c7825 */ /* 0x000fe200078e022a */
[----:B------:R-:W-:Y:S04]  /*b0b0*/  LDGSTS.E [R134+0x34400], desc[UR28][R66.64], !P6 ;  /* 0x3440000042867fae */ /* 0x000fe8000f1a101c */
[----:B------:R-:W4:Y:S01]  /*b0c0*/  LDL.LU.64 R42, [R1+0x140] ;  /* 0x00014000012a7983 */ /* 0x000f220000300a00 */
[----:B------:R-:W-:Y:S01]  /*b0d0*/  ISETP.GE.U32.AND P2, PT, R6, 0x7ffffeed, PT ;  /* 0x7ffffeed0600780c */ /* 0x000fe20003f46070 */
[----:B------:R-:W5:Y:S02]  /*b0e0*/  LDC R25, c[0x0][0x3a0] ;  /* 0x0000e800ff197b82 */ /* 0x000f640000000800 */
[----:B------:R-:W-:Y:S04]  /*b0f0*/  STL.64 [R1+0x108], R66 ;  /* 0x0001084201007387 */ /* 0x000fe80000100a00 */
[----:B------:R2:W-:Y:S02]  /*b100*/  STL.64 [R1+0x440], R44 ;  /* 0x0004402c01007387 */ /* 0x0005e40000100a00 */
[----:B------:R-:W1:Y:S02]  /*b110*/  LDC R29, c[0x0][0x3a0] ;  /* 0x0000e800ff1d7b82 */ /* 0x000e640000000800 */
[----:B--2---:R-:W2:Y:S04]  /*b120*/  LDL.LU.64 R40, [R1+0x138] ;  /* 0x0001380001287983 */ /* 0x004ea80000300a00 */
[----:B------:R-:W-:Y:S04]  /*b130*/  LDGSTS.E [R134+0x34600], desc[UR28][R44.64], !P6 ;  /* 0x346000002c867fae */ /* 0x000fe8000f1a101c */
[----:B------:R3:W-:Y:S04]  /*b140*/  LDGSTS.E [R134+0x34800], desc[UR28][R50.64], !P1 ;  /* 0x3480000032867fae */ /* 0x0007e8000c9a101c */
[----:B------:R-:W-:Y:S04]  /*b150*/  LDGSTS.E [R134+0x34a00], desc[UR28][R38.64], !P1 ;  /* 0x34a0000026867fae */ /* 0x000fe8000c9a101c */
[----:B------:R-:W5:Y:S04]  /*b160*/  LDL.LU.64 R44, [R1+0x128] ;  /* 0x00012800012c7983 */ /* 0x000f680000300a00 */
[----:B------:R-:W-:Y:S04]  /*b170*/  STL.64 [R1+0x110], R50 ;  /* 0x0001103201007387 */ /* 0x000fe80000100a00 */
[----:B------:R1:W-:Y:S04]  /*b180*/  STL.64 [R1+0x430], R38 ;  /* 0x0004302601007387 */ /* 0x0003e80000100a00 */
[----:B------:R1:W-:Y:S01]  /*b190*/  STL.64 [R1+0x118], R48 ;  /* 0x0001183001007387 */ /* 0x0003e20000100a00 */
[----:B------:R-:W-:Y:S01]  /*b1a0*/  VIADD R6, R27, 0xffffff2a ;  /* 0xffffff2a1b067836 */ /* 0x000fe20000000000 */
[----:B------:R-:W-:Y:S01]  /*b1b0*/  ISETP.GE.U32.AND P4, PT, R7, 0x7ffffeec, PT ;  /* 0x7ffffeec0700780c */ /* 0x000fe20003f86070 */
[----:B------:R-:W2:Y:S01]  /*b1c0*/  LDC R27, c[0x0][0x3a0] ;  /* 0x0000e800ff1b7b82 */ /* 0x000ea20000000800 */
[----:B------:R-:W-:Y:S04]  /*b1d0*/  LDGSTS.E [R134+0x34c00], desc[UR28][R48.64], !P2 ;  /* 0x34c0000030867fae */ /* 0x000fe8000d1a101c */
[----:B-1----:R-:W5:Y:S01]  /*b1e0*/  LDL.LU.64 R38, [R1+0x100] ;  /* 0x0001000001267983 */ /* 0x002f620000300a00 */
[----:B------:R-:W-:Y:S01]  /*b1f0*/  ISETP.GE.U32.AND P6, PT, R6, 0x7ffffeeb, PT ;  /* 0x7ffffeeb0600780c */ /* 0x000fe20003fc6070 */
[----:B------:R-:W-:-:S02]  /*b200*/  VIADD R6, R30, 0xffffff28 ;  /* 0xffffff281e067836 */ /* 0x000fc40000000000 */
[----:B------:R-:W-:-:S05]  /*b210*/  IMAD.WIDE R30, R0, 0x4, R52 ;  /* 0x00000004001e7825 */ /* 0x000fca00078e0234 */
[----:B------:R5:W-:Y:S04]  /*b220*/  STL.64 [R1+0x428], R30 ;  /* 0x0004281e01007387 */ /* 0x000be80000100a00 */
[----:B------:R-:W5:Y:S04]  /*b230*/  LDL.LU.64 R66, [R1+0xe0] ;  /* 0x0000e00001427983 */ /* 0x000f680000300a00 */
[----:B------:R-:W5:Y:S04]  /*b240*/  LDL.LU.64 R52, [R1+0xb8] ;  /* 0x0000b80001347983 */ /* 0x000f680000300a00 */
[----:B------:R-:W5:Y:S04]  /*b250*/  LDL.LU.64 R114, [R1+0x98] ;  /* 0x0000980001727983 */ /* 0x000f680000300a00 */
[----:B------:R5:W-:Y:S01]  /*b260*/  LDGSTS.E [R134+0x34e00], desc[UR28][R30.64], !P2 ;  /* 0x34e000001e867fae */ /* 0x000be2000d1a101c */
[----:B---3--:R-:W-:-:S05]  /*b270*/  IMAD.WIDE R50, R0, 0x4, R46 ;  /* 0x0000000400327825 */ /* 0x008fca00078e022e */
[----:B------:R1:W-:Y:S04]  /*b280*/  STL.64 [R1+0x130], R50 ;  /* 0x0001303201007387 */ /* 0x0003e80000100a00 */
[----:B------:R-:W3:Y:S04]  /*b290*/  LDL.LU.64 R48, [R1+0x90] ;  /* 0x0000900001307983 */ /* 0x000ee80000300a00 */
[----:B------:R-:W-:Y:S01]  /*b2a0*/  LDGSTS.E [R134+0x35000], desc[UR28][R50.64], !P4 ;  /* 0x3500000032867fae */ /* 0x000fe2000e1a101c */
[----:B----4-:R-:W-:-:S05]  /*b2b0*/  IMAD.WIDE R42, R0, 0x4, R42 ;  /* 0x00000004002a7825 */ /* 0x010fca00078e022a */
[----:B------:R4:W-:Y:S04]  /*b2c0*/  STL.64 [R1+0x420], R42 ;  /* 0x0004202a01007387 */ /* 0x0009e80000100a00 */
[----:B------:R-:W3:Y:S01]  /*b2d0*/  LDL.LU.64 R46, [R1+0x88] ;  /* 0x00008800012e7983 */ /* 0x000ee20000300a00 */
[----:B--2---:R-:W-:-:S03]  /*b2e0*/  IMAD.WIDE R40, R0, 0x4, R40 ;  /* 0x0000000400287825 */ /* 0x004fc600078e0228 */
[----:B------:R-:W-:Y:S04]  /*b2f0*/  LDGSTS.E [R134+0x35200], desc[UR28][R42.64], !P4 ;  /* 0x352000002a867fae */ /* 0x000fe8000e1a101c */
[----:B------:R2:W-:Y:S04]  /*b300*/  STL.64 [R1+0x140], R40 ;  /* 0x0001402801007387 */ /* 0x0005e80000100a00 */
[----:B------:R-:W-:Y:S01]  /*b310*/  LDGSTS.E [R134+0x35400], desc[UR28][R40.64], !P6 ;  /* 0x3540000028867fae */ /* 0x000fe2000f1a101c */
[----:B-----5:R-:W-:-:S03]  /*b320*/  IMAD.WIDE R30, R0, 0x4, R44 ;  /* 0x00000004001e7825 */ /* 0x020fc600078e022c */
[----:B------:R-:W5:Y:S04]  /*b330*/  LDL.LU.64 R44, [R1+0x80] ;  /* 0x00008000012c7983 */ /* 0x000f680000300a00 */
[----:B-1----:R-:W5:Y:S04]  /*b340*/  LDL.LU.64 R50, [R1+0x78] ;  /* 0x0000780001327983 */ /* 0x002f680000300a00 */
[----:B------:R1:W-:Y:S04]  /*b350*/  STL.64 [R1+0x410], R30 ;  /* 0x0004101e01007387 */ /* 0x0003e80000100a00 */
[----:B----4-:R-:W4:Y:S04]  /*b360*/  LDL.LU.64 R42, [R1+0x70] ;  /* 0x00007000012a7983 */ /* 0x010f280000300a00 */
[----:B--2---:R-:W2:Y:S01]  /*b370*/  LDL.LU.64 R40, [R1+0x68] ;  /* 0x0000680001287983 */ /* 0x004ea20000300a00 */
[----:B------:R-:W-:-:S03]  /*b380*/  IMAD.WIDE R70, R0, 0x4, R38 ;  /* 0x0000000400467825 */ /* 0x000fc600078e0226 */
[----:B------:R-:W2:Y:S01]  /*b390*/  LDL.LU.64 R38, [R1+0x60] ;  /* 0x0000600001267983 */ /* 0x000ea20000300a00 */
[----:B------:R-:W-:Y:S02]  /*b3a0*/  VIADD R7, R26, 0xffffff29 ;  /* 0xffffff291a077836 */ /* 0x000fe40000000000 */
[----:B------:R-:W1:Y:S01]  /*b3b0*/  LDC R26, c[0x0][0x3a0] ;  /* 0x0000e800ff1a7b82 */ /* 0x000e620000000800 */
[----:B------:R-:W-:Y:S01]  /*b3c0*/  ISETP.GE.U32.AND P2, PT, R6, 0x7ffffee9, PT ;  /* 0x7ffffee90600780c */ /* 0x000fe20003f46070 */
[----:B------:R1:W-:Y:S01]  /*b3d0*/  LDGSTS.E [R134+0x35600], desc[UR28][R30.64], !P6 ;  /* 0x356000001e867fae */ /* 0x0003e2000f1a101c */
[----:B------:R-:W-:Y:S01]  /*b3e0*/  ISETP.GE.U32.AND P1, PT, R7, 0x7ffffeea, PT ;  /* 0x7ffffeea0700780c */ /* 0x000fe20003f26070 */
[----:B------:R-:W-:-:S04]  /*b3f0*/  VIADD R7, R24, 0xffffff27 ;  /* 0xffffff2718077836 */ /* 0x000fc80000000000 */
[----:B------:R-:W3:Y:S01]  /*b400*/  LDC R24, c[0x0][0x3a0] ;  /* 0x0000e800ff187b82 */ /* 0x000ee20000000800 */
[----:B------:R-:W-:Y:S01]  /*b410*/  VIADD R6, R28, 0xffffff26 ;  /* 0xffffff261c067836 */ /* 0x000fe20000000000 */
[----:B------:R-:W-:Y:S01]  /*b420*/  ISETP.GE.U32.AND P4, PT, R7, 0x7ffffee8, PT ;  /* 0x7ffffee80700780c */ /* 0x000fe20003f86070 */
[----:B------:R-:W-:Y:S01]  /*b430*/  IMAD.WIDE R66, R0, 0x4, R66 ;  /* 0x0000000400427825 */ /* 0x000fe200078e0242 */
[----:B------:R-:W-:-:S04]  /*b440*/  IADD3 R7, PT, PT, R25, -0xdb, RZ ;  /* 0xffffff2519077810 */ /* 0x000fc80007ffe0ff */
[----:B------:R-:W2:Y:S01]  /*b450*/  LDC R28, c[0x0][0x3a0] ;  /* 0x0000e800ff1c7b82 */ /* 0x000ea20000000800 */
[----:B------:R-:W-:Y:S01]  /*b460*/  ISETP.GE.U32.AND P6, PT, R6, 0x7ffffee7, PT ;  /* 0x7ffffee70600780c */ /* 0x000fe20003fc6070 */
[----:B------:R-:W-:Y:S01]  /*b470*/  VIADD R6, R27, 0xffffff24 ;  /* 0xffffff241b067836 */ /* 0x000fe20000000000 */
[----:B------:R-:W-:Y:S01]  /*b480*/  LDGSTS.E [R134+0x35800], desc[UR28][R70.64], !P1 ;  /* 0x3580000046867fae */ /* 0x000fe2000c9a101c */
[----:B------:R-:W-:-:S03]  /*b490*/  IMAD.WIDE R52, R0, 0x4, R52 ;  /* 0x0000000400347825 */ /* 0x000fc600078e0234 */
[----:B------:R-:W-:Y:S01]  /*b4a0*/  LDGSTS.E [R134+0x35a00], desc[UR28][R66.64], !P1 ;  /* 0x35a0000042867fae */ /* 0x000fe2000c9a101c */
[----:B------:R-:W2:Y:S01]  /*b4b0*/  LDC R25, c[0x0][0x3a0] ;  /* 0x0000e800ff197b82 */ /* 0x000ea20000000800 */
[----:B-1----:R-:W-:Y:S01]  /*b4c0*/  IMAD.WIDE R30, R0, 0x4, R114 ;  /* 0x00000004001e7825 */ /* 0x002fe200078e0272 */
[----:B------:R-:W-:Y:S01]  /*b4d0*/  ISETP.GE.U32.AND P1, PT, R7, 0x7ffffee6, PT ;  /* 0x7ffffee60700780c */ /* 0x000fe20003f26070 */
[----:B------:R-:W-:Y:S05]  /*b4e0*/  LDGSTS.E [R134+0x35c00], desc[UR28][R52.64], !P2 ;  /* 0x35c0000034867fae */ /* 0x000fea000d1a101c */
[----:B------:R-:W1:Y:S01]  /*b4f0*/  LDC R27, c[0x0][0x3a0] ;  /* 0x0000e800ff1b7b82 */ /* 0x000e620000000800 */
[----:B------:R-:W-:Y:S01]  /*b500*/  VIADD R7, R26, 0xffffff23 ;  /* 0xffffff231a077836 */ /* 0x000fe20000000000 */
[----:B------:R1:W-:Y:S01]  /*b510*/  LDGSTS.E [R134+0x35e00], desc[UR28][R30.64], !P2 ;  /* 0x35e000001e867fae */ /* 0x0003e2000d1a101c */
[----:B------:R-:W-:Y:S01]  /*b520*/  ISETP.GE.U32.AND P2, PT, R6, 0x7ffffee5, PT ;  /* 0x7ffffee50600780c */ /* 0x000fe20003f46070 */
[----:B------:R-:W-:-:S02]  /*b530*/  VIADD R6, R29, 0xffffff22 ;  /* 0xffffff221d067836 */ /* 0x000fc40000000000 */
[----:B------:R-:W-:Y:S02]  /*b540*/  STL.64 [R1+0x150], R70 ;  /* 0x0001504601007387 */ /* 0x000fe40000100a00 */
[----:B------:R-:W1:Y:S02]  /*b550*/  LDC R26, c[0x0][0x3a0] ;  /* 0x0000e800ff1a7b82 */ /* 0x000e640000000800 */
[----:B------:R-:W-:Y:S04]  /*b560*/  STL.64 [R1+0x3f8], R66 ;  /* 0x0003f84201007387 */ /* 0x000fe80000100a00 */
[----:B------:R-:W-:Y:S02]  /*b570*/  STL.64 [R1+0x160], R52 ;  /* 0x0001603401007387 */ /* 0x000fe40000100a00 */
[----:B------:R-:W1:Y:S02]  /*b580*/  LDC R29, c[0x0][0x3a0] ;  /* 0x0000e800ff1d7b82 */ /* 0x000e640000000800 */
[----:B------:R1:W-:Y:S01]  /*b590*/  STL.64 [R1+0x3f0], R30 ;  /* 0x0003f01e01007387 */ /* 0x0003e20000100a00 */
[----:B------:R-:W-:-:S04]  /*b5a0*/  IMAD.WIDE R22, R0, 0x4, R22 ;  /* 0x0000000400167825 */ /* 0x000fc800078e0216 */
[----:B------:R-:W-:-:S04]  /*b5b0*/  IMAD.WIDE R12, R0, 0x4, R12 ;  /* 0x00000004000c7825 */ /* 0x000fc800078e020c */
[----:B---3--:R-:W-:-:S05]  /*b5c0*/  IMAD.WIDE R48, R0, 0x4, R48 ;  /* 0x0000000400307825 */ /* 0x008fca00078e0230 */
[----:B------:R-:W-:Y:S04]  /*b5d0*/  LDGSTS.E [R134+0x36000], desc[UR28][R48.64], !P4 ;  /* 0x3600000030867fae */ /* 0x000fe8000e1a101c */
[----:B------:R-:W-:Y:S01]  /*b5e0*/  STL.64 [R1+0x170], R48 ;  /* 0x0001703001007387 */ /* 0x000fe20000100a00 */
[----:B------:R-:W-:-:S05]  /*b5f0*/  IMAD.WIDE R46, R0, 0x4, R46 ;  /* 0x00000004002e7825 */ /* 0x000fca00078e022e */
[----:B------:R-:W-:Y:S01]  /*b600*/  LDGSTS.E [R134+0x36200], desc[UR28][R46.64], !P4 ;  /* 0x362000002e867fae */ /* 0x000fe2000e1a101c */
[----:B------:R-:W-:Y:S01]  /*b610*/  ISETP.GE.U32.AND P4, PT, R7, 0x7ffffee4, PT ;  /* 0x7ffffee40700780c */ /* 0x000fe20003f86070 */
[----:B------:R-:W-:Y:S02]  /*b620*/  VIADD R7, R24, 0xffffff21 ;  /* 0xffffff2118077836 */ /* 0x000fe40000000000 */
[----:B------:R-:W3:Y:S01]  /*b630*/  LDC R24, c[0x0][0x3a0] ;  /* 0x0000e800ff187b82 */ /* 0x000ee20000000800 */
[----:B------:R-:W-:Y:S01]  /*b640*/  STL.64 [R1+0x3e8], R46 ;  /* 0x0003e82e01007387 */ /* 0x000fe20000100a00 */
[----:B-----5:R-:W-:-:S04]  /*b650*/  IMAD.WIDE R44, R0, 0x4, R44 ;  /* 0x00000004002c7825 */ /* 0x020fc800078e022c */
[C---:B-1----:R-:W-:Y:S01]  /*b660*/  IMAD.WIDE R30, R0.reuse, 0x4, R50 ;  /* 0x00000004001e7825 */ /* 0x042fe200078e0232 */
[----:B------:R-:W-:Y:S04]  /*b670*/  LDGSTS.E [R134+0x36400], desc[UR28][R44.64], !P6 ;  /* 0x364000002c867fae */ /* 0x000fe8000f1a101c */
[----:B------:R-:W-:Y:S01]  /*b680*/  STL.64 [R1+0x180], R44 ;  /* 0x0001802c01007387 */ /* 0x000fe20000100a00 */
[----:B----4-:R-:W-:-:S03]  /*b690*/  IMAD.WIDE R42, R0, 0x4, R42 ;  /* 0x00000004002a7825 */ /* 0x010fc600078e022a */
[----:B------:R1:W-:Y:S01]  /*b6a0*/  LDGSTS.E [R134+0x36600], desc[UR28][R30.64], !P6 ;  /* 0x366000001e867fae */ /* 0x0003e2000f1a101c */
[----:B--2---:R-:W-:-:S03]  /*b6b0*/  IMAD.WIDE R40, R0, 0x4, R40 ;  /* 0x0000000400287825 */ /* 0x004fc600078e0228 */
[----:B------:R1:W-:Y:S01]  /*b6c0*/  STL.64 [R1+0x3d8], R30 ;  /* 0x0003d81e01007387 */ /* 0x0003e20000100a00 */
[----:B------:R-:W-:Y:S01]  /*b6d0*/  ISETP.GE.U32.AND P6, PT, R6, 0x7ffffee3, PT ;  /* 0x7ffffee30600780c */ /* 0x000fe20003fc6070 */
[----:B------:R-:W-:Y:S02]  /*b6e0*/  IMAD.WIDE R38, R0, 0x4, R38 ;  /* 0x0000000400267825 */ /* 0x000fe400078e0226 */
[----:B------:R2:W-:Y:S02]  /*b6f0*/  LDGSTS.E [R134+0x36800], desc[UR28][R42.64], !P1 ;  /* 0x368000002a867fae */ /* 0x0005e4000c9a101c */
[----:B------:R-:W-:Y:S02]  /*b700*/  VIADD R6, R28, 0xffffff20 ;  /* 0xffffff201c067836 */ /* 0x000fe40000000000 */
[----:B------:R4:W-:Y:S01]  /*b710*/  LDGSTS.E [R134+0x36a00], desc[UR28][R40.64], !P1 ;  /* 0x36a0000028867fae */ /* 0x0009e2000c9a101c */
[----:B------:R-:W5:Y:S01]  /*b720*/  LDC R28, c[0x0][0x3a0] ;  /* 0x0000e800ff1c7b82 */ /* 0x000f620000000800 */
[----:B------:R-:W-:Y:S01]  /*b730*/  ISETP.GE.U32.AND P1, PT, R7, 0x7ffffee2, PT ;  /* 0x7ffffee20700780c */ /* 0x000fe20003f26070 */
[----:B-1----:R-:W-:Y:S01]  /*b740*/  IMAD.WIDE R30, R0, 0x4, R158 ;  /* 0x00000004001e7825 */ /* 0x002fe200078e029e */
[----:B------:R2:W-:Y:S01]  /*b750*/  STL.64 [R1+0x190], R42 ;  /* 0x0001902a01007387 */ /* 0x0005e20000100a00 */
[----:B------:R-:W-:-:S03]  /*b760*/  IADD3 R7, PT, PT, R25, -0xe1, RZ ;  /* 0xffffff1f19077810 */ /* 0x000fc60007ffe0ff */
[----:B------:R4:W-:Y:S01]  /*b770*/  STL.64 [R1+0x3c0], R40 ;  /* 0x0003c02801007387 */ /* 0x0009e20000100a00 */
[----:B------:R-:W1:Y:S03]  /*b780*/  LDC R25, c[0x0][0x3a0] ;  /* 0x0000e800ff197b82 */ /* 0x000e660000000800 */
[----:B------:R3:W-:Y:S01]  /*b790*/  LDGSTS.E [R134+0x36c00], desc[UR28][R38.64], !P2 ;  /* 0x36c0000026867fae */ /* 0x0007e2000d1a101c */
[----:B--2---:R-:W-:-:S03]  /*b7a0*/  IMAD.WIDE R42, R0, 0x4, R160 ;  /* 0x00000004002a7825 */ /* 0x004fc600078e02a0 */
[----:B------:R2:W-:Y:S01]  /*b7b0*/  LDGSTS.E [R134+0x36e00], desc[UR28][R30.64], !P2 ;  /* 0x36e000001e867fae */ /* 0x0005e2000d1a101c */
[----:B------:R-:W-:Y:S01]  /*b7c0*/  ISETP.GE.U32.AND P2, PT, R6, 0x7ffffee1, PT ;  /* 0x7ffffee10600780c */ /* 0x000fe20003f46070 */
[C---:B----4-:R-:W-:Y:S02]  /*b7d0*/  IMAD.WIDE R40, R0.reuse, 0x4, R162 ;  /* 0x0000000400287825 */ /* 0x050fe400078e02a2 */
[----:B------:R3:W-:Y:S02]  /*b7e0*/  STL.64 [R1+0x1a0], R38 ;  /* 0x0001a02601007387 */ /* 0x0007e40000100a00 */
[----:B------:R-:W-:Y:S02]  /*b7f0*/  VIADD R6, R27, 0xffffff1e ;  /* 0xffffff1e1b067836 */ /* 0x000fe40000000000 */
[----:B------:R2:W-:Y:S01]  /*b800*/  STL.64 [R1+0x3b8], R30 ;  /* 0x0003b81e01007387 */ /* 0x0005e20000100a00 */
[----:B------:R-:W4:Y:S03]  /*b810*/  LDC R27, c[0x0][0x3a0] ;  /* 0x0000e800ff1b7b82 */ /* 0x000f260000000800 */
[----:B------:R5:W-:Y:S01]  /*b820*/  STL.64 [R1+0x1b0], R42 ;  /* 0x0001b02a01007387 */ /* 0x000be20000100a00 */
[----:B---3--:R-:W-:-:S03]  /*b830*/  IMAD.WIDE R38, R0, 0x4, R164 ;  /* 0x0000000400267825 */ /* 0x008fc600078e02a4 */
[----:B------:R5:W-:Y:S01]  /*b840*/  LDGSTS.E [R134+0x37000], desc[UR28][R42.64], !P4 ;  /* 0x370000002a867fae */ /* 0x000be2000e1a101c */
[----:B--2---:R-:W-:-:S03]  /*b850*/  IMAD.WIDE R30, R0, 0x4, R166 ;  /* 0x00000004001e7825 */ /* 0x004fc600078e02a6 */
[----:B------:R2:W-:Y:S04]  /*b860*/  STL.64 [R1+0x3b0], R40 ;  /* 0x0003b02801007387 */ /* 0x0005e80000100a00 */
[----:B------:R2:W-:Y:S01]  /*b870*/  LDGSTS.E [R134+0x37200], desc[UR28][R40.64], !P4 ;  /* 0x3720000028867fae */ /* 0x0005e2000e1a101c */
[----:B------:R-:W-:Y:S01]  /*b880*/  ISETP.GE.U32.AND P4, PT, R7, 0x7ffffee0, PT ;  /* 0x7ffffee00700780c */ /* 0x000fe20003f86070 */
[----:B------:R-:W-:Y:S02]  /*b890*/  VIADD R7, R26, 0xffffff1d ;  /* 0xffffff1d1a077836 */ /* 0x000fe40000000000 */
[C---:B-----5:R-:W-:Y:S01]  /*b8a0*/  IMAD.WIDE R42, R0.reuse, 0x4, R168 ;  /* 0x00000004002a7825 */ /* 0x060fe200078e02a8 */
[----:B------:R3:W-:Y:S01]  /*b8b0*/  LDGSTS.E [R134+0x37400], desc[UR28][R38.64], !P6 ;  /* 0x3740000026867fae */ /* 0x0007e2000f1a101c */
[----:B------:R-:W5:Y:S03]  /*b8c0*/  LDC R26, c[0x0][0x3a0] ;  /* 0x0000e800ff1a7b82 */ /* 0x000f660000000800 */
[----:B------:R1:W-:Y:S01]  /*b8d0*/  LDGSTS.E [R134+0x37600], desc[UR28][R30.64], !P6 ;  /* 0x376000001e867fae */ /* 0x0003e2000f1a101c */
[----:B--2---:R-:W-:-:S03]  /*b8e0*/  IMAD.WIDE R40, R0, 0x4, R170 ;  /* 0x0000000400287825 */ /* 0x004fc600078e02aa */
[----:B------:R3:W-:Y:S01]  /*b8f0*/  STL.64 [R1+0x1c0], R38 ;  /* 0x0001c02601007387 */ /* 0x0007e20000100a00 */
[----:B------:R-:W-:Y:S01]  /*b900*/  ISETP.GE.U32.AND P6, PT, R6, 0x7ffffedf, PT ;  /* 0x7ffffedf0600780c */ /* 0x000fe20003fc6070 */
[----:B------:R-:W-:Y:S02]  /*b910*/  VIADD R6, R29, 0xffffff1c ;  /* 0xffffff1c1d067836 */ /* 0x000fe40000000000 */
[----:B------:R1:W-:Y:S01]  /*b920*/  STL.64 [R1+0x3a0], R30 ;  /* 0x0003a01e01007387 */ /* 0x0003e20000100a00 */
[----:B------:R-:W2:Y:S03]  /*b930*/  LDC R29, c[0x0][0x3a0] ;  /* 0x0000e800ff1d7b82 */ /* 0x000ea60000000800 */
[----:B------:R4:W-:Y:S01]  /*b940*/  LDGSTS.E [R134+0x37800], desc[UR28][R42.64], !P1 ;  /* 0x378000002a867fae */ /* 0x0009e2000c9a101c */
[----:B---3--:R-:W-:-:S03]  /*b950*/  IMAD.WIDE R38, R0, 0x4, R172 ;  /* 0x0000000400267825 */ /* 0x008fc600078e02ac */
[----:B------:R3:W-:Y:S01]  /*b960*/  LDGSTS.E [R134+0x37a00], desc[UR28][R40.64], !P1 ;  /* 0x37a0000028867fae */ /* 0x0007e2000c9a101c */
[----:B------:R-:W-:Y:S01]  /*b970*/  ISETP.GE.U32.AND P1, PT, R7, 0x7ffffede, PT ;  /* 0x7ffffede0700780c */ /* 0x000fe20003f26070 */
[----:B-1----:R-:W-:Y:S02]  /*b980*/  IMAD.WIDE R30, R0, 0x4, R174 ;  /* 0x00000004001e7825 */ /* 0x002fe400078e02ae */
[----:B------:R4:W-:Y:S02]  /*b990*/  STL.64 [R1+0x1d0], R42 ;  /* 0x0001d02a01007387 */ /* 0x0009e40000100a00 */
[----:B------:R-:W-:Y:S02]  /*b9a0*/  VIADD R7, R24, 0xffffff1b ;  /* 0xffffff1b18077836 */ /* 0x000fe40000000000 */
[----:B------:R3:W-:Y:S01]  /*b9b0*/  STL.64 [R1+0x388], R40 ;  /* 0x0003882801007387 */ /* 0x0007e20000100a00 */
[----:B------:R-:W1:Y:S03]  /*b9c0*/  LDC R24, c[0x0][0x3a0] ;  /* 0x0000e800ff187b82 */ /* 0x000e660000000800 */
[----:B------:R5:W-:Y:S01]  /*b9d0*/  LDGSTS.E [R134+0x37c00], desc[UR28][R38.64], !P2 ;  /* 0x37c0000026867fae */ /* 0x000be2000d1a101c */
[----:B----4-:R-:W-:-:S03]  /*b9e0*/  IMAD.WIDE R42, R0, 0x4, R176 ;  /* 0x00000004002a7825 */ /* 0x010fc600078e02b0 */
[----:B------:R4:W-:Y:S01]  /*b9f0*/  LDGSTS.E [R134+0x37e00], desc[UR28][R30.64], !P2 ;  /* 0x37e000001e867fae */ /* 0x0009e2000d1a101c */
[----:B------:R-:W-:Y:S01]  /*ba00*/  ISETP.GE.U32.AND P2, PT, R6, 0x7ffffedd, PT ;  /* 0x7ffffedd0600780c */ /* 0x000fe20003f46070 */
[----:B---3--:R-:W-:Y:S02]  /*ba10*/  IMAD.WIDE R40, R0, 0x4, R178 ;  /* 0x0000000400287825 */ /* 0x008fe400078e02b2 */
[----:B------:R5:W-:Y:S04]  /*ba20*/  STL.64 [R1+0x1e0], R38 ;  /* 0x0001e02601007387 */ /* 0x000be80000100a00 */
[----:B------:R4:W-:Y:S01]  /*ba30*/  STL.64 [R1+0x380], R30 ;  /* 0x0003801e01007387 */ /* 0x0009e20000100a00 */
[----:B------:R-:W-:Y:S02]  /*ba40*/  VIADD R6, R28, 0xffffff1a ;  /* 0xffffff1a1c067836 */ /* 0x000fe40000000000 */
[----:B------:R-:W3:Y:S01]  /*ba50*/  LDC R28, c[0x0][0x3a0] ;  /* 0x0000e800ff1c7b82 */ /* 0x000ee20000000800 */
[----:B------:R2:W-:Y:S01]  /*ba60*/  STL.64 [R1+0x1f0], R42 ;  /* 0x0001f02a01007387 */ /* 0x0005e20000100a00 */
[----:B-----5:R-:W-:-:S03]  /*ba70*/  IMAD.WIDE R38, R0, 0x4, R180 ;  /* 0x0000000400267825 */ /* 0x020fc600078e02b4 */
[----:B------:R2:W-:Y:S01]  /*ba80*/  LDGSTS.E [R134+0x38000], desc[UR28][R42.64], !P4 ;  /* 0x380000002a867fae */ /* 0x0005e2000e1a101c */
[----:B----4-:R-:W-:-:S03]  /*ba90*/  IMAD.WIDE R30, R0, 0x4, R182 ;  /* 0x00000004001e7825 */ /* 0x010fc600078e02b6 */
[----:B------:R4:W-:Y:S04]  /*baa0*/  STL.64 [R1+0x378], R40 ;  /* 0x0003782801007387 */ /* 0x0009e80000100a00 */
[----:B------:R4:W-:Y:S01]  /*bab0*/  LDGSTS.E [R134+0x38200], desc[UR28][R40.64], !P4 ;  /* 0x3820000028867fae */ /* 0x0009e2000e1a101c */
[----:B------:R-:W-:Y:S01]  /*bac0*/  ISETP.GE.U32.AND P4, PT, R7, 0x7ffffedc, PT ;  /* 0x7ffffedc0700780c */ /* 0x000fe20003f86070 */
[C---:B--2---:R-:W-:Y:S02]  /*bad0*/  IMAD.WIDE R42, R0.reuse, 0x4, R184 ;  /* 0x00000004002a7825 */ /* 0x044fe400078e02b8 */
[----:B------:R2:W-:Y:S01]  /*bae0*/  LDGSTS.E [R134+0x38400], desc[UR28][R38.64], !P6 ;  /* 0x3840000026867fae */ /* 0x0005e2000f1a101c */
[----:B------:R-:W-:Y:S02]  /*baf0*/  IADD3 R7, PT, PT, R25, -0xe7, RZ ;  /* 0xffffff1919077810 */ /* 0x000fe40007ffe0ff */
[----:B------:R-:W5:Y:S01]  /*bb00*/  LDC R25, c[0x0][0x3a0] ;  /* 0x0000e800ff197b82 */ /* 0x000f620000000800 */
[----:B------:R2:W-:Y:S01]  /*bb10*/  STL.64 [R1+0x200], R38 ;  /* 0x0002002601007387 */ /* 0x0005e20000100a00 */
[----:B----4-:R-:W-:-:S03]  /*bb20*/  IMAD.WIDE R40, R0, 0x4, R186 ;  /* 0x0000000400287825 */ /* 0x010fc600078e02ba */
[----:B------:R4:W-:Y:S01]  /*bb30*/  LDGSTS.E [R134+0x38600], desc[UR28][R30.64], !P6 ;  /* 0x386000001e867fae */ /* 0x0009e2000f1a101c */
[----:B------:R-:W-:-:S03]  /*bb40*/  ISETP.GE.U32.AND P6, PT, R6, 0x7ffffedb, PT ;  /* 0x7ffffedb0600780c */ /* 0x000fc60003fc6070 */
[----:B------:R4:W-:Y:S01]  /*bb50*/  STL.64 [R1+0x370], R30 ;  /* 0x0003701e01007387 */ /* 0x0009e20000100a00 */
[----:B------:R-:W-:Y:S02]  /*bb60*/  VIADD R6, R27, 0xffffff18 ;  /* 0xffffff181b067836 */ /* 0x000fe40000000000 */
[----:B------:R-:W1:Y:S01]  /*bb70*/  LDC R27, c[0x0][0x3a0] ;  /* 0x0000e800ff1b7b82 */ /* 0x000e620000000800 */
[C---:B--2---:R-:W-:Y:S01]  /*bb80*/  IMAD.WIDE R38, R0.reuse, 0x4, R188 ;  /* 0x0000000400267825 */ /* 0x044fe200078e02bc */
[----:B------:R2:W-:Y:S04]  /*bb90*/  LDGSTS.E [R134+0x38800], desc[UR28][R42.64], !P1 ;  /* 0x388000002a867fae */ /* 0x0005e8000c9a101c */
[----:B------:R2:W-:Y:S01]  /*bba0*/  LDGSTS.E [R134+0x38a00], desc[UR28][R40.64], !P1 ;  /* 0x38a0000028867fae */ /* 0x0005e2000c9a101c */
[----:B------:R-:W-:Y:S01]  /*bbb0*/  ISETP.GE.U32.AND P1, PT, R7, 0x7ffffeda, PT ;  /* 0x7ffffeda0700780c */ /* 0x000fe20003f26070 */
[----:B----4-:R-:W-:-:S02]  /*bbc0*/  IMAD.WIDE R30, R0, 0x4, R190 ;  /* 0x00000004001e7825 */ /* 0x010fc400078e02be */
[----:B------:R2:W-:Y:S04]  /*bbd0*/  STL.64 [R1+0x210], R42 ;  /* 0x0002102a01007387 */ /* 0x0005e80000100a00 */
[----:B------:R4:W-:Y:S01]  /*bbe0*/  STL.64 [R1+0x350], R40 ;  /* 0x0003502801007387 */ /* 0x0009e20000100a00 */
[----:B------:R-:W-:Y:S02]  /*bbf0*/  VIADD R7, R26, 0xffffff17 ;  /* 0xffffff171a077836 */ /* 0x000fe40000000000 */
[----:B------:R-:W3:Y:S01]  /*bc00*/  LDC R26, c[0x0][0x3a0] ;  /* 0x0000e800ff1a7b82 */ /* 0x000ee20000000800 */
[----:B------:R5:W-:Y:S01]  /*bc10*/  LDGSTS.E [R134+0x38c00], desc[UR28][R38.64], !P2 ;  /* 0x38c0000026867fae */ /* 0x000be2000d1a101c */
[----:B--2---:R-:W-:-:S03]  /*bc20*/  IMAD.WIDE R42, R0, 0x4, R192 ;  /* 0x00000004002a7825 */ /* 0x004fc600078e02c0 */
[----:B------:R2:W-:Y:S01]  /*bc30*/  LDGSTS.E [R134+0x38e00], desc[UR28][R30.64], !P2 ;  /* 0x38e000001e867fae */ /* 0x0005e2000d1a101c */
[----:B------:R-:W-:Y:S01]  /*bc40*/  ISETP.GE.U32.AND P2, PT, R6, 0x7ffffed9, PT ;  /* 0x7ffffed90600780c */ /* 0x000fe20003f46070 */
[C---:B----4-:R-:W-:Y:S02]  /*bc50*/  IMAD.WIDE R40, R0.reuse, 0x4, R194 ;  /* 0x0000000400287825 */ /* 0x050fe400078e02c2 */
[----:B------:R5:W-:Y:S04]  /*bc60*/  STL.64 [R1+0x220], R38 ;  /* 0x0002202601007387 */ /* 0x000be80000100a00 */
[----:B------:R2:W-:Y:S01]  /*bc70*/  STL.64 [R1+0x348], R30 ;  /* 0x0003481e01007387 */ /* 0x0005e20000100a00 */
[----:B------:R-:W-:Y:S02]  /*bc80*/  VIADD R6, R29, 0xffffff16 ;  /* 0xffffff161d067836 */ /* 0x000fe40000000000 */
[----:B------:R-:W4:Y:S01]  /*bc90*/  LDC R29, c[0x0][0x3a0] ;  /* 0x0000e800ff1d7b82 */ /* 0x000f220000000800 */
[----:B------:R1:W-:Y:S01]  /*bca0*/  STL.64 [R1+0x228], R42 ;  /* 0x0002282a01007387 */ /* 0x0003e20000100a00 */
[----:B-----5:R-:W-:-:S03]  /*bcb0*/  IMAD.WIDE R38, R0, 0x4, R196 ;  /* 0x0000000400267825 */ /* 0x020fc600078e02c4 */
[----:B------:R5:W-:Y:S01]  /*bcc0*/  LDGSTS.E [R134+0x39000], desc[UR28][R42.64], !P4 ;  /* 0x390000002a867fae */ /* 0x000be2000e1a101c */
[----:B--2---:R-:W-:-:S03]  /*bcd0*/  IMAD.WIDE R30, R0, 0x4, R198 ;  /* 0x00000004001e7825 */ /* 0x004fc600078e02c6 */
[----:B------:R2:W-:Y:S04]  /*bce0*/  STL.64 [R1+0x338], R40 ;  /* 0x0003382801007387 */ /* 0x0005e80000100a00 */
[----:B------:R2:W-:Y:S01]  /*bcf0*/  LDGSTS.E [R134+0x39200], desc[UR28][R40.64], !P4 ;  /* 0x3920000028867fae */ /* 0x0005e2000e1a101c */
[----:B------:R-:W-:Y:S01]  /*bd00*/  ISETP.GE.U32.AND P4, PT, R7, 0x7ffffed8, PT ;  /* 0x7ffffed80700780c */ /* 0x000fe20003f86070 */
[----:B-1----:R-:W-:Y:S02]  /*bd10*/  VIADD R7, R24, 0xffffff15 ;  /* 0xffffff1518077836 */ /* 0x002fe40000000000 */
[C---:B-----5:R-:W-:Y:S01]  /*bd20*/  IMAD.WIDE R42, R0.reuse, 0x4, R200 ;  /* 0x00000004002a7825 */ /* 0x060fe200078e02c8 */
[----:B------:R1:W-:Y:S01]  /*bd30*/  LDGSTS.E [R134+0x39400], desc[UR28][R38.64], !P6 ;  /* 0x3940000026867fae */ /* 0x0003e2000f1a101c */
[----:B------:R-:W5:Y:S03]  /*bd40*/  LDC R24, c[0x0][0x3a0] ;  /* 0x0000e800ff187b82 */ /* 0x000f660000000800 */
[----:B------:R1:W-:Y:S01]  /*bd50*/  STL.64 [R1+0x218], R38 ;  /* 0x0002182601007387 */ /* 0x0003e20000100a00 */
[----:B--2---:R-:W-:-:S03]  /*bd60*/  IMAD.WIDE R40, R0, 0x4, R202 ;  /* 0x0000000400287825 */ /* 0x004fc600078e02ca */
[----:B------:R2:W-:Y:S01]  /*bd70*/  LDGSTS.E [R134+0x39600], desc[UR28][R30.64], !P6 ;  /* 0x396000001e867fae */ /* 0x0005e2000f1a101c */
[----:B------:R-:W-:-:S03]  /*bd80*/  ISETP.GE.U32.AND P6, PT, R6, 0x7ffffed7, PT ;  /* 0x7ffffed70600780c */ /* 0x000fc60003fc6070 */
[----:B------:R-:W-:Y:S01]  /*bd90*/  LDGSTS.E [R134+0x39800], desc[UR28][R42.64], !P1 ;  /* 0x398000002a867fae */ /* 0x000fe2000c9a101c */
[----:B-1----:R-:W-:-:S03]  /*bda0*/  IMAD.WIDE R38, R0, 0x4, R204 ;  /* 0x0000000400267825 */ /* 0x002fc600078e02cc */
[----:B------:R2:W-:Y:S04]  /*bdb0*/  STL.64 [R1+0x328], R30 ;  /* 0x0003281e01007387 */ /* 0x0005e80000100a00 */
[----:B------:R-:W-:Y:S01]  /*bdc0*/  LDGSTS.E [R134+0x39a00], desc[UR28][R40.64], !P1 ;  /* 0x39a0000028867fae */ /* 0x000fe2000c9a101c */
[----:B------:R-:W-:Y:S02]  /*bdd0*/  ISETP.GE.U32.AND P1, PT, R7, 0x7ffffed6, PT ;  /* 0x7ffffed60700780c */ /* 0x000fe40003f26070 */
[----:B------:R-:W1:Y:S01]  /*bde0*/  LDC R7, c[0x0][0x3a0] ;  /* 0x0000e800ff077b82 */ /* 0x000e620000000800 */
[----:B------:R-:W-:Y:S01]  /*bdf0*/  STL.64 [R1+0x208], R42 ;  /* 0x0002082a01007387 */ /* 0x000fe20000100a00 */
[----:B---3--:R-:W-:-:S03]  /*be00*/  VIADD R6, R28, 0xffffff14 ;  /* 0xffffff141c067836 */ /* 0x008fc60000000000 */
[----:B------:R-:W-:Y:S01]  /*be10*/  STL.64 [R1+0x318], R40 ;  /* 0x0003182801007387 */ /* 0x000fe20000100a00 */
[----:B--2---:R-:W-:-:S03]  /*be20*/  IMAD.WIDE R30, R0, 0x4, R206 ;  /* 0x00000004001e7825 */ /* 0x004fc600078e02ce */
[----:B------:R2:W-:Y:S04]  /*be30*/  STL.64 [R1+0x1f8], R38 ;  /* 0x0001f82601007387 */ /* 0x0005e80000100a00 */
[----:B------:R2:W-:Y:S04]  /*be40*/  LDGSTS.E [R134+0x39c00], desc[UR28][R38.64], !P2 ;  /* 0x39c0000026867fae */ /* 0x0005e8000d1a101c */
[----:B------:R3:W-:Y:S04]  /*be50*/  STL.64 [R1+0x310], R30 ;  /* 0x0003101e01007387 */ /* 0x0007e80000100a00 */
[----:B------:R3:W-:Y:S01]  /*be60*/  LDGSTS.E [R134+0x39e00], desc[UR28][R30.64], !P2 ;  /* 0x39e000001e867fae */ /* 0x0007e2000d1a101c */
[----:B--2---:R-:W-:Y:S01]  /*be70*/  IMAD.WIDE R38, R0, 0x4, R4 ;  /* 0x0000000400267825 */ /* 0x004fe200078e0204 */
[----:B------:R-:W-:-:S04]  /*be80*/  ISETP.GE.U32.AND P2, PT, R6, 0x7ffffed5, PT ;  /* 0x7ffffed50600780c */ /* 0x000fc80003f46070 */
[----:B------:R-:W-:Y:S01]  /*be90*/  STL.64 [R1+0x1e8], R38 ;  /* 0x0001e82601007387 */ /* 0x000fe20000100a00 */
[----:B------:R-:W-:-:S03]  /*bea0*/  IADD3 R6, PT, PT, R25, -0xed, RZ ;  /* 0xffffff1319067810 */ /* 0x000fc60007ffe0ff */
[----:B------:R-:W-:Y:S01]  /*beb0*/  LDGSTS.E [R134+0x3a000], desc[UR28][R38.64], !P4 ;  /* 0x3a00000026867fae */ /* 0x000fe2000e1a101c */
[----:B---3--:R-:W-:-:S03]  /*bec0*/  IMAD.WIDE R30, R0, 0x4, R54 ;  /* 0x00000004001e7825 */ /* 0x008fc600078e0236 */
[----:B------:R2:W-:Y:S01]  /*bed0*/  STL.64 [R1+0x2f8], R8 ;  /* 0x0002f80801007387 */ /* 0x0005e20000100a00 */
[----:B------:R-:W-:-:S03]  /*bee0*/  VIADD R4, R27, 0xffffff12 ;  /* 0xffffff121b047836 */ /* 0x000fc60000000000 */
[----:B------:R2:W-:Y:S04]  /*bef0*/  LDGSTS.E [R134+0x3a200], desc[UR28][R8.64], !P4 ;  /* 0x3a20000008867fae */ /* 0x0005e8000e1a101c */
[----:B------:R3:W-:Y:S04]  /*bf00*/  STL.64 [R1+0x1d8], R10 ;  /* 0x0001d80a01007387 */ /* 0x0007e80000100a00 */
[----:B------:R3:W-:Y:S01]  /*bf10*/  LDGSTS.E [R134+0x3a400], desc[UR28][R10.64], !P6 ;  /* 0x3a4000000a867fae */ /* 0x0007e2000f1a101c */
[----:B--2---:R-:W2:Y:S01]  /*bf20*/  LDC R8, c[0x0][0x3a0] ;  /* 0x0000e800ff087b82 */ /* 0x004ea20000000800 */
[----:B------:R-:W-:Y:S01]  /*bf30*/  ISETP.GE.U32.AND P4, PT, R6, 0x7ffffed4, PT ;  /* 0x7ffffed40600780c */ /* 0x000fe20003f86070 */
[C---:B------:R-:W-:Y:S01]  /*bf40*/  IMAD.WIDE R42, R0.reuse, 0x4, R56 ;  /* 0x00000004002a7825 */ /* 0x040fe200078e0238 */
[----:B------:R1:W-:Y:S05]  /*bf50*/  LDGSTS.E [R134+0x3a600], desc[UR28][R30.64], !P6 ;  /* 0x3a6000001e867fae */ /* 0x0003ea000f1a101c */
[----:B---3--:R-:W3:Y:S01]  /*bf60*/  LDC R10, c[0x0][0x3a0] ;  /* 0x0000e800ff0a7b82 */ /* 0x008ee20000000800 */
[----:B------:R-:W-:Y:S01]  /*bf70*/  IMAD.WIDE R40, R0, 0x4, R58 ;  /* 0x0000000400287825 */ /* 0x000fe200078e023a */
[----:B------:R1:W-:Y:S01]  /*bf80*/  STL.64 [R1+0x2f0], R30 ;  /* 0x0002f01e01007387 */ /* 0x0003e20000100a00 */
[----:B------:R-:W-:-:S02]  /*bf90*/  ISETP.GE.U32.AND P6, PT, R4, 0x7ffffed3, PT ;  /* 0x7ffffed30400780c */ /* 0x000fc40003fc6070 */
[----:B------:R-:W-:Y:S02]  /*bfa0*/  VIADD R5, R26, 0xffffff11 ;  /* 0xffffff111a057836 */ /* 0x000fe40000000000 */
[C---:B------:R-:W-:Y:S01]  /*bfb0*/  IMAD.WIDE R38, R0.reuse, 0x4, R60 ;  /* 0x0000000400267825 */ /* 0x040fe200078e023c */
[----:B------:R-:W2:Y:S01]  /*bfc0*/  LDC R9, c[0x0][0x3a0] ;  /* 0x0000e800ff097b82 */ /* 0x000ea20000000800 */
[----:B------:R-:W-:Y:S02]  /*bfd0*/  STL.64 [R1+0x1c8], R42 ;  /* 0x0001c82a01007387 */ /* 0x000fe40000100a00 */
[----:B----4-:R-:W-:Y:S02]  /*bfe0*/  VIADD R4, R29, 0xffffff10 ;  /* 0xffffff101d047836 */ /* 0x010fe40000000000 */
[----:B------:R-:W-:Y:S01]  /*bff0*/  LDGSTS.E [R134+0x3a800], desc[UR28][R42.64], !P1 ;  /* 0x3a8000002a867fae */ /* 0x000fe2000c9a101c */
[----:B-1----:R-:W-:Y:S02]  /*c000*/  IMAD.WIDE R30, R0, 0x4, R62 ;  /* 0x00000004001e7825 */ /* 0x002fe400078e023e */
[----:B------:R-:W1:Y:S01]  /*c010*/  LDC R11, c[0x0][0x3a0] ;  /* 0x0000e800ff0b7b82 */ /* 0x000e620000000800 */
[----:B------:R-:W-:Y:S04]  /*c020*/  STL.64 [R1+0x2e8], R40 ;  /* 0x0002e82801007387 */ /* 0x000fe80000100a00 */
[----:B------:R-:W-:Y:S01]  /*c030*/  LDGSTS.E [R134+0x3aa00], desc[UR28][R40.64], !P1 ;  /* 0x3aa0000028867fae */ /* 0x000fe2000c9a101c */
[----:B------:R-:W-:-:S02]  /*c040*/  ISETP.GE.U32.AND P1, PT, R5, 0x7ffffed2, PT ;  /* 0x7ffffed20500780c */ /* 0x000fc40003f26070 */
[----:B------:R-:W4:Y:S01]  /*c050*/  LDC R6, c[0x0][0x3a0] ;  /* 0x0000e800ff067b82 */ /* 0x000f220000000800 */
[----:B------:R5:W-:Y:S01]  /*c060*/  STL.64 [R1+0x1b8], R38 ;  /* 0x0001b82601007387 */ /* 0x000be20000100a00 */
[----:B------:R-:W-:-:S03]  /*c070*/  VIADD R5, R7, 0xffffff0f ;  /* 0xffffff0f07057836 */ /* 0x000fc60000000000 */
[----:B------:R5:W-:Y:S01]  /*c080*/  LDGSTS.E [R134+0x3ac00], desc[UR28][R38.64], !P2 ;  /* 0x3ac0000026867fae */ /* 0x000be2000d1a101c */
[C---:B------:R-:W-:Y:S02]  /*c090*/  IMAD.WIDE R28, R0.reuse, 0x4, R124 ;  /* 0x00000004001c7825 */ /* 0x040fe400078e027c */
[----:B------:R-:W1:Y:S01]  /*c0a0*/  LDC R7, c[0x0][0x3a0] ;  /* 0x0000e800ff077b82 */ /* 0x000e620000000800 */
[----:B------:R3:W-:Y:S01]  /*c0b0*/  STL.64 [R1+0x2e0], R30 ;  /* 0x0002e01e01007387 */ /* 0x0007e20000100a00 */
[----:B------:R-:W-:-:S03]  /*c0c0*/  IMAD.WIDE R26, R0, 0x4, R126 ;  /* 0x00000004001a7825 */ /* 0x000fc600078e027e */
[----:B------:R3:W-:Y:S01]  /*c0d0*/  LDGSTS.E [R134+0x3ae00], desc[UR28][R30.64], !P2 ;  /* 0x3ae000001e867fae */ /* 0x0007e2000d1a101c */
[----:B------:R-:W-:Y:S01]  /*c0e0*/  ISETP.GE.U32.AND P2, PT, R4, 0x7ffffed1, PT ;  /* 0x7ffffed10400780c */ /* 0x000fe20003f46070 */
[----:B-----5:R-:W-:-:S04]  /*c0f0*/  IMAD.WIDE R38, R0, 0x4, R64 ;  /* 0x0000000400267825 */ /* 0x020fc800078e0240 */
[----:B------:R-:W-:Y:S02]  /*c100*/  VIADD R4, R24, 0xffffff0e ;  /* 0xffffff0e18047836 */ /* 0x000fe40000000000 */
[----:B---3--:R-:W-:Y:S01]  /*c110*/  IMAD.WIDE R30, R0, 0x4, R122 ;  /* 0x00000004001e7825 */ /* 0x008fe200078e027a */
[----:B------:R-:W-:Y:S04]  /*c120*/  STL.64 [R1+0x1a8], R38 ;  /* 0x0001a82601007387 */ /* 0x000fe80000100a00 */
[----:B------:R-:W-:Y:S04]  /*c130*/  LDGSTS.E [R134+0x3b000], desc[UR28][R38.64], !P4 ;  /* 0x3b00000026867fae */ /* 0x000fe8000e1a101c */
[----:B------:R3:W-:Y:S04]  /*c140*/  STL.64 [R1+0x2d8], R30 ;  /* 0x0002d81e01007387 */ /* 0x0007e80000100a00 */
[----:B------:R3:W-:Y:S01]  /*c150*/  LDGSTS.E [R134+0x3b200], desc[UR28][R30.64], !P4 ;  /* 0x3b2000001e867fae */ /* 0x0007e2000e1a101c */
[----:B------:R-:W-:-:S03]  /*c160*/  ISETP.GE.U32.AND P4, PT, R5, 0x7ffffed0, PT ;  /* 0x7ffffed00500780c */ /* 0x000fc60003f86070 */
[----:B------:R5:W-:Y:S01]  /*c170*/  STL.64 [R1+0x198], R28 ;  /* 0x0001981c01007387 */ /* 0x000be20000100a00 */
[----:B------:R-:W-:-:S03]  /*c180*/  IMAD.WIDE R24, R0, 0x4, R90 ;  /* 0x0000000400187825 */ /* 0x000fc600078e025a */
[----:B------:R5:W-:Y:S01]  /*c190*/  LDGSTS.E [R134+0x3b400], desc[UR28][R28.64], !P6 ;  /* 0x3b4000001c867fae */ /* 0x000be2000f1a101c */
[----:B---3--:R-:W-:-:S03]  /*c1a0*/  IMAD.WIDE R30, R0, 0x4, R128 ;  /* 0x00000004001e7825 */ /* 0x008fc600078e0280 */
[----:B------:R3:W-:Y:S01]  /*c1b0*/  STL.64 [R1+0x2d0], R26 ;  /* 0x0002d01a01007387 */ /* 0x0007e20000100a00 */
[----:B--2---:R-:W-:Y:S01]  /*c1c0*/  IADD3 R5, PT, PT, R8, -0xf3, RZ ;  /* 0xffffff0d08057810 */ /* 0x004fe20007ffe0ff */
[----:B------:R-:W-:Y:S02]  /*c1d0*/  IMAD.WIDE R38, R0, 0x4, R76 ;  /* 0x0000000400267825 */ /* 0x000fe400078e024c */
[----:B------:R3:W-:Y:S01]  /*c1e0*/  LDGSTS.E [R134+0x3b600], desc[UR28][R26.64], !P6 ;  /* 0x3b6000001a867fae */ /* 0x0007e2000f1a101c */
[----:B------:R-:W-:Y:S01]  /*c1f0*/  ISETP.GE.U32.AND P6, PT, R4, 0x7ffffecf, PT ;  /* 0x7ffffecf0400780c */ /* 0x000fe20003fc6070 */
[----:B------:R-:W2:Y:S01]  /*c200*/  LDC R8, c[0x0][0x3a0] ;  /* 0x0000e800ff087b82 */ /* 0x000ea20000000800 */
[----:B-----5:R-:W-:Y:S01]  /*c210*/  IMAD.WIDE R28, R0, 0x4, R130 ;  /* 0x00000004001c7825 */ /* 0x020fe200078e0282 */
[----:B------:R5:W-:Y:S03]  /*c220*/  STL.64 [R1+0x188], R30 ;  /* 0x0001881e01007387 */ /* 0x000be60000100a00 */
[----:B------:R-:W-:Y:S01]  /*c230*/  VIADD R4, R10, 0xffffff0c ;  /* 0xffffff0c0a047836 */ /* 0x000fe20000000000 */
[----:B------:R5:W-:Y:S02]  /*c240*/  LDGSTS.E [R134+0x3b800], desc[UR28][R30.64], !P1 ;  /* 0x3b8000001e867fae */ /* 0x000be4000c9a101c */
[----:B------:R-:W2:Y:S01]  /*c250*/  LDC R10, c[0x0][0x3a0] ;  /* 0x0000e800ff0a7b82 */ /* 0x000ea20000000800 */
[----:B---3--:R-:W-:Y:S01]  /*c260*/  IMAD.WIDE R26, R0, 0x4, R144 ;  /* 0x00000004001a7825 */ /* 0x008fe200078e0290 */
[----:B------:R3:W-:Y:S04]  /*c270*/  STL.64 [R1+0x2c0], R28 ;  /* 0x0002c01c01007387 */ /* 0x0007e80000100a00 */
[----:B------:R3:W-:Y:S01]  /*c280*/  LDGSTS.E [R134+0x3ba00], desc[UR28][R28.64], !P1 ;  /* 0x3ba000001c867fae */ /* 0x0007e2000c9a101c */
[----:B------:R-:W-:-:S03]  /*c290*/  ISETP.GE.U32.AND P1, PT, R5, 0x7ffffece, PT ;  /* 0x7ffffece0500780c */ /* 0x000fc60003f26070 */
[----:B------:R1:W-:Y:S01]  /*c2a0*/  STL.64 [R1+0x178], R26 ;  /* 0x0001781a01007387 */ /* 0x0003e20000100a00 */
[----:B-----5:R-:W-:-:S03]  /*c2b0*/  IMAD.WIDE R30, R0, 0x4, R78 ;  /* 0x00000004001e7825 */ /* 0x020fc600078e024e */
[----:B------:R5:W-:Y:S01]  /*c2c0*/  LDGSTS.E [R134+0x3bc00], desc[UR28][R26.64], !P2 ;  /* 0x3bc000001a867fae */ /* 0x000be2000d1a101c */
[----:B------:R-:W-:Y:S02]  /*c2d0*/  VIADD R5, R9, 0xffffff0b ;  /* 0xffffff0b09057836 */ /* 0x000fe40000000000 */
[----:B------:R-:W2:Y:S01]  /*c2e0*/  LDC R9, c[0x0][0x3a0] ;  /* 0x0000e800ff097b82 */ /* 0x000ea20000000800 */
[----:B------:R4:W-:Y:S01]  /*c2f0*/  STL.64 [R1+0x2b8], R24 ;  /* 0x0002b81801007387 */ /* 0x0009e20000100a00 */
[----:B---3--:R-:W-:-:S03]  /*c300*/  IMAD.WIDE R28, R0, 0x4, R96 ;  /* 0x00000004001c7825 */ /* 0x008fc600078e0260 */
[----:B------:R4:W-:Y:S01]  /*c310*/  LDGSTS.E [R134+0x3be00], desc[UR28][R24.64], !P2 ;  /* 0x3be0000018867fae */ /* 0x0009e2000d1a101c */
[----:B------:R-:W-:Y:S01]  /*c320*/  ISETP.GE.U32.AND P2, PT, R4, 0x7ffffecd, PT ;  /* 0x7ffffecd0400780c */ /* 0x000fe20003f46070 */
[----:B-1----:R-:W-:Y:S02]  /*c330*/  VIADD R4, R11, 0xffffff0a ;  /* 0xffffff0a0b047836 */ /* 0x002fe40000000000 */
[----:B-----5:R-:W-:Y:S01]  /*c340*/  IMAD.WIDE R26, R0, 0x4, R98 ;  /* 0x00000004001a7825 */ /* 0x020fe200078e0262 */
[----:B------:R1:W-:Y:S01]  /*c350*/  LDGSTS.E [R134+0x3c000], desc[UR28][R38.64], !P4 ;  /* 0x3c00000026867fae */ /* 0x0003e2000e1a101c */
[----:B------:R-:W3:Y:S03]  /*c360*/  LDC R11, c[0x0][0x3a0] ;  /* 0x0000e800ff0b7b82 */ /* 0x000ee60000000800 */
[----:B------:R1:W-:Y:S04]  /*c370*/  STL.64 [R1+0x168], R38 ;  /* 0x0001682601007387 */ /* 0x0003e80000100a00 */
[----:B------:R5:W-:Y:S01]  /*c380*/  LDGSTS.E [R134+0x3c200], desc[UR28][R30.64], !P4 ;  /* 0x3c2000001e867fae */ /* 0x000be2000e1a101c */
[----:B----4-:R-:W4:Y:S01]  /*c390*/  LDC R24, c[0x0][0x3a0] ;  /* 0x0000e800ff187b82 */ /* 0x010f220000000800 */
[----:B------:R-:W-:-:S02]  /*c3a0*/  ISETP.GE.U32.AND P4, PT, R5, 0x7ffffecc, PT ;  /* 0x7ffffecc0500780c */ /* 0x000fc40003f86070 */
[----:B------:R5:W-:Y:S01]  /*c3b0*/  STL.64 [R1+0x2b0], R30 ;  /* 0x0002b01e01007387 */ /* 0x000be20000100a00 */
[----:B------:R-:W-:-:S03]  /*c3c0*/  VIADD R5, R6, 0xffffff09 ;  /* 0xffffff0906057836 */ /* 0x000fc60000000000 */
[----:B------:R5:W-:Y:S01]  /*c3d0*/  LDGSTS.E [R134+0x3c400], desc[UR28][R28.64], !P6 ;  /* 0x3c4000001c867fae */ /* 0x000be2000f1a101c */
[C---:B-1----:R-:W-:Y:S01]  /*c3e0*/  IMAD.WIDE R38, R0.reuse, 0x4, R80 ;  /* 0x0000000400267825 */ /* 0x042fe200078e0250 */
[----:B------:R-:W1:Y:S02]  /*c3f0*/  LDC R6, c[0x0][0x3a0] ;  /* 0x0000e800ff067b82 */ /* 0x000e640000000800 */
[----:B------:R5:W-:Y:S04]  /*c400*/  STL.64 [R1+0x158], R28 ;  /* 0x0001581c01007387 */ /* 0x000be80000100a00 */
[----:B------:R2:W-:Y:S01]  /*c410*/  LDGSTS.E [R134+0x3c600], desc[UR28][R26.64], !P6 ;  /* 0x3c6000001a867fae */ /* 0x0005e2000f1a101c */
[----:B-----5:R-:W-:Y:S01]  /*c420*/  IMAD.WIDE R30, R0, 0x4, R82 ;  /* 0x00000004001e7825 */ /* 0x020fe200078e0252 */
[----:B------:R-:W-:-:S02]  /*c430*/  ISETP.GE.U32.AND P6, PT, R4, 0x7ffffecb, PT ;  /* 0x7ffffecb0400780c */ /* 0x000fc40003fc6070 */
[----:B------:R2:W-:Y:S01]  /*c440*/  STL.64 [R1+0x2a8], R26 ;  /* 0x0002a81a01007387 */ /* 0x0005e20000100a00 */
[----:B------:R-:W-:Y:S02]  /*c450*/  VIADD R4, R7, 0xffffff08 ;  /* 0xffffff0807047836 */ /* 0x000fe40000000000 */
[----:B------:R-:W5:Y:S01]  /*c460*/  LDC R7, c[0x0][0x3a0] ;  /* 0x0000e800ff077b82 */ /* 0x000f620000000800 */
[C---:B------:R-:W-:Y:S01]  /*c470*/  IMAD.WIDE R28, R0.reuse, 0x4, R104 ;  /* 0x00000004001c7825 */ /* 0x040fe200078e0268 */
[----:B------:R3:W-:Y:S04]  /*c480*/  LDGSTS.E [R134+0x3c800], desc[UR28][R38.64], !P1 ;  /* 0x3c80000026867fae */ /* 0x0007e8000c9a101c */
[----:B------:R3:W-:Y:S01]  /*c490*/  LDGSTS.E [R134+0x3ca00], desc[UR28][R30.64], !P1 ;  /* 0x3ca000001e867fae */ /* 0x0007e2000c9a101c */
[----:B--2---:R-:W-:-:S03]  /*c4a0*/  IMAD.WIDE R26, R0, 0x4, R88 ;  /* 0x00000004001a7825 */ /* 0x004fc600078e0258 */
[----:B------:R3:W-:Y:S01]  /*c4b0*/  STL.64 [R1+0x148], R38 ;  /* 0x0001482601007387 */ /* 0x0007e20000100a00 */
[----:B------:R-:W-:-:S03]  /*c4c0*/  ISETP.GE.U32.AND P1, PT, R5, 0x7ffffeca, PT ;  /* 0x7ffffeca0500780c */ /* 0x000fc60003f26070 */
[----:B------:R2:W-:Y:S04]  /*c4d0*/  LDGSTS.E [R134+0x3cc00], desc[UR28][R28.64], !P2 ;  /* 0x3cc000001c867fae */ /* 0x0005e8000d1a101c */
[----:B------:R2:W-:Y:S04]  /*c4e0*/  STL.64 [R1+0x2a0], R30 ;  /* 0x0002a01e01007387 */ /* 0x0005e80000100a00 */
[----:B------:R1:W-:Y:S01]  /*c4f0*/  LDGSTS.E [R134+0x3ce00], desc[UR28][R26.64], !P2 ;  /* 0x3ce000001a867fae */ /* 0x0003e2000d1a101c */
[----:B---3--:R-:W-:Y:S01]  /*c500*/  IMAD.WIDE R38, R0, 0x4, R84 ;  /* 0x0000000400267825 */ /* 0x008fe200078e0254 */
[----:B------:R-:W-:-:S02]  /*c510*/  ISETP.GE.U32.AND P2, PT, R4, 0x7ffffec9, PT ;  /* 0x7ffffec90400780c */ /* 0x000fc40003f46070 */
[----:B------:R3:W-:Y:S01]  /*c520*/  STL.64 [R1+0x138], R28 ;  /* 0x0001381c01007387 */ /* 0x0007e20000100a00 */
[----:B--2---:R-:W-:-:S03]  /*c530*/  IMAD.WIDE R30, R0, 0x4, R86 ;  /* 0x00000004001e7825 */ /* 0x004fc600078e0256 */
[----:B------:R1:W-:Y:S04]  /*c540*/  STL.64 [R1+0x298], R26 ;  /* 0x0002981a01007387 */ /* 0x0003e80000100a00 */
[----:B------:R-:W-:Y:S01]  /*c550*/  STL.64 [R1+0x128], R38 ;  /* 0x0001282601007387 */ /* 0x000fe20000100a00 */
[----:B---3--:R-:W-:-:S03]  /*c560*/  IMAD.WIDE R28, R0, 0x4, R110 ;  /* 0x00000004001c7825 */ /* 0x008fc600078e026e */
[----:B------:R-:W-:Y:S01]  /*c570*/  LDGSTS.E [R134+0x3d000], desc[UR28][R38.64], !P4 ;  /* 0x3d00000026867fae */ /* 0x000fe2000e1a101c */
[----:B-1----:R-:W-:-:S03]  /*c580*/  IMAD.WIDE R26, R0, 0x4, R74 ;  /* 0x00000004001a7825 */ /* 0x002fc600078e024a */
[----:B------:R1:W-:Y:S04]  /*c590*/  STL.64 [R1+0x290], R30 ;  /* 0x0002901e01007387 */ /* 0x0003e80000100a00 */
[----:B------:R1:W-:Y:S01]  /*c5a0*/  LDGSTS.E [R134+0x3d200], desc[UR28][R30.64], !P4 ;  /* 0x3d2000001e867fae */ /* 0x0003e2000e1a101c */
[----:B----4-:R-:W-:-:S03]  /*c5b0*/  VIADD R4, R24, 0xffffff06 ;  /* 0xffffff0618047836 */ /* 0x010fc60000000000 */
[----:B------:R2:W-:Y:S01]  /*c5c0*/  STL.64 [R1+0x100], R28 ;  /* 0x0001001c01007387 */ /* 0x0005e20000100a00 */
[----:B------:R-:W-:-:S03]  /*c5d0*/  IMAD.WIDE R24, R0, 0x4, R106 ;  /* 0x0000000400187825 */ /* 0x000fc600078e026a */
[----:B------:R2:W-:Y:S01]  /*c5e0*/  LDGSTS.E [R134+0x3d400], desc[UR28][R28.64], !P6 ;  /* 0x3d4000001c867fae */ /* 0x0005e2000f1a101c */
[----:B-1----:R-:W-:-:S03]  /*c5f0*/  IMAD.WIDE R30, R0, 0x4, R92 ;  /* 0x00000004001e7825 */ /* 0x002fc600078e025c */
[----:B------:R1:W-:Y:S01]  /*c600*/  STL.64 [R1+0x288], R26 ;  /* 0x0002881a01007387 */ /* 0x0003e20000100a00 */
[----:B------:R-:W-:-:S03]  /*c610*/  IADD3 R5, PT, PT, R8, -0xf9, RZ ;  /* 0xffffff0708057810 */ /* 0x000fc60007ffe0ff */
[----:B------:R1:W-:Y:S01]  /*c620*/  LDGSTS.E [R134+0x3d600], desc[UR28][R26.64], !P6 ;  /* 0x3d6000001a867fae */ /* 0x0003e2000f1a101c */
[----:B--2---:R-:W-:-:S03]  /*c630*/  IMAD.WIDE R28, R0, 0x4, R94 ;  /* 0x00000004001c7825 */ /* 0x004fc600078e025e */
[----:B------:R-:W-:Y:S01]  /*c640*/  STL.64 [R1+0xe0], R30 ;  /* 0x0000e01e01007387 */ /* 0x000fe20000100a00 */
[----:B------:R-:W-:-:S03]  /*c650*/  ISETP.GE.U32.AND P4, PT, R5, 0x7ffffec8, PT ;  /* 0x7ffffec80500780c */ /* 0x000fc60003f86070 */
[----:B------:R-:W-:Y:S01]  /*c660*/  LDGSTS.E [R134+0x3d800], desc[UR28][R30.64], !P1 ;  /* 0x3d8000001e867fae */ /* 0x000fe2000c9a101c */
[----:B-1----:R-:W-:-:S03]  /*c670*/  IMAD.WIDE R26, R0, 0x4, R112 ;  /* 0x00000004001a7825 */ /* 0x002fc600078e0270 */
[----:B------:R1:W-:Y:S04]  /*c680*/  STL.64 [R1+0x280], R28 ;  /* 0x0002801c01007387 */ /* 0x0003e80000100a00 */
[----:B------:R1:W-:Y:S01]  /*c690*/  LDGSTS.E [R134+0x3da00], desc[UR28][R28.64], !P1 ;  /* 0x3da000001c867fae */ /* 0x0003e2000c9a101c */
[----:B------:R-:W-:-:S03]  /*c6a0*/  VIADD R5, R9, 0xffffff05 ;  /* 0xffffff0509057836 */ /* 0x000fc60000000000 */
[----:B------:R2:W-:Y:S01]  /*c6b0*/  STL.64 [R1+0xb8], R26 ;  /* 0x0000b81a01007387 */ /* 0x0005e20000100a00 */
[----:B------:R-:W-:-:S03]  /*c6c0*/  IMAD.WIDE R8, R0, 0x4, R148 ;  /* 0x0000000400087825 */ /* 0x000fc600078e0294 */
[----:B------:R2:W-:Y:S01]  /*c6d0*/  LDGSTS.E [R134+0x3dc00], desc[UR28][R26.64], !P2 ;  /* 0x3dc000001a867fae */ /* 0x0005e2000d1a101c */
[----:B-1----:R-:W-:-:S03]  /*c6e0*/  IMAD.WIDE R28, R0, 0x4, R100 ;  /* 0x00000004001c7825 */ /* 0x002fc600078e0264 */
[----:B------:R1:W-:Y:S01]  /*c6f0*/  STL.64 [R1+0x278], R24 ;  /* 0x0002781801007387 */ /* 0x0003e20000100a00 */
[----:B------:R-:W-:-:S03]  /*c700*/  ISETP.GE.U32.AND P6, PT, R4, 0x7ffffec7, PT ;  /* 0x7ffffec70400780c */ /* 0x000fc60003fc6070 */
[----:B------:R1:W-:Y:S01]  /*c710*/  LDGSTS.E [R134+0x3de00], desc[UR28][R24.64], !P2 ;  /* 0x3de0000018867fae */ /* 0x0003e2000d1a101c */
[----:B--2---:R-:W-:-:S03]  /*c720*/  IMAD.WIDE R26, R0, 0x4, R102 ;  /* 0x00000004001a7825 */ /* 0x004fc600078e0266 */
[----:B------:R-:W-:Y:S01]  /*c730*/  STL.64 [R1+0x98], R28 ;  /* 0x0000981c01007387 */ /* 0x000fe20000100a00 */
[----:B------:R-:W-:-:S03]  /*c740*/  VIADD R4, R11, 0xffffff04 ;  /* 0xffffff040b047836 */ /* 0x000fc60000000000 */
[----:B------:R2:W-:Y:S01]  /*c750*/  STL.64 [R1+0x270], R26 ;  /* 0x0002701a01007387 */ /* 0x0005e20000100a00 */
[----:B-1----:R-:W-:Y:S01]  /*c760*/  IMAD.WIDE R24, R0, 0x4, R146 ;  /* 0x0000000400187825 */ /* 0x002fe200078e0292 */
[----:B------:R-:W-:Y:S02]  /*c770*/  ISETP.GE.U32.AND P1, PT, R5, 0x7ffffec6, PT ;  /* 0x7ffffec60500780c */ /* 0x000fe40003f26070 */
[----:B------:R-:W-:Y:S04]  /*c780*/  LDGSTS.E [R134+0x3e000], desc[UR28][R28.64], !P4 ;  /* 0x3e0000001c867fae */ /* 0x000fe8000e1a101c */
[----:B------:R1:W-:Y:S01]  /*c790*/  STL.64 [R1+0x90], R24 ;  /* 0x0000901801007387 */ /* 0x0003e20000100a00 */
[----:B------:R-:W-:-:S03]  /*c7a0*/  ISETP.GE.U32.AND P2, PT, R4, 0x7ffffec5, PT ;  /* 0x7ffffec50400780c */ /* 0x000fc60003f46070 */
[----:B------:R3:W-:Y:S04]  /*c7b0*/  STL.64 [R1+0x268], R8 ;  /* 0x0002680801007387 */ /* 0x0007e80000100a00 */
[----:B------:R-:W4:Y:S01]  /*c7c0*/  LDL.64 R40, [R1+0x10] ;  /* 0x0000100001287983 */ /* 0x000f220000100a00 */
[----:B------:R-:W-:-:S03]  /*c7d0*/  VIADD R4, R10, 0xffffff02 ;  /* 0xffffff020a047836 */ /* 0x000fc60000000000 */
[----:B------:R2:W-:Y:S01]  /*c7e0*/  LDGSTS.E [R134+0x3e200], desc[UR28][R26.64], !P4 ;  /* 0x3e2000001a867fae */ /* 0x0005e2000e1a101c */
[----:B------:R-:W-:-:S03]  /*c7f0*/  IMAD.WIDE R10, R0, 0x4, R152 ;  /* 0x00000004000a7825 */ /* 0x000fc600078e0298 */
[----:B------:R1:W-:Y:S01]  /*c800*/  LDGSTS.E [R134+0x3e400], desc[UR28][R24.64], !P6 ;  /* 0x3e40000018867fae */ /* 0x0003e2000f1a101c */
[----:B-----5:R-:W-:-:S03]  /*c810*/  VIADD R5, R7, 0xffffff03 ;  /* 0xffffff0307057836 */ /* 0x020fc60000000000 */
[----:B------:R3:W-:Y:S01]  /*c820*/  LDGSTS.E [R134+0x3e600], desc[UR28][R8.64], !P6 ;  /* 0x3e60000008867fae */ /* 0x0007e2000f1a101c */
[----:B--2---:R-:W-:-:S04]  /*c830*/  IMAD.WIDE R26, R0, 0x4, R154 ;  /* 0x00000004001a7825 */ /* 0x004fc800078e029a */
[----:B-1----:R-:W-:Y:S01]  /*c840*/  IMAD.WIDE R24, R0, 0x4, R150 ;  /* 0x0000000400187825 */ /* 0x002fe200078e0296 */
[----:B------:R1:W-:Y:S01]  /*c850*/  STL.64 [R1+0x88], R26 ;  /* 0x0000881a01007387 */ /* 0x0003e20000100a00 */
[----:B------:R-:W-:Y:S02]  /*c860*/  ISETP.GE.U32.AND P6, PT, R4, 0x7ffffec3, PT ;  /* 0x7ffffec30400780c */ /* 0x000fe40003fc6070 */
[----:B---3--:R-:W-:Y:S01]  /*c870*/  IMAD.WIDE R8, R0, 0x4, R72 ;  /* 0x0000000400087825 */ /* 0x008fe200078e0248 */
[----:B------:R1:W-:Y:S01]  /*c880*/  LDGSTS.E [R134+0x3e800], desc[UR28][R26.64], !P1 ;  /* 0x3e8000001a867fae */ /* 0x0003e2000c9a101c */
[----:B------:R-:W-:-:S03]  /*c890*/  IADD3 R4, PT, PT, R6, -0xff, RZ ;  /* 0xffffff0106047810 */ /* 0x000fc60007ffe0ff */
[----:B------:R2:W-:Y:S04]  /*c8a0*/  STL.64 [R1+0x260], R24 ;  /* 0x0002601801007387 */ /* 0x0005e80000100a00 */
[----:B------:R2:W-:Y:S01]  /*c8b0*/  LDGSTS.E [R134+0x3ea00], desc[UR28][R24.64], !P1 ;  /* 0x3ea0000018867fae */ /* 0x0005e2000c9a101c */
[----:B-1----:R-:W-:-:S03]  /*c8c0*/  IMAD.WIDE R26, R0, 0x4, R108 ;  /* 0x00000004001a7825 */ /* 0x002fc600078e026c */
[----:B------:R1:W-:Y:S04]  /*c8d0*/  STL.64 [R1+0x80], R10 ;  /* 0x0000800a01007387 */ /* 0x0003e80000100a00 */
[----:B------:R1:W-:Y:S01]  /*c8e0*/  LDGSTS.E [R134+0x3ec00], desc[UR28][R10.64], !P2 ;  /* 0x3ec000000a867fae */ /* 0x0003e2000d1a101c */
[C---:B------:R-:W-:Y:S01]  /*c8f0*/  IMAD.WIDE R6, R0.reuse, 0x4, R18 ;  /* 0x0000000400067825 */ /* 0x040fe200078e0212 */
[----:B------:R-:W-:Y:S02]  /*c900*/  ISETP.GE.U32.AND P4, PT, R5, 0x7ffffec4, PT ;  /* 0x7ffffec40500780c */ /* 0x000fe40003f86070 */
[----:B------:R3:W-:Y:S01]  /*c910*/  STL.64 [R1+0x258], R8 ;  /* 0x0002580801007387 */ /* 0x0007e20000100a00 */
[----:B--2---:R-:W-:Y:S01]  /*c920*/  IMAD.WIDE R24, R0, 0x4, R68 ;  /* 0x0000000400187825 */ /* 0x004fe200078e0244 */
[----:B------:R-:W-:-:S02]  /*c930*/  ISETP.GE.U32.AND P1, PT, R4, 0x7ffffec2, PT ;  /* 0x7ffffec20400780c */ /* 0x000fc40003f26070 */
[----:B------:R3:W-:Y:S01]  /*c940*/  LDGSTS.E [R134+0x3ee00], desc[UR28][R8.64], !P2 ;  /* 0x3ee0000008867fae */ /* 0x0007e2000d1a101c */
[----:B-1----:R-:W-:-:S03]  /*c950*/  IMAD.WIDE R10, R0, 0x4, R20 ;  /* 0x00000004000a7825 */ /* 0x002fc600078e0214 */
[----:B------:R-:W-:Y:S01]  /*c960*/  STL.64 [R1+0x78], R26 ;  /* 0x0000781a01007387 */ /* 0x000fe20000100a00 */
[----:B------:R-:W-:-:S03]  /*c970*/  IMAD.WIDE R4, R0, 0x4, R16 ;  /* 0x0000000400047825 */ /* 0x000fc600078e0210 */
[----:B------:R-:W-:Y:S01]  /*c980*/  STL.64 [R1+0x70], R22 ;  /* 0x0000701601007387 */ /* 0x000fe20000100a00 */
[----:B---3--:R-:W-:-:S03]  /*c990*/  IMAD.WIDE R8, R0, 0x4, R14 ;  /* 0x0000000400087825 */ /* 0x008fc600078e020e */
[----:B------:R-:W-:Y:S04]  /*c9a0*/  STL.64 [R1+0x68], R10 ;  /* 0x0000680a01007387 */ /* 0x000fe80000100a00 */
[----:B------:R-:W-:Y:S04]  /*c9b0*/  STL.64 [R1+0x250], R24 ;  /* 0x0002501801007387 */ /* 0x000fe80000100a00 */
[----:B------:R-:W-:Y:S04]  /*c9c0*/  STL.64 [R1+0x60], R6 ;  /* 0x0000600601007387 */ /* 0x000fe80000100a00 */
[----:B------:R-:W-:Y:S04]  /*c9d0*/  STL.64 [R1+0x248], R12 ;  /* 0x0002480c01007387 */ /* 0x000fe80000100a00 */
[----:B------:R-:W-:Y:S04]  /*c9e0*/  STL.64 [R1+0x230], R8 ;  /* 0x0002300801007387 */ /* 0x000fe80000100a00 */
[----:B------:R1:W-:Y:S04]  /*c9f0*/  STL.64 [R1+0x240], R4 ;  /* 0x0002400401007387 */ /* 0x0003e80000100a00 */
[----:B------:R-:W2:Y:S01]  /*ca00*/  LDL.64 R38, [R1+0x510] ;  /* 0x0005100001267983 */ /* 0x000ea20000100a00 */
[----:B------:R-:W-:-:S03]  /*ca10*/  VIADD R252, R135, 0xffffff00 ;  /* 0xffffff0087fc7836 */ /* 0x000fc60000000000 */
[----:B------:R-:W-:Y:S02]  /*ca20*/  LDGSTS.E [R134+0x3f000], desc[UR28][R26.64], !P4 ;  /* 0x3f0000001a867fae */ /* 0x000fe4000e1a101c */
[----:B------:R-:W-:Y:S02]  /*ca30*/  ISETP.GE.U32.AND P2, PT, R252, 0x7ffffec1, PT ;  /* 0x7ffffec1fc00780c */ /* 0x000fe40003f46070 */
[----:B------:R-:W-:Y:S04]  /*ca40*/  LDGSTS.E [R134+0x3f200], desc[UR28][R24.64], !P4 ;  /* 0x3f20000018867fae */ /* 0x000fe8000e1a101c */
[----:B------:R-:W-:Y:S04]  /*ca50*/  LDGSTS.E [R134+0x3f400], desc[UR28][R22.64], !P6 ;  /* 0x3f40000016867fae */ /* 0x000fe8000f1a101c */
[----:B------:R-:W-:Y:S04]  /*ca60*/  LDGSTS.E [R134+0x3f600], desc[UR28][R12.64], !P6 ;  /* 0x3f6000000c867fae */ /* 0x000fe8000f1a101c */
[----:B------:R-:W-:Y:S04]  /*ca70*/  LDGSTS.E [R134+0x3f800], desc[UR28][R10.64], !P1 ;  /* 0x3f8000000a867fae */ /* 0x000fe8000c9a101c */
[----:B------:R-:W-:Y:S04]  /*ca80*/  LDGSTS.E [R134+0x3fa00], desc[UR28][R8.64], !P1 ;  /* 0x3fa0000008867fae */ /* 0x000fe8000c9a101c */
[----:B------:R-:W-:Y:S04]  /*ca90*/  LDGSTS.E [R134+0x3fc00], desc[UR28][R6.64], !P2 ;  /* 0x3fc0000006867fae */ /* 0x000fe8000d1a101c */
[----:B------:R-:W-:Y:S04]  /*caa0*/  LDGSTS.E [R134+0x3fe00], desc[UR28][R4.64], !P2 ;  /* 0x3fe0000004867fae */ /* 0x000fe8000d1a101c */
[----:B------:R-:W0:Y:S04]  /*cab0*/  LDGDEPBAR ;  /* 0x00000000000079af */ /* 0x000e280000000000 */
[----:B----4-:R-:W-:Y:S04]  /*cac0*/  LDGSTS.E [R2+0x4c000], desc[UR28][R40.64], P5 ;  /* 0x4c00000028027fae */ /* 0x010fe8000a9a101c */
        /* <DEDUP_REMOVED lines=26> */
[----:B--2---:R-:W-:Y:S04]  /*cc70*/  LDGSTS.E [R3+0x4cf00], desc[UR28][R38.64], P5 ;  /* 0x4cf0000026037fae */ /* 0x004fe8000a9a101c */
[----:B------:R-:W-:Y:S04]  /*cc80*/  LDGSTS.E [R3+0x4d300], desc[UR28][R36.64], P5 ;  /* 0x4d30000024037fae */ /* 0x000fe8000a9a101c */
[----:B------:R2:W-:Y:S04]  /*cc90*/  LDGSTS.E [R3+0x4d700], desc[UR28][R156.64], P5 ;  /* 0x4d7000009c037fae */ /* 0x0005e8000a9a101c */
[----:B------:R3:W-:Y:S04]  /*cca0*/  LDGSTS.E [R3+0x4db00], desc[UR28][R34.64], P5 ;  /* 0x4db0000022037fae */ /* 0x0007e8000a9a101c */
[----:B------:R3:W-:Y:S01]  /*ccb0*/  LDGSTS.E [R3+0x4df00], desc[UR28][R32.64], P5 ;  /* 0x4df0000020037fae */ /* 0x0007e2000a9a101c */
[----:B--2---:R-:W2:Y:S03]  /*ccc0*/  S2R R156, SR_TID.X ;  /* 0x00000000009c7919 */ /* 0x004ea60000002100 */
[----:B------:R-:W0:Y:S01]  /*ccd0*/  LDGDEPBAR ;  /* 0x00000000000079af */ /* 0x000e220000000000 */
[----:B------:R-:W4:Y:S01]  /*cce0*/  S2R R2, SR_TID.X ;  /* 0x0000000000027919 */ /* 0x000f220000002100 */
[----:B------:R-:W-:-:S04]  /*ccf0*/  DEPBAR.LE SB0, 0x6 ;  /* 0x000081800000791a */ /* 0x000fc80000000000 */
[C---:B--2---:R-:W-:Y:S02]  /*cd00*/  IMAD.SHL.U32 R0, R156.reuse, 0x40, RZ ;  /* 0x000000409c007824 */ /* 0x044fe400078e00ff */
[----:B------:R-:W-:-:S03]  /*cd10*/  IMAD.SHL.U32 R157, R156, 0x4, RZ ;  /* 0x000000049c9d7824 */ /* 0x000fc600078e00ff */
[----:B------:R-:W-:Y:S01]  /*cd20*/  LOP3.LUT R0, R0, 0x600, RZ, 0xc0, !PT ;  /* 0x0000060000007812 */ /* 0x000fe200078ec0ff */
[----:B-1----:R-:W-:-:S03]  /*cd30*/  IMAD.SHL.U32 R4, R156, 0x10, RZ ;  /* 0x000000109c047824 */ /* 0x002fc600078e00ff */
[----:B------:R-:W-:-:S04]  /*cd40*/  LOP3.LUT R0, R0, 0x180, R157, 0xf8, !PT ;  /* 0x0000018000007812 */ /* 0x000fc800078ef89d */
[----:B------:R-:W-:Y:S01]  /*cd50*/  LOP3.LUT R0, R0, 0x70, R4, 0xf8, !PT ;  /* 0x0000007000007812 */ /* 0x000fe200078ef804 */
[----:B------:R-:W-:Y:S01]  /*cd60*/  BAR.SYNC.DEFER_BLOCKING 0x0 ;  /* 0x0000000000007b1d */ /* 0x000fe20000010000 */
[----:B----4-:R-:W-:-:S05]  /*cd70*/  LOP3.LUT R2, R2, 0x7f, RZ, 0xc0, !PT ;  /* 0x0000007f02027812 */ /* 0x010fca00078ec0ff */
[----:B------:R3:W1:Y:S04]  /*cd80*/  LDSM.16.M88.4 R68, [R0+UR9] ;  /* 0x000000090044783b */ /* 0x0006680008000200 */
[----:B------:R3:W2:Y:S04]  /*cd90*/  LDSM.16.M88.4 R72, [R0+UR9+0x800] ;  /* 0x000800090048783b */ /* 0x0006a80008000200 */
[----:B------:R3:W4:Y:S04]  /*cda0*/  LDSM.16.M88.4 R204, [R0+UR9+0x1000] ;  /* 0x0010000900cc783b */ /* 0x0007280008000200 */
[----:B------:R3:W1:Y:S04]  /*cdb0*/  LDSM.16.M88.4 R76, [R0+UR9+0x1800] ;  /* 0x00180009004c783b */ /* 0x0006680008000200 */
        /* <DEDUP_REMOVED lines=27> */
[----:B------:R3:W1:Y:S01]  /*cf70*/  LDSM.16.M88.4 R144, [R0+UR9+0xf800] ;  /* 0x00f800090090783b */ /* 0x0006620008000200 */
[----:B--2-4-:R-:W-:Y:S05]  /*cf80*/  @!P0 BRA `(.L_x_6) ;  /* 0x0000000800048947 */ /* 0x014fea0003800000 */
[----:B-1----:R-:W-:Y:S01]  /*cf90*/  IMAD.MOV.U32 R4, RZ, RZ, R68 ;  /* 0x000000ffff047224 */ /* 0x002fe200078e0044 */
[----:B------:R-:W-:Y:S01]  /*cfa0*/  MOV R5, R70 ;  /* 0x0000004600057202 */ /* 0x000fe20000000f00 */
[----:B------:R-:W-:Y:S01]  /*cfb0*/  IMAD.MOV.U32 R68, RZ, RZ, R69 ;  /* 0x000000ffff447224 */ /* 0x000fe200078e0045 */
        /* <DEDUP_REMOVED lines=8> */
[----:B---3--:R-:W-:Y:S01]  /*d040*/  MOV R35, R102 ;  /* 0x0000006600237202 */ /* 0x008fe20000000f00 */
        /* <DEDUP_REMOVED lines=20> */
[----:B------:R-:W-:-:S02]  /*d190*/  IMAD.MOV.U32 R39, RZ, RZ, R106 ;  /* 0x000000ffff277224 */ /* 0x000fc400078e006a */
[----:B------:R-:W-:Y:S02]  /*d1a0*/  IMAD.MOV.U32 R43, RZ, RZ, R110 ;  /* 0x000000ffff2b7224 */ /* 0x000fe400078e006e */
[----:B------:R-:W-:Y:S02]  /*d1b0*/  IMAD.MOV.U32 R51, RZ, RZ, R118 ;  /* 0x000000ffff337224 */ /* 0x000fe400078e0076 */
[----:B------:R-:W-:Y:S02]  /*d1c0*/  IMAD.MOV.U32 R55, RZ, RZ, R122 ;  /* 0x000000ffff377224 */ /* 0x000fe400078e007a */
[----:B------:R-:W-:Y:S02]  /*d1d0*/  IMAD.MOV.U32 R123, RZ, RZ, R127 ;  /* 0x000000ffff7b7224 */ /* 0x000fe400078e007f */
[----:B------:R-:W-:Y:S02]  /*d1e0*/  IMAD.MOV.U32 R6, RZ, RZ, R72 ;  /* 0x000000ffff067224 */ /* 0x000fe400078e0048 */
        /* <DEDUP_REMOVED lines=16> */
[----:B------:R-:W-:Y:S01]  /*d2f0*/  IMAD.MOV.U32 R74, RZ, RZ, R77 ;  /* 0x000000ffff4a7224 */ /* 0x000fe200078e004d */
[----:B------:R-:W-:Y:S01]  /*d300*/  MOV R77, R203 ;  /* 0x000000cb004d7202 */ /* 0x000fe20000000f00 */
[----:B------:R-:W-:Y:S02]  /*d310*/  IMAD.MOV.U32 R78, RZ, RZ, R81 ;  /* 0x000000ffff4e7224 */ /* 0x000fe400078e0051 */
[----:B------:R-:W-:-:S02]  /*d320*/  IMAD.MOV.U32 R82, RZ, RZ, R85 ;  /* 0x000000ffff527224 */ /* 0x000fc400078e0055 */
[----:B------:R-:W-:Y:S01]  /*d330*/  IMAD.MOV.U32 R86, RZ, RZ, R89 ;  /* 0x000000ffff567224 */ /* 0x000fe200078e0059 */
[----:B------:R-:W-:Y:S01]  /*d340*/  MOV R89, R191 ;  /* 0x000000bf00597202 */ /* 0x000fe20000000f00 */
        /* <DEDUP_REMOVED lines=67> */
[----:B------:R-:W-:-:S04]  /*d780*/  IMAD.MOV.U32 R130, RZ, RZ, R145 ;  /* 0x000000ffff827224 */ /* 0x000fc800078e0091 */
[----:B------:R2:W-:Y:S03]  /*d790*/  STTM.x128 tmem[UR11+0x80], R4 ;  /* 0x00008004000079ed */ /* 0x0005e600083c000b */
.L_x_6:
[----:B--2---:R-:W2:Y:S01]  /*d7a0*/  LDL.LU.64 R8, [R1+0x10] ;  /* 0x0000100001087983 */ /* 0x004ea20000300a00 */
[----:B------:R-:W-:Y:S02]  /*d7b0*/  USHF.R.S32.HI UR13, URZ, 0x1f, UR7 ;  /* 0x0000001fff0d7899 */ /* 0x000fe40008011407 */
[----:B------:R-:W-:Y:S01]  /*d7c0*/  USHF.L.U32 UR12, UR7, 0x2, URZ ;  /* 0x00000002070c7899 */ /* 0x000fe200080006ff */
[----:B------:R-:W-:Y:S01]  /*d7d0*/  STL.64 [R1+0x550], R134 ;  /* 0x0005508601007387 */ /* 0x000fe20000100a00 */
[----:B------:R-:W-:Y:S02]  /*d7e0*/  USHF.L.U64.HI UR13, UR7, 0x2, UR13 ;  /* 0x00000002070d7899 */ /* 0x000fe4000801020d */
[----:B------:R-:W-:Y:S01]  /*d7f0*/  USHF.R.S32.HI UR15, URZ, 0x1f, UR6 ;  /* 0x0000001fff0f7899 */ /* 0x000fe20008011406 */
[----:B------:R-:W-:Y:S01]  /*d800*/  STL.64 [R1+0x548], R132 ;  /* 0x0005488401007387 */ /* 0x000fe20000100a00 */
[----:B------:R-:W-:Y:S01]  /*d810*/  IADD3 R6, P1, PT, R244, UR12, RZ ;  /* 0x0000000cf4067c10 */ /* 0x000fe2000ff3e0ff */
[----:B------:R-:W-:-:S02]  /*d820*/  USHF.L.U32 UR14, UR6, 0x2, URZ ;  /* 0x00000002060e7899 */ /* 0x000fc400080006ff */
[----:B------:R4:W-:Y:S01]  /*d830*/  STL.64 [R1+0x540], R2 ;  /* 0x0005400201007387 */ /* 0x0009e20000100a00 */
[----:B------:R-:W-:Y:S01]  /*d840*/  IADD3.X R7, PT, PT, R245, UR13, RZ, P1, !PT ;  /* 0x0000000df5077c10 */ /* 0x000fe20008ffe4ff */
[----:B------:R-:W3:Y:S01]  /*d850*/  LDCU UR5, c[0x0][0x3a0] ;  /* 0x00007400ff0577ac */ /* 0x000ee20008000800 */
[----:B------:R-:W1:Y:S02]  /*d860*/  FENCE.VIEW.ASYNC.T ;  /* 0x00000000000073c6 */ /* 0x000e640000000200 */
[----:B-1----:R-:W-:Y:S01]  /*d870*/  BAR.SYNC.DEFER_BLOCKING 0x0 ;  /* 0x0000000000007b1d */ /* 0x002fe20000010000 */
[----:B----4-:R-:W-:-:S04]  /*d880*/  IADD3 R2, P2, PT, R222, UR12, RZ ;  /* 0x0000000cde027c10 */ /* 0x010fc8000ff5e0ff */
[----:B---3--:R-:W-:Y:S02]  /*d890*/  IADD3.X R3, PT, PT, R223, UR13, RZ, P2, !PT ;  /* 0x0000000ddf037c10 */ /* 0x008fe400097fe4ff */
[----:B--2---:R-:W-:-:S04]  /*d8a0*/  IADD3 R4, P0, PT, R8, UR12, RZ ;  /* 0x0000000c08047c10 */ /* 0x004fc8000ff1e0ff */
[----:B------:R-:W-:-:S05]  /*d8b0*/  IADD3.X R5, PT, PT, R9, UR13, RZ, P0, !PT ;  /* 0x0000000d09057c10 */ /* 0x000fca00087fe4ff */
[----:B------:R1:W-:Y:S04]  /*d8c0*/  STL.64 [R1+0x358], R4 ;  /* 0x0003580401007387 */ /* 0x0003e80000100a00 */
[----:B------:R2:W-:Y:S01]  /*d8d0*/  STL.64 [R1+0x390], R6 ;  /* 0x0003900601007387 */ /* 0x0005e20000100a00 */
[----:B-1----:R-:W-:-:S04]  /*d8e0*/  IADD3 R4, P0, PT, R236, UR12, RZ ;  /* 0x0000000cec047c10 */ /* 0x002fc8000ff1e0ff */
[----:B------:R-:W-:Y:S02]  /*d8f0*/  IADD3.X R5, PT, PT, R237, UR13, RZ, P0, !PT ;  /* 0x0000000ded057c10 */ /* 0x000fe400087fe4ff */
[----:B--2---:R-:W-:-:S03]  /*d900*/  IADD3 R6, P1, PT, R228, UR12, RZ ;  /* 0x0000000ce4067c10 */ /* 0x004fc6000ff3e0ff */
[----:B------:R1:W-:Y:S01]  /*d910*/  STL.64 [R1+0x3c8], R4 ;  /* 0x0003c80401007387 */ /* 0x0003e20000100a00 */
[----:B------:R-:W-:-:S03]  /*d920*/  IADD3.X R7, PT, PT, R229, UR13, RZ, P1, !PT ;  /* 0x0000000de5077c10 */ /* 0x000fc60008ffe4ff */
[----:B------:R2:W-:Y:S04]  /*d930*/  STL.64 [R1+0x438], R2 ;  /* 0x0004380201007387 */ /* 0x0005e80000100a00 */
[----:B------:R3:W-:Y:S01]  /*d940*/  STL.64 [R1+0x400], R6 ;  /* 0x0004000601007387 */ /* 0x0007e20000100a00 */
[----:B-1----:R-:W-:-:S04]  /*d950*/  IADD3 R4, P0, PT, R216, UR12, RZ ;  /* 0x0000000cd8047c10 */ /* 0x002fc8000ff1e0ff */
[----:B------:R-:W-:Y:S02]  /*d960*/  IADD3.X R5, PT, PT, R217, UR13, RZ, P0, !PT ;  /* 0x0000000dd9057c10 */ /* 0x000fe400087fe4ff */
[----:B--2---:R-:W-:Y:S02]  /*d970*/  IADD3 R2, P1, PT, R210, UR12, RZ ;  /* 0x0000000cd2027c10 */ /* 0x004fe4000ff3e0ff */
[----:B---3--:R-:W-:Y:S01]  /*d980*/  IADD3 R6, P2, PT, R140, UR12, RZ ;  /* 0x0000000c8c067c10 */ /* 0x008fe2000ff5e0ff */
[----:B------:R1:W-:Y:S01]  /*d990*/  STL.64 [R1+0x470], R4 ;  /* 0x0004700401007387 */ /* 0x0003e20000100a00 */
[----:B------:R-:W-:Y:S02]  /*d9a0*/  IADD3.X R3, PT, PT, R211, UR13, RZ, P1, !PT ;  /* 0x0000000dd3037c10 */ /* 0x000fe40008ffe4ff */
[----:B------:R-:W-:-:S03]  /*d9b0*/  IADD3.X R7, PT, PT, R141, UR13, RZ, P2, !PT ;  /* 0x0000000d8d077c10 */ /* 0x000fc600097fe4ff */
        /* <DEDUP_REMOVED lines=14> */
[----:B------:R-:W-:-:S05]  /*daa0*/  IADD3.X R3, PT, PT, R221, UR13, RZ, P2, !PT ;  /* 0x0000000ddd037c10 */ /* 0x000fca00097fe4ff */
[----:B------:R2:W-:Y:S01]  /*dab0*/  STL.64 [R1+0x408], R2 ;  /* 0x0004080201007387 */ /* 0x0005e20000100a00 */
[----:B-1----:R-:W-:-:S03]  /*dac0*/  IADD3 R4, P0, PT, R214, UR12, RZ ;  /* 0x0000000cd6047c10 */ /* 0x002fc6000ff1e0ff */
[----:B------:R1:W-:Y:S01]  /*dad0*/  STL.64 [R1+0x3d0], R6 ;  /* 0x0003d00601007387 */ /* 0x0003e20000100a00 */
[----:B------:R-:W-:Y:S02]  /*dae0*/  IADD3 R214, P2, PT, R138, UR12, RZ ;  /* 0x0000000c8ad67c10 */ /* 0x000fe4000ff5e0ff */
[----:B------:R-:W-:Y:S02]  /*daf0*/  IADD3.X R5, PT, PT, R215, UR13, RZ, P0, !PT ;  /* 0x0000000dd7057c10 */ /* 0x000fe400087fe4ff */
[----:B------:R-:W-:Y:S02]  /*db00*/  IADD3 R220, P0, PT, R248, UR12, RZ ;  /* 0x0000000cf8dc7c10 */ /* 0x000fe4000ff1e0ff */
[----:B--2---:R-:W-:Y:S01]  /*db10*/  IADD3 R2, P1, PT, R208, UR12, RZ ;  /* 0x0000000cd0027c10 */ /* 0x004fe2000ff3e0ff */
[----:B------:R2:W-:Y:S03]  /*db20*/  STL.64 [R1+0x448], R4 ;  /* 0x0004480401007387 */ /* 0x0005e60000100a00 */
[----:B------:R-:W-:Y:S01]  /*db30*/  IADD3.X R3, PT, PT, R209, UR13, RZ, P1, !PT ;  /* 0x0000000dd1037c10 */ /* 0x000fe20008ffe4ff */
[----:B------:R-:W3:Y:S04]  /*db40*/  LDL.LU.64 R8, [R1+0x58] ;  /* 0x0000580001087983 */ /* 0x000ee80000300a00 */
[----:B-1----:R-:W4:Y:S04]  /*db50*/  LDL.LU.64 R6, [R1+0x50] ;  /* 0x0000500001067983 */ /* 0x002f280000300a00 */
[----:B------:R-:W4:Y:S04]  /*db60*/  LDL.LU.64 R32, [R1+0x48] ;  /* 0x0000480001207983 */ /* 0x000f280000300a00 */
[----:B------:R1:W-:Y:S04]  /*db70*/  STL.64 [R1+0x480], R2 ;  /* 0x0004800201007387 */ /* 0x0003e80000100a00 */
[----:B------:R-:W4:Y:S04]  /*db80*/  LDL.LU.64 R30, [R1+0x40] ;  /* 0x00004000011e7983 */ /* 0x000f280000300a00 */
[----:B------:R-:W4:Y:S04]  /*db90*/  LDL.LU.64 R28, [R1+0x38] ;  /* 0x00003800011c7983 */ /* 0x000f280000300a00 */
[----:B--2---:R-:W2:Y:S01]  /*dba0*/  LDL.LU.64 R4, [R1+0x30] ;  /* 0x0000300001047983 */ /* 0x004ea20000300a00 */
[----:B------:R-:W-:-:S02]  /*dbb0*/  IADD3 R226, P1, PT, R240, UR12, RZ ;  /* 0x0000000cf0e27c10 */ /* 0x000fc4000ff3e0ff */
[----:B------:R-:W-:Y:S01]  /*dbc0*/  IADD3.X R221, PT, PT, R249, UR13, RZ, P0, !PT ;  /* 0x0000000df9dd7c10 */ /* 0x000fe200087fe4ff */
[----:B------:R-:W2:Y:S01]  /*dbd0*/  LDL.LU.64 R26, [R1+0x28] ;  /* 0x00002800011a7983 */ /* 0x000ea20000300a00 */
[----:B------:R-:W-:Y:S02]  /*dbe0*/  IADD3 R234, P0, PT, R232, UR12, RZ ;  /* 0x0000000ce8ea7c10 */ /* 0x000fe4000ff1e0ff */
[----:B------:R-:W-:Y:S01]  /*dbf0*/  IADD3.X R227, PT, PT, R241, UR13, RZ, P1, !PT ;  /* 0x0000000df1e37c10 */ /* 0x000fe20008ffe4ff */
[----:B------:R-:W2:Y:S01]  /*dc00*/  LDL.LU.64 R22, [R1+0x20] ;  /* 0x0000200001167983 */ /* 0x000ea20000300a00 */
[----:B------:R-:W-:Y:S02]  /*dc10*/  IADD3 R242, P1, PT, R224, UR12, RZ ;  /* 0x0000000ce0f27c10 */ /* 0x000fe4000ff3e0ff */
[----:B------:R-:W-:Y:S01]  /*dc20*/  IADD3.X R235, PT, PT, R233, UR13, RZ, P0, !PT ;  /* 0x0000000de9eb7c10 */ /* 0x000fe200087fe4ff */
[----:B------:R-:W2:Y:S01]  /*dc30*/  LDL.LU.64 R16, [R1+0x18] ;  /* 0x0000180001107983 */ /* 0x000ea20000300a00 */
[----:B------:R-:W-:Y:S01]  /*dc40*/  IADD3.X R215, PT, PT, R139, UR13, RZ, P2, !PT ;  /* 0x0000000d8bd77c10 */ /* 0x000fe200097fe4ff */
[----:B------:R-:W-:Y:S01]  /*dc50*/  USHF.L.U64.HI UR15, UR6, 0x2, UR15 ;  /* 0x00000002060f7899 */ /* 0x000fe2000801020f */
[----:B------:R-:W-:-:S02]  /*dc60*/  IADD3 R210, P0, PT, R212, UR12, RZ ;  /* 0x0000000cd4d27c10 */ /* 0x000fc4000ff1e0ff */
[----:B------:R-:W-:Y:S01]  /*dc70*/  IADD3 R250, P2, PT, R218, UR12, RZ ;  /* 0x0000000cdafa7c10 */ /* 0x000fe2000ff5e0ff */
[----:B------:R-:W-:Y:S01]  /*dc80*/  STL.64 [R1+0x4b8], R214 ;  /* 0x0004b8d601007387 */ /* 0x000fe20000100a00 */
[----:B------:R-:W-:Y:S02]  /*dc90*/  IADD3.X R243, PT, PT, R225, UR13, RZ, P1, !PT ;  /* 0x0000000de1f37c10 */ /* 0x000fe40008ffe4ff */
[----:B------:R-:W-:Y:S01]  /*dca0*/  IADD3 R216, P1, PT, R142, UR12, RZ ;  /* 0x0000000c8ed87c10 */ /* 0x000fe2000ff3e0ff */
[----:B------:R-:W-:Y:S01]  /*dcb0*/  STL.64 [R1+0x558], R214 ;  /* 0x000558d601007387 */ /* 0x000fe20000100a00 */
[----:B------:R-:W-:Y:S02]  /*dcc0*/  IADD3.X R211, PT, PT, R213, UR13, RZ, P0, !PT ;  /* 0x0000000dd5d37c10 */ /* 0x000fe400087fe4ff */
[----:B------:R-:W-:Y:S01]  /*dcd0*/  IADD3 R222, P0, PT, R136, UR12, RZ ;  /* 0x0000000c88de7c10 */ /* 0x000fe2000ff1e0ff */
[----:B------:R-:W-:Y:S01]  /*dce0*/  STL.64 [R1+0x300], R220 ;  /* 0x000300dc01007387 */ /* 0x000fe20000100a00 */
[----:B------:R-:W-:-:S02]  /*dcf0*/  IADD3.X R251, PT, PT, R219, UR13, RZ, P2, !PT ;  /* 0x0000000ddbfb7c10 */ /* 0x000fc400097fe4ff */
[----:B------:R-:W-:Y:S01]  /*dd00*/  IADD3.X R217, PT, PT, R143, UR13, RZ, P1, !PT ;  /* 0x0000000d8fd97c10 */ /* 0x000fe20008ffe4ff */
[----:B------:R-:W-:Y:S01]  /*dd10*/  STL.64 [R1+0x330], R226 ;  /* 0x000330e201007387 */ /* 0x000fe20000100a00 */
[----:B------:R-:W-:Y:S02]  /*dd20*/  IADD3.X R223, PT, PT, R137, UR13, RZ, P0, !PT ;  /* 0x0000000d89df7c10 */ /* 0x000fe400087fe4ff */
[----:B------:R-:W-:Y:S01]  /*dd30*/  IADD3 R228, P1, PT, R246, UR12, RZ ;  /* 0x0000000cf6e47c10 */ /* 0x000fe2000ff3e0ff */
[----:B------:R-:W-:Y:S01]  /*dd40*/  STL.64 [R1+0x368], R234 ;  /* 0x000368ea01007387 */ /* 0x000fe20000100a00 */
[----:B------:R-:W-:Y:S02]  /*dd50*/  IADD3 R236, P2, PT, R238, UR12, RZ ;  /* 0x0000000ceeec7c10 */ /* 0x000fe4000ff5e0ff */
[----:B------:R-:W-:Y:S01]  /*dd60*/  IADD3 R244, P4, PT, R230, UR12, RZ ;  /* 0x0000000ce6f47c10 */ /* 0x000fe2000ff9e0ff */
[----:B------:R-:W-:Y:S01]  /*dd70*/  STL.64 [R1+0x3a8], R242 ;  /* 0x0003a8f201007387 */ /* 0x000fe20000100a00 */
[----:B------:R-:W-:-:S02]  /*dd80*/  IADD3.X R229, PT, PT, R247, UR13, RZ, P1, !PT ;  /* 0x0000000df7e57c10 */ /* 0x000fc40008ffe4ff */
[----:B------:R-:W-:Y:S01]  /*dd90*/  IADD3.X R237, PT, PT, R239, UR13, RZ, P2, !PT ;  /* 0x0000000defed7c10 */ /* 0x000fe200097fe4ff */
[----:B------:R-:W-:Y:S01]  /*dda0*/  STL.64 [R1+0x3e0], R250 ;  /* 0x0003e0fa01007387 */ /* 0x000fe20000100a00 */
[----:B------:R-:W-:-:S03]  /*ddb0*/  IADD3.X R245, PT, PT, R231, UR13, RZ, P4, !PT ;  /* 0x0000000de7f57c10 */ /* 0x000fc6000a7fe4ff */
[----:B------:R-:W-:Y:S04]  /*ddc0*/  STL.64 [R1+0x418], R210 ;  /* 0x000418d201007387 */ /* 0x000fe80000100a00 */
[----:B------:R-:W-:Y:S04]  /*ddd0*/  STL.64 [R1+0x450], R216 ;  /* 0x000450d801007387 */ /* 0x000fe80000100a00 */
[----:B------:R-:W-:Y:S04]  /*dde0*/  STL.64 [R1+0x490], R222 ;  /* 0x000490de01007387 */ /* 0x000fe80000100a00 */
[----:B------:R-:W2:Y:S04]  /*ddf0*/  LDL.LU.64 R12, [R1+0xa0] ;  /* 0x0000a000010c7983 */ /* 0x000ea80000300a00 */
[----:B------:R-:W2:Y:S04]  /*de00*/  LDL.LU.64 R14, [R1+0xa8] ;  /* 0x0000a800010e7983 */ /* 0x000ea80000300a00 */
[----:B------:R-:W2:Y:S01]  /*de10*/  LDL.LU.64 R10, [R1+0xb0] ;  /* 0x0000b000010a7983 */ /* 0x000ea20000300a00 */
[----:B---3--:R-:W-:-:S04]  /*de20*/  IADD3 R142, P0, PT, R8, UR14, RZ ;  /* 0x0000000e088e7c10 */ /* 0x008fc8000ff1e0ff */
[----:B------:R-:W-:Y:S02]  /*de30*/  IADD3.X R143, PT, PT, R9, UR15, RZ, P0, !PT ;  /* 0x0000000f098f7c10 */ /* 0x000fe400087fe4ff */
[----:B----4-:R-:W-:Y:S01]  /*de40*/  IADD3 R138, P0, PT, R6, UR14, RZ ;  /* 0x0000000e068a7c10 */ /* 0x010fe2000ff1e0ff */
[----:B------:R-:W3:Y:S04]  /*de50*/  LDL.LU.64 R8, [R1+0xc0] ;  /* 0x0000c00001087983 */ /* 0x000ee80000300a00 */
[----:B------:R-:W-:Y:S01]  /*de60*/  STL.64 [R1+0x2c8], R228 ;  /* 0x0002c8e401007387 */ /* 0x000fe20000100a00 */
[----:B------:R-:W-:-:S03]  /*de70*/  IADD3.X R139, PT, PT, R7, UR15, RZ, P0, !PT ;  /* 0x0000000f078b7c10 */ /* 0x000fc600087fe4ff */
[----:B------:R-:W-:Y:S04]  /*de80*/  STL.64 [R1+0x308], R236 ;  /* 0x000308ec01007387 */ /* 0x000fe80000100a00 */
[----:B------:R-:W-:Y:S04]  /*de90*/  STL.64 [R1+0x340], R244 ;  /* 0x000340f401007387 */ /* 0x000fe80000100a00 */
[----:B------:R-:W4:Y:S01]  /*dea0*/  LDL.LU.64 R6, [R1+0xc8] ;  /* 0x0000c80001067983 */ /* 0x000f220000300a00 */
[----:B--2---:R-:W-:-:S03]  /*deb0*/  IADD3 R148, P0, PT, R4, UR14, RZ ;  /* 0x0000000e04947c10 */ /* 0x004fc6000ff1e0ff */
[----:B------:R-:W2:Y:S01]  /*dec0*/  LDL.LU.64 R24, [R1+0xd8] ;  /* 0x0000d80001187983 */ /* 0x000ea20000300a00 */
[----:B------:R-:W-:-:S03]  /*ded0*/  IADD3.X R149, PT, PT, R5, UR15, RZ, P0, !PT ;  /* 0x0000000f05957c10 */ /* 0x000fc600087fe4ff */
[----:B------:R-:W2:Y:S04]  /*dee0*/  LDL.LU.64 R20, [R1+0xe8] ;  /* 0x0000e80001147983 */ /* 0x000ea80000300a00 */
[----:B------:R-:W2:Y:S04]  /*def0*/  LDL.LU.64 R18, [R1+0xf0] ;  /* 0x0000f00001127983 */ /* 0x000ea80000300a00 */
[----:B------:R-:W2:Y:S01]  /*df00*/  LDL.LU.64 R4, [R1+0xf8] ;  /* 0x0000f80001047983 */ /* 0x000ea20000300a00 */
[----:B------:R-:W-:Y:S02]  /*df10*/  IADD3 R136, P1, PT, R32, UR14, RZ ;  /* 0x0000000e20887c10 */ /* 0x000fe4000ff3e0ff */
[----:B------:R-:W-:-:S02]  /*df20*/  IADD3 R140, P2, PT, R30, UR14, RZ ;  /* 0x0000000e1e8c7c10 */ /* 0x000fc4000ff5e0ff */
[----:B------:R-:W-:Y:S02]  /*df30*/  IADD3 R144, P4, PT, R28, UR14, RZ ;  /* 0x0000000e1c907c10 */ /* 0x000fe4000ff9e0ff */
[----:B------:R-:W-:Y:S02]  /*df40*/  IADD3.X R137, PT, PT, R33, UR15, RZ, P1, !PT ;  /* 0x0000000f21897c10 */ /* 0x000fe40008ffe4ff */
[----:B------:R-:W-:Y:S01]  /*df50*/  IADD3.X R141, PT, PT, R31, UR15, RZ, P2, !PT ;  /* 0x0000000f1f8d7c10 */ /* 0x000fe200097fe4ff */
[----:B------:R-:W2:Y:S01]  /*df60*/  LDL.LU.64 R32, [R1+0x108] ;  /* 0x0001080001207983 */ /* 0x000ea20000300a00 */
[----:B------:R-:W-:-:S03]  /*df70*/  IADD3.X R145, PT, PT, R29, UR15, RZ, P4, !PT ;  /* 0x0000000f1d917c10 */ /* 0x000fc6000a7fe4ff */
[----:B------:R-:W2:Y:S04]  /*df80*/  LDL.LU.64 R30, [R1+0x110] ;  /* 0x00011000011e7983 */ /* 0x000ea80000300a00 */
[----:B------:R-:W2:Y:S01]  /*df90*/  LDL.LU.64 R28, [R1+0x118] ;  /* 0x00011800011c7983 */ /* 0x000ea20000300a00 */
[----:B------:R-:W-:Y:S02]  /*dfa0*/  IADD3 R152, P1, PT, R26, UR14, RZ ;  /* 0x0000000e1a987c10 */ /* 0x000fe4000ff3e0ff */
[----:B------:R-:W-:Y:S02]  /*dfb0*/  IADD3 R156, P2, PT, R22, UR14, RZ ;  /* 0x0000000e169c7c10 */ /* 0x000fe4000ff5e0ff */
[----:B------:R-:W-:Y:S02]  /*dfc0*/  IADD3 R164, P4, PT, R16, UR14, RZ ;  /* 0x0000000e10a47c10 */ /* 0x000fe4000ff9e0ff */
[----:B------:R-:W-:-:S02]  /*dfd0*/  IADD3.X R153, PT, PT, R27, UR15, RZ, P1, !PT ;  /* 0x0000000f1b997c10 */ /* 0x000fc40008ffe4ff */
[----:B------:R-:W-:-:S04]  /*dfe0*/  IADD3 R168, P0, PT, R12, UR14, RZ ;  /* 0x0000000e0ca87c10 */ /* 0x000fc8000ff1e0ff */
[----:B------:R-:W-:Y:S02]  /*dff0*/  IADD3.X R169, PT, PT, R13, UR15, RZ, P0, !PT ;  /* 0x0000000f0da97c10 */ /* 0x000fe400087fe4ff */
[----:B------:R-:W2:Y:S01]  /*e000*/  LDL.LU.64 R12, [R1+0x130] ;  /* 0x00013000010c7983 */ /* 0x000ea20000300a00 */
[----:B------:R-:W-:Y:S02]  /*e010*/  IADD3 R174, P1, PT, R14, UR14, RZ ;  /* 0x0000000e0eae7c10 */ /* 0x000fe4000ff3e0ff */
[----:B------:R-:W-:Y:S01]  /*e020*/  IADD3.X R157, PT, PT, R23, UR15, RZ, P2, !PT ;  /* 0x0000000f179d7c10 */ /* 0x000fe200097fe4ff */
[----:B------:R-:W2:Y:S01]  /*e030*/  LDL.LU.64 R26, [R1+0x140] ;  /* 0x00014000011a7983 */ /* 0x000ea20000300a00 */
[----:B------:R-:W-:Y:S02]  /*e040*/  IADD3.X R165, PT, PT, R17, UR15, RZ, P4, !PT ;  /* 0x0000000f11a57c10 */ /* 0x000fe4000a7fe4ff */
[----:B------:R-:W-:Y:S01]  /*e050*/  IADD3 R178, P2, PT, R10, UR14, RZ ;  /* 0x0000000e0ab27c10 */ /* 0x000fe2000ff5e0ff */
[----:B------:R-:W2:Y:S01]  /*e060*/  LDL.LU.64 R22, [R1+0x150] ;  /* 0x0001500001167983 */ /* 0x000ea20000300a00 */
[----:B------:R-:W-:-:S03]  /*e070*/  IADD3.X R175, PT, PT, R15, UR15, RZ, P1, !PT ;  /* 0x0000000f0faf7c10 */ /* 0x000fc60008ffe4ff */
[----:B------:R-:W2:Y:S01]  /*e080*/  LDL.LU.64 R16, [R1+0x160] ;  /* 0x0001600001107983 */ /* 0x000ea20000300a00 */
[----:B------:R-:W-:-:S03]  /*e090*/  IADD3.X R179, PT, PT, R11, UR15, RZ, P2, !PT ;  /* 0x0000000f0bb37c10 */ /* 0x000fc600097fe4ff */
[----:B------:R-:W2:Y:S04]  /*e0a0*/  LDL.LU.64 R14, [R1+0x170] ;  /* 0x00017000010e7983 */ /* 0x000ea80000300a00 */
[----:B------:R-:W2:Y:S01]  /*e0b0*/  LDL.LU.64 R10, [R1+0x180] ;  /* 0x00018000010a7983 */ /* 0x000ea20000300a00 */
[----:B---3--:R-:W-:-:S04]  /*e0c0*/  IADD3 R182, P4, PT, R8, UR14, RZ ;  /* 0x0000000e08b67c10 */ /* 0x008fc8000ff9e0ff */
[----:B------:R-:W-:Y:S02]  /*e0d0*/  IADD3.X R183, PT, PT, R9, UR15, RZ, P4, !PT ;  /* 0x0000000f09b77c10 */ /* 0x000fe4000a7fe4ff */
[----:B------:R-:W3:Y:S01]  /*e0e0*/  LDL.LU.64 R8, [R1+0x190] ;  /* 0x0001900001087983 */ /* 0x000ee20000300a00 */
[----:B----4-:R-:W-:-:S04]  /*e0f0*/  IADD3 R162, P0, PT, R6, UR14, RZ ;  /* 0x0000000e06a27c10 */ /* 0x010fc8000ff1e0ff */
[----:B------:R-:W-:Y:S02]  /*e100*/  IADD3.X R163, PT, PT, R7, UR15, RZ, P0, !PT ;  /* 0x0000000f07a37c10 */ /* 0x000fe400087fe4ff */
[----:B------:R-:W4:Y:S01]  /*e110*/  LDL.LU.64 R6, [R1+0x1a0] ;  /* 0x0001a00001067983 */ /* 0x000f220000300a00 */
[----:B--2---:R-:W-:-:S04]  /*e120*/  IADD3 R102, P0, PT, R4, UR14, RZ ;  /* 0x0000000e04667c10 */ /* 0x004fc8000ff1e0ff */
[----:B------:R-:W-:Y:S02]  /*e130*/  IADD3.X R103, PT, PT, R5, UR15, RZ, P0, !PT ;  /* 0x0000000f05677c10 */ /* 0x000fe400087fe4ff */
[----:B------:R-:W2:Y:S01]  /*e140*/  LDL.LU.64 R4, [R1+0x1b0] ;  /* 0x0001b00001047983 */ /* 0x000ea20000300a00 */
[----:B------:R-:W-:Y:S02]  /*e150*/  IADD3 R126, P1, PT, R24, UR14, RZ ;  /* 0x0000000e187e7c10 */ /* 0x000fe4000ff3e0ff */
[----:B------:R-:W-:Y:S02]  /*e160*/  IADD3 R118, P2, PT, R20, UR14, RZ ;  /* 0x0000000e14767c10 */ /* 0x000fe4000ff5e0ff */
[----:B------:R-:W-:Y:S02]  /*e170*/  IADD3 R110, P4, PT, R18, UR14, RZ ;  /* 0x0000000e126e7c10 */ /* 0x000fe4000ff9e0ff */
[----:B------:R-:W-:Y:S02]  /*e180*/  IADD3.X R127, PT, PT, R25, UR15, RZ, P1, !PT ;  /* 0x0000000f197f7c10 */ /* 0x000fe40008ffe4ff */
[----:B------:R-:W-:Y:S01]  /*e190*/  IADD3.X R119, PT, PT, R21, UR15, RZ, P2, !PT ;  /* 0x0000000f15777c10 */ /* 0x000fe200097fe4ff */
[----:B------:R-:W3:Y:S01]  /*e1a0*/  LDL.LU.64 R24, [R1+0x1c0] ;  /* 0x0001c00001187983 */ /* 0x000ee20000300a00 */
[----:B------:R-:W-:-:S03]  /*e1b0*/  IADD3.X R111, PT, PT, R19, UR15, RZ, P4, !PT ;  /* 0x0000000f136f7c10 */ /* 0x000fc6000a7fe4ff */
[----:B------:R-:W3:Y:S04]  /*e1c0*/  LDL.LU.64 R20, [R1+0x1d0] ;  /* 0x0001d00001147983 */ /* 0x000ee80000300a00 */
[----:B------:R-:W3:Y:S01]  /*e1d0*/  LDL.LU.64 R18, [R1+0x1e0] ;  /* 0x0001e00001127983 */ /* 0x000ee20000300a00 */
[----:B------:R-:W-:Y:S02]  /*e1e0*/  IADD3 R78, P4, PT, R28, UR14, RZ ;  /* 0x0000000e1c4e7c10 */ /* 0x000fe4000ff9e0ff */
[----:B------:R-:W-:-:S04]  /*e1f0*/  IADD3 R70, P0, PT, R12, UR14, RZ ;  /* 0x0000000e0c467c10 */ /* 0x000fc8000ff1e0ff */
[----:B------:R-:W-:Y:S02]  /*e200*/  IADD3.X R71, PT, PT, R13, UR15, RZ, P0, !PT ;  /* 0x0000000f0d477c10 */ /* 0x000fe400087fe4ff */
[----:B------:R-:W4:Y:S04]  /*e210*/  LDL.LU.64 R12, [R1+0x1f0] ;  /* 0x0001f000010c7983 */ /* 0x000f280000300a00 */
[----:B------:R-:W4:Y:S04]  /*e220*/  LDL.LU.64 R60, [R1+0x200] ;  /* 0x00020000013c7983 */ /* 0x000f280000300a00 */
[----:B------:R-:W4:Y:S04]  /*e230*/  LDL.LU.64 R58, [R1+0x210] ;  /* 0x00021000013a7983 */ /* 0x000f280000300a00 */
[----:B------:R-:W4:Y:S04]  /*e240*/  LDL.LU.64 R54, [R1+0x220] ;  /* 0x0002200001367983 */ /* 0x000f280000300a00 */
[----:B------:R-:W4:Y:S01]  /*e250*/  LDL.LU.64 R44, [R1+0x228] ;  /* 0x00022800012c7983 */ /* 0x000f220000300a00 */
[----:B------:R-:W-:-:S03]  /*e260*/  IADD3 R46, P0, PT, R14, UR14, RZ ;  /* 0x0000000e0e2e7c10 */ /* 0x000fc6000ff1e0ff */
[----:B------:R-:W4:Y:S01]  /*e270*/  LDL.LU.64 R34, [R1+0x218] ;  /* 0x0002180001227983 */ /* 0x000f220000300a00 */
[----:B------:R-:W-:-:S03]  /*e280*/  IADD3.X R47, PT, PT, R15, UR15, RZ, P0, !PT ;  /* 0x0000000f0f2f7c10 */ /* 0x000fc600087fe4ff */
[----:B------:R-:W4:Y:S01]  /*e290*/  LDL.LU.64 R50, [R1+0x208] ;  /* 0x0002080001327983 */ /* 0x000f220000300a00 */
[----:B------:R-:W-:-:S03]  /*e2a0*/  IADD3.X R79, PT, PT, R29, UR15, RZ, P4, !PT ;  /* 0x0000000f1d4f7c10 */ /* 0x000fc6000a7fe4ff */
[----:B------:R-:W4:Y:S01]  /*e2b0*/  LDL.LU.64 R36, [R1+0x1f8] ;  /* 0x0001f80001247983 */ /* 0x000f220000300a00 */
[----:B------:R-:W-:-:S03]  /*e2c0*/  IADD3 R94, P1, PT, R32, UR14, RZ ;  /* 0x0000000e205e7c10 */ /* 0x000fc6000ff3e0ff */
[----:B------:R-:W4:Y:S01]  /*e2d0*/  LDL.LU.64 R28, [R1+0x1e8] ;  /* 0x0001e800011c7983 */ /* 0x000f220000300a00 */
[----:B------:R-:W-:Y:S02]  /*e2e0*/  IADD3.X R95, PT, PT, R33, UR15, RZ, P1, !PT ;  /* 0x0000000f215f7c10 */ /* 0x000fe40008ffe4ff */
[----:B------:R-:W-:-:S04]  /*e2f0*/  IADD3 R62, P1, PT, R26, UR14, RZ ;  /* 0x0000000e1a3e7c10 */ /* 0x000fc8000ff3e0ff */
[----:B------:R-:W-:Y:S02]  /*e300*/  IADD3.X R63, PT, PT, R27, UR15, RZ, P1, !PT ;  /* 0x0000000f1b3f7c10 */ /* 0x000fe40008ffe4ff */
[----:B--2---:R-:W-:-:S04]  /*e310*/  IADD3 R14, P0, PT, R4, UR14, RZ ;  /* 0x0000000e040e7c10 */ /* 0x004fc8000ff1e0ff */
[----:B------:R-:W-:Y:S02]  /*e320*/  IADD3.X R15, PT, PT, R5, UR15, RZ, P0, !PT ;  /* 0x0000000f050f7c10 */ /* 0x000fe400087fe4ff */
[----:B------:R-:W2:Y:S04]  /*e330*/  LDL.LU.64 R4, [R1+0x1d8] ;  /* 0x0001d80001047983 */ /* 0x000ea80000300a00 */
[----:B------:R-:W2:Y:S01]  /*e340*/  LDL.LU.64 R26, [R1+0x1c8] ;  /* 0x0001c800011a7983 */ /* 0x000ea20000300a00 */
[----:B------:R-:W-:Y:S02]  /*e350*/  IADD3 R86, P2, PT, R30, UR14, RZ ;  /* 0x0000000e1e567c10 */ /* 0x000fe4000ff5e0ff */
[----:B------:R-:W-:Y:S02]  /*e360*/  IADD3 R52, P4, PT, R16, UR14, RZ ;  /* 0x0000000e10347c10 */ /* 0x000fe4000ff9e0ff */
[----:B------:R-:W-:-:S02]  /*e370*/  IADD3.X R87, PT, PT, R31, UR15, RZ, P2, !PT ;  /* 0x0000000f1f577c10 */ /* 0x000fc400097fe4ff */
[----:B------:R-:W-:Y:S02]  /*e380*/  IADD3 R56, P2, PT, R22, UR14, RZ ;  /* 0x0000000e16387c10 */ /* 0x000fe4000ff5e0ff */
[----:B------:R-:W-:Y:S02]  /*e390*/  IADD3.X R53, PT, PT, R17, UR15, RZ, P4, !PT ;  /* 0x0000000f11357c10 */ /* 0x000fe4000a7fe4ff */
[----:B------:R-:W-:Y:S02]  /*e3a0*/  IADD3.X R57, PT, PT, R23, UR15, RZ, P2, !PT ;  /* 0x0000000f17397c10 */ /* 0x000fe400097fe4ff */
[----:B------:R-:W-:Y:S02]  /*e3b0*/  IADD3 R38, P1, PT, R10, UR14, RZ ;  /* 0x0000000e0a267c10 */ /* 0x000fe4000ff3e0ff */
[----:B---3--:R-:W-:Y:S02]  /*e3c0*/  IADD3 R30, P2, PT, R8, UR14, RZ ;  /* 0x0000000e081e7c10 */ /* 0x008fe4000ff5e0ff */
[----:B----4-:R-:W-:-:S02]  /*e3d0*/  IADD3 R22, P4, PT, R6, UR14, RZ ;  /* 0x0000000e06167c10 */ /* 0x010fc4000ff9e0ff */
[----:B------:R-:W-:Y:S02]  /*e3e0*/  IADD3.X R39, PT, PT, R11, UR15, RZ, P1, !PT ;  /* 0x0000000f0b277c10 */ /* 0x000fe40008ffe4ff */
[----:B------:R-:W-:Y:S01]  /*e3f0*/  IADD3.X R31, PT, PT, R9, UR15, RZ, P2, !PT ;  /* 0x0000000f091f7c10 */ /* 0x000fe200097fe4ff */
[----:B------:R-:W3:Y:S01]  /*e400*/  LDL.LU.64 R10, [R1+0x1b8] ;  /* 0x0001b800010a7983 */ /* 0x000ee20000300a00 */
[----:B------:R-:W-:Y:S02]  /*e410*/  IADD3.X R23, PT, PT, R7, UR15, RZ, P4, !PT ;  /* 0x0000000f07177c10 */ /* 0x000fe4000a7fe4ff */
[----:B------:R-:W-:Y:S02]  /*e420*/  IADD3 R6, P1, PT, R24, UR14, RZ ;  /* 0x0000000e18067c10 */ /* 0x000fe4000ff3e0ff */
[----:B------:R-:W-:Y:S02]  /*e430*/  IADD3 R8, P2, PT, R20, UR14, RZ ;  /* 0x0000000e14087c10 */ /* 0x000fe4000ff5e0ff */
[----:B------:R-:W-:-:S02]  /*e440*/  IADD3 R16, P4, PT, R18, UR14, RZ ;  /* 0x0000000e12107c10 */ /* 0x000fc4000ff9e0ff */
[----:B------:R-:W-:Y:S02]  /*e450*/  IADD3.X R7, PT, PT, R25, UR15, RZ, P1, !PT ;  /* 0x0000000f19077c10 */ /* 0x000fe40008ffe4ff */
[----:B------:R-:W-:Y:S02]  /*e460*/  IADD3.X R9, PT, PT, R21, UR15, RZ, P2, !PT ;  /* 0x0000000f15097c10 */ /* 0x000fe400097fe4ff */
[----:B------:R-:W-:Y:S01]  /*e470*/  IADD3.X R17, PT, PT, R19, UR15, RZ, P4, !PT ;  /* 0x0000000f13117c10 */ /* 0x000fe2000a7fe4ff */
[----:B------:R-:W4:Y:S01]  /*e480*/  LDL.LU.64 R20, [R1+0x1a8] ;  /* 0x0001a80001147983 */ /* 0x000f220000300a00 */
[----:B------:R-:W-:-:S03]  /*e490*/  IADD3 R24, P0, PT, R12, UR14, RZ ;  /* 0x0000000e0c187c10 */ /* 0x000fc6000ff1e0ff */
[----:B------:R-:W4:Y:S01]  /*e4a0*/  LDL.LU.64 R18, [R1+0x198] ;  /* 0x0001980001127983 */ /* 0x000f220000300a00 */
[----:B------:R-:W-:-:S03]  /*e4b0*/  IADD3 R32, P1, PT, R60, UR14, RZ ;  /* 0x0000000e3c207c10 */ /* 0x000fc6000ff3e0ff */
[----:B------:R-:W4:Y:S01]  /*e4c0*/  LDL.LU.64 R42, [R1+0x188] ;  /* 0x00018800012a7983 */ /* 0x000f220000300a00 */
[----:B------:R-:W-:Y:S02]  /*e4d0*/  IADD3.X R25, PT, PT, R13, UR15, RZ, P0, !PT ;  /* 0x0000000f0d197c10 */ /* 0x000fe400087fe4ff */
[----:B------:R-:W-:Y:S01]  /*e4e0*/  IADD3.X R33, PT, PT, R61, UR15, RZ, P1, !PT ;  /* 0x0000000f3d217c10 */ /* 0x000fe20008ffe4ff */
[----:B------:R-:W1:Y:S01]  /*e4f0*/  LDL.LU.64 R12, [R1+0x178] ;  /* 0x00017800010c7983 */ /* 0x000e620000300a00 */
[----:B------:R-:W-:-:S03]  /*e500*/  IADD3 R48, P4, PT, R54, UR14, RZ ;  /* 0x0000000e36307c10 */ /* 0x000fc6000ff9e0ff */
[----:B------:R-:W4:Y:S01]  /*e510*/  LDL.LU.64 R60, [R1+0x168] ;  /* 0x00016800013c7983 */ /* 0x000f220000300a00 */
[----:B------:R-:W-:Y:S02]  /*e520*/  IADD3.X R49, PT, PT, R55, UR15, RZ, P4, !PT ;  /* 0x0000000f37317c10 */ /* 0x000fe4000a7fe4ff */
[----:B------:R-:W-:Y:S01]  /*e530*/  IADD3 R64, P0, PT, R44, UR14, RZ ;  /* 0x0000000e2c407c10 */ /* 0x000fe2000ff1e0ff */
[----:B------:R-:W4:Y:S01]  /*e540*/  LDL.LU.64 R54, [R1+0x158] ;  /* 0x0001580001367983 */ /* 0x000f220000300a00 */
[----:B------:R-:W-:Y:S02]  /*e550*/  IADD3 R72, P1, PT, R34, UR14, RZ ;  /* 0x0000000e22487c10 */ /* 0x000fe4000ff3e0ff */
[----:B------:R-:W-:Y:S02]  /*e560*/  IADD3.X R65, PT, PT, R45, UR15, RZ, P0, !PT ;  /* 0x0000000f2d417c10 */ /* 0x000fe400087fe4ff */
[----:B------:R-:W-:Y:S01]  /*e570*/  IADD3 R40, P2, PT, R58, UR14, RZ ;  /* 0x0000000e3a287c10 */ /* 0x000fe2000ff5e0ff */
[----:B------:R-:W4:Y:S01]  /*e580*/  LDL.LU.64 R44, [R1+0x148] ;  /* 0x00014800012c7983 */ /* 0x000f220000300a00 */
[----:B------:R-:W-:-:S02]  /*e590*/  IADD3.X R73, PT, PT, R35, UR15, RZ, P1, !PT ;  /* 0x0000000f23497c10 */ /* 0x000fc40008ffe4ff */
[----:B------:R-:W-:Y:S01]  /*e5a0*/  IADD3.X R41, PT, PT, R59, UR15, RZ, P2, !PT ;  /* 0x0000000f3b297c10 */ /* 0x000fe200097fe4ff */
[----:B------:R-:W4:Y:S01]  /*e5b0*/  LDL.LU.64 R34, [R1+0x138] ;  /* 0x0001380001227983 */ /* 0x000f220000300a00 */
[----:B------:R-:W-:Y:S02]  /*e5c0*/  IADD3 R80, P2, PT, R50, UR14, RZ ;  /* 0x0000000e32507c10 */ /* 0x000fe4000ff5e0ff */
[----:B------:R-:W-:Y:S02]  /*e5d0*/  IADD3 R88, P4, PT, R36, UR14, RZ ;  /* 0x0000000e24587c10 */ /* 0x000fe4000ff9e0ff */
[----:B------:R-:W-:Y:S02]  /*e5e0*/  IADD3.X R81, PT, PT, R51, UR15, RZ, P2, !PT ;  /* 0x0000000f33517c10 */ /* 0x000fe400097fe4ff */
[----:B------:R-:W-:Y:S01]  /*e5f0*/  IADD3 R96, P0, PT, R28, UR14, RZ ;  /* 0x0000000e1c607c10 */ /* 0x000fe2000ff1e0ff */
[----:B------:R-:W4:Y:S01]  /*e600*/  LDL.LU.64 R50, [R1+0x128] ;  /* 0x0001280001327983 */ /* 0x000f220000300a00 */
[----:B------:R-:W-:-:S02]  /*e610*/  IADD3.X R89, PT, PT, R37, UR15, RZ, P4, !PT ;  /* 0x0000000f25597c10 */ /* 0x000fc4000a7fe4ff */
[----:B------:R-:W-:Y:S01]  /*e620*/  IADD3.X R97, PT, PT, R29, UR15, RZ, P0, !PT ;  /* 0x0000000f1d617c10 */ /* 0x000fe200087fe4ff */
[----:B------:R-:W4:Y:S04]  /*e630*/  LDL.LU.64 R36, [R1+0x100] ;  /* 0x0001000001247983 */ /* 0x000f280000300a00 */
[----:B------:R-:W4:Y:S01]  /*e640*/  LDL.LU.64 R28, [R1+0xe0] ;  /* 0x0000e000011c7983 */ /* 0x000f220000300a00 */
[----:B--2---:R-:W-:-:S04]  /*e650*/  IADD3 R104, P1, PT, R4, UR14, RZ ;  /* 0x0000000e04687c10 */ /* 0x004fc8000ff3e0ff */
[----:B------:R-:W-:Y:S02]  /*e660*/  IADD3.X R105, PT, PT, R5, UR15, RZ, P1, !PT ;  /* 0x0000000f05697c10 */ /* 0x000fe40008ffe4ff */
[----:B------:R-:W2:Y:S01]  /*e670*/  LDL.LU.64 R4, [R1+0xb8] ;  /* 0x0000b80001047983 */ /* 0x000ea20000300a00 */
[----:B------:R-:W-:-:S04]  /*e680*/  IADD3 R112, P2, PT, R26, UR14, RZ ;  /* 0x0000000e1a707c10 */ /* 0x000fc8000ff5e0ff */
[----:B------:R-:W-:Y:S02]  /*e690*/  IADD3.X R113, PT, PT, R27, UR15, RZ, P2, !PT ;  /* 0x0000000f1b717c10 */ /* 0x000fe400097fe4ff */
[----:B------:R-:W2:Y:S01]  /*e6a0*/  LDL.LU.64 R26, [R1+0x98] ;  /* 0x00009800011a7983 */ /* 0x000ea20000300a00 */
[----:B---3--:R-:W-:-:S04]  /*e6b0*/  IADD3 R120, P4, PT, R10, UR14, RZ ;  /* 0x0000000e0a787c10 */ /* 0x008fc8000ff9e0ff */
[----:B------:R-:W-:Y:S02]  /*e6c0*/  IADD3.X R121, PT, PT, R11, UR15, RZ, P4, !PT ;  /* 0x0000000f0b797c10 */ /* 0x000fe4000a7fe4ff */
[----:B----4-:R-:W-:Y:S02]  /*e6d0*/  IADD3 R128, P0, PT, R20, UR14, RZ ;  /* 0x0000000e14807c10 */ /* 0x010fe4000ff1e0ff */
[----:B------:R-:W-:Y:S02]  /*e6e0*/  IADD3 R194, P1, PT, R18, UR14, RZ ;  /* 0x0000000e12c27c10 */ /* 0x000fe4000ff3e0ff */
[----:B------:R-:W-:Y:S02]  /*e6f0*/  IADD3 R10, P2, PT, R42, UR14, RZ ;  /* 0x0000000e2a0a7c10 */ /* 0x000fe4000ff5e0ff */
[----:B------:R-:W-:Y:S02]  /*e700*/  IADD3.X R195, PT, PT, R19, UR15, RZ, P1, !PT ;  /* 0x0000000f13c37c10 */ /* 0x000fe40008ffe4ff */
[----:B-1----:R-:W-:-:S02]  /*e710*/  IADD3 R2, P4, PT, R12, UR14, RZ ;  /* 0x0000000e0c027c10 */ /* 0x002fc4000ff9e0ff */
[----:B------:R-:W-:Y:S02]  /*e720*/  IADD3.X R11, PT, PT, R43, UR15, RZ, P2, !PT ;  /* 0x0000000f2b0b7c10 */ /* 0x000fe400097fe4ff */
[----:B------:R-:W-:Y:S02]  /*e730*/  IADD3.X R129, PT, PT, R21, UR15, RZ, P0, !PT ;  /* 0x0000000f15817c10 */ /* 0x000fe400087fe4ff */
[----:B------:R-:W-:Y:S01]  /*e740*/  IADD3 R58, P0, PT, R60, UR14, RZ ;  /* 0x0000000e3c3a7c10 */ /* 0x000fe2000ff1e0ff */
[----:B------:R-:W3:Y:S01]  /*e750*/  LDL.LU.64 R20, [R1+0x90] ;  /* 0x0000900001147983 */ /* 0x000ee20000300a00 */
[----:B------:R-:W-:-:S03]  /*e760*/  IADD3 R12, P1, PT, R54, UR14, RZ ;  /* 0x0000000e360c7c10 */ /* 0x000fc6000ff3e0ff */
[----:B------:R-:W4:Y:S01]  /*e770*/  LDL.LU.64 R18, [R1+0x88] ;  /* 0x0000880001127983 */ /* 0x000f220000300a00 */
[----:B------:R-:W-:Y:S02]  /*e780*/  IADD3.X R3, PT, PT, R13, UR15, RZ, P4, !PT ;  /* 0x0000000f0d037c10 */ /* 0x000fe4000a7fe4ff */
[----:B------:R-:W-:Y:S01]  /*e790*/  IADD3.X R13, PT, PT, R55, UR15, RZ, P1, !PT ;  /* 0x0000000f370d7c10 */ /* 0x000fe20008ffe4ff */
[----:B------:R1:W-:Y:S01]  /*e7a0*/  STL.64 [R1+0x130], R10 ;  /* 0x0001300a01007387 */ /* 0x0003e20000100a00 */
[----:B------:R-:W-:Y:S02]  /*e7b0*/  IADD3 R42, P2, PT, R44, UR14, RZ ;  /* 0x0000000e2c2a7c10 */ /* 0x000fe4000ff5e0ff */
[----:B------:R-:W-:Y:S02]  /*e7c0*/  IADD3.X R59, PT, PT, R61, UR15, RZ, P0, !PT ;  /* 0x0000000f3d3b7c10 */ /* 0x000fe400087fe4ff */
[----:B------:R-:W-:Y:S01]  /*e7d0*/  IADD3.X R43, PT, PT, R45, UR15, RZ, P2, !PT ;  /* 0x0000000f2d2b7c10 */ /* 0x000fe200097fe4ff */
[----:B-1----:R-:W4:Y:S04]  /*e7e0*/  LDL.LU.64 R10, [R1+0x80] ;  /* 0x00008000010a7983 */ /* 0x002f280000300a00 */
[----:B------:R-:W-:Y:S04]  /*e7f0*/  STL.64 [R1+0x110], R194 ;  /* 0x000110c201007387 */ /* 0x000fe80000100a00 */
[----:B------:R1:W-:Y:S04]  /*e800*/  STL.64 [R1+0x140], R2 ;  /* 0x0001400201007387 */ /* 0x0003e80000100a00 */
[----:B------:R1:W-:Y:S02]  /*e810*/  STL.64 [R1+0x160], R12 ;  /* 0x0001600c01007387 */ /* 0x0003e40000100a00 */
[----:B-1----:R-:W-:-:S02]  /*e820*/  IADD3 R2, P4, PT, R34, UR14, RZ ;  /* 0x0000000e22027c10 */ /* 0x002fc4000ff9e0ff */
[----:B------:R-:W4:Y:S02]  /*e830*/  LDL.LU.64 R12, [R1+0x78] ;  /* 0x00007800010c7983 */ /* 0x000f240000300a00 */
[----:B------:R-:W-:Y:S02]  /*e840*/  IADD3.X R3, PT, PT, R35, UR15, RZ, P4, !PT ;  /* 0x0000000f23037c10 */ /* 0x000fe4000a7fe4ff */
[----:B------:R-:W-:Y:S04]  /*e850*/  STL.64 [R1+0x150], R58 ;  /* 0x0001503a01007387 */ /* 0x000fe80000100a00 */
[----:B------:R-:W4:Y:S04]  /*e860*/  LDL.LU.64 R68, [R1+0x70] ;  /* 0x0000700001447983 */ /* 0x000f280000300a00 */
[----:B------:R-:W4:Y:S01]  /*e870*/  LDL.LU.64 R60, [R1+0x68] ;  /* 0x00006800013c7983 */ /* 0x000f220000300a00 */
[----:B------:R-:W-:-:S03]  /*e880*/  IADD3 R34, P1, PT, R36, UR14, RZ ;  /* 0x0000000e24227c10 */ /* 0x000fc6000ff3e0ff */
[----:B------:R1:W-:Y:S04]  /*e890*/  STL.64 [R1+0x170], R42 ;  /* 0x0001702a01007387 */ /* 0x0003e80000100a00 */
[----:B------:R-:W4:Y:S01]  /*e8a0*/  LDL.LU.64 R44, [R1+0x60] ;  /* 0x00006000012c7983 */ /* 0x000f220000300a00 */
[----:B------:R-:W-:-:S03]  /*e8b0*/  IADD3.X R35, PT, PT, R37, UR15, RZ, P1, !PT ;  /* 0x0000000f25237c10 */ /* 0x000fc60008ffe4ff */
[----:B------:R1:W-:Y:S02]  /*e8c0*/  STL.64 [R1+0x180], R2 ;  /* 0x0001800201007387 */ /* 0x0003e40000100a00 */
[----:B-1----:R-:W-:-:S04]  /*e8d0*/  IADD3 R42, P0, PT, R50, UR14, RZ ;  /* 0x0000000e322a7c10 */ /* 0x002fc8000ff1e0ff */
[----:B------:R-:W-:Y:S02]  /*e8e0*/  IADD3.X R43, PT, PT, R51, UR15, RZ, P0, !PT ;  /* 0x0000000f332b7c10 */ /* 0x000fe400087fe4ff */
[----:B------:R-:W-:-:S03]  /*e8f0*/  IADD3 R2, P2, PT, R28, UR14, RZ ;  /* 0x0000000e1c027c10 */ /* 0x000fc6000ff5e0ff */
[----:B------:R1:W-:Y:S01]  /*e900*/  STL.64 [R1+0x190], R42 ;  /* 0x0001902a01007387 */ /* 0x0003e20000100a00 */
[----:B------:R-:W-:Y:S02]  /*e910*/  IADD3.X R3, PT, PT, R29, UR15, RZ, P2, !PT ;  /* 0x0000000f1d037c10 */ /* 0x000fe400097fe4ff */
[----:B--2---:R-:W-:-:S04]  /*e920*/  IADD3 R212, P4, PT, R4, UR14, RZ ;  /* 0x0000000e04d47c10 */ /* 0x004fc8000ff9e0ff */
[----:B------:R-:W-:Y:S02]  /*e930*/  IADD3.X R213, PT, PT, R5, UR15, RZ, P4, !PT ;  /* 0x0000000f05d57c10 */ /* 0x000fe4000a7fe4ff */
[----:B------:R-:W2:Y:S04]  /*e940*/  LDL.LU.64 R4, [R1+0x500] ;  /* 0x0005000001047983 */ /* 0x000ea80000300a00 */
[----:B------:R-:W-:Y:S04]  /*e950*/  STL.64 [R1+0x1a0], R34 ;  /* 0x0001a02201007387 */ /* 0x000fe80000100a00 */
[----:B------:R-:W2:Y:S04]  /*e960*/  LDL.LU.64 R54, [R1+0x4f8] ;  /* 0x0004f80001367983 */ /* 0x000ea80000300a00 */
[----:B------:R1:W-:Y:S04]  /*e970*/  STL.64 [R1+0x1b0], R2 ;  /* 0x0001b00201007387 */ /* 0x0003e80000100a00 */
[----:B------:R-:W2:Y:S04]  /*e980*/  LDL.LU.64 R50, [R1+0x4f0] ;  /* 0x0004f00001327983 */ /* 0x000ea80000300a00 */
[----:B-1----:R-:W2:Y:S01]  /*e990*/  LDL.LU.64 R42, [R1+0x4e8] ;  /* 0x0004e800012a7983 */ /* 0x002ea20000300a00 */
[----:B------:R-:W-:-:S04]  /*e9a0*/  IADD3 R2, P0, PT, R26, UR14, RZ ;  /* 0x0000000e1a027c10 */ /* 0x000fc8000ff1e0ff */
[----:B------:R-:W-:Y:S01]  /*e9b0*/  IADD3.X R3, PT, PT, R27, UR15, RZ, P0, !PT ;  /* 0x0000000f1b037c10 */ /* 0x000fe200087fe4ff */
[----:B------:R-:W-:Y:S04]  /*e9c0*/  STL.64 [R1+0x1c0], R212 ;  /* 0x0001c0d401007387 */ /* 0x000fe80000100a00 */
[----:B------:R1:W-:Y:S04]  /*e9d0*/  STL.64 [R1+0x1d0], R2 ;  /* 0x0001d00201007387 */ /* 0x0003e80000100a00 */
[----:B------:R-:W2:Y:S04]  /*e9e0*/  LDL.LU.64 R36, [R1+0x4d8] ;  /* 0x0004d80001247983 */ /* 0x000ea80000300a00 */
[----:B------:R-:W2:Y:S04]  /*e9f0*/  LDL.LU.64 R34, [R1+0x4d0] ;  /* 0x0004d00001227983 */ /* 0x000ea80000300a00 */
[----:B------:R-:W2:Y:S01]  /*ea00*/  LDL.LU.64 R26, [R1+0x4c8] ;  /* 0x0004c800011a7983 */ /* 0x000ea20000300a00 */
[----:B---3--:R-:W-:-:S02]  /*ea10*/  IADD3 R246, P1, PT, R20, UR14, RZ ;  /* 0x0000000e14f67c10 */ /* 0x008fc4000ff3e0ff */
[----:B----4-:R-:W-:Y:S02]  /*ea20*/  IADD3 R232, P2, PT, R18, UR14, RZ ;  /* 0x0000000e12e87c10 */ /* 0x010fe4000ff5e0ff */
[----:B------:R-:W-:Y:S02]  /*ea30*/  IADD3.X R247, PT, PT, R21, UR15, RZ, P1, !PT ;  /* 0x0000000f15f77c10 */ /* 0x000fe40008ffe4ff */
[----:B------:R-:W-:Y:S02]  /*ea40*/  IADD3.X R233, PT, PT, R19, UR15, RZ, P2, !PT ;  /* 0x0000000f13e97c10 */ /* 0x000fe400097fe4ff */
[----:B------:R-:W3:Y:S01]  /*ea50*/  LDL.LU.64 R18, [R1+0x4c0] ;  /* 0x0004c00001127983 */ /* 0x000ee20000300a00 */
[----:B------:R-:W-:-:S03]  /*ea60*/  IADD3 R224, P4, PT, R10, UR14, RZ ;  /* 0x0000000e0ae07c10 */ /* 0x000fc6000ff9e0ff */
[----:B------:R-:W-:Y:S01]  /*ea70*/  STL.64 [R1+0x1e0], R246 ;  /* 0x0001e0f601007387 */ /* 0x000fe20000100a00 */
[----:B------:R-:W-:-:S03]  /*ea80*/  IADD3.X R225, PT, PT, R11, UR15, RZ, P4, !PT ;  /* 0x0000000f0be17c10 */ /* 0x000fc6000a7fe4ff */
[----:B------:R-:W-:Y:S04]  /*ea90*/  STL.64 [R1+0x1f0], R232 ;  /* 0x0001f0e801007387 */ /* 0x000fe80000100a00 */
[----:B------:R-:W-:Y:S01]  /*eaa0*/  STL.64 [R1+0x200], R224 ;  /* 0x000200e001007387 */ /* 0x000fe20000100a00 */
[----:B------:R-:W-:-:S04]  /*eab0*/  IADD3 R10, P0, PT, R12, UR14, RZ ;  /* 0x0000000e0c0a7c10 */ /* 0x000fc8000ff1e0ff */
[----:B------:R-:W-:Y:S02]  /*eac0*/  IADD3.X R11, PT, PT, R13, UR15, RZ, P0, !PT ;  /* 0x0000000f0d0b7c10 */ /* 0x000fe400087fe4ff */
[----:B------:R-:W-:-:S03]  /*ead0*/  IADD3 R66, P1, PT, R68, UR14, RZ ;  /* 0x0000000e44427c10 */ /* 0x000fc6000ff3e0ff */
[----:B------:R4:W-:Y:S01]  /*eae0*/  STL.64 [R1+0x210], R10 ;  /* 0x0002100a01007387 */ /* 0x0009e20000100a00 */
[----:B------:R-:W-:Y:S02]  /*eaf0*/  IADD3 R58, P2, PT, R60, UR14, RZ ;  /* 0x0000000e3c3a7c10 */ /* 0x000fe4000ff5e0ff */
[----:B------:R-:W-:Y:S02]  /*eb00*/  IADD3.X R67, PT, PT, R69, UR15, RZ, P1, !PT ;  /* 0x0000000f45437c10 */ /* 0x000fe40008ffe4ff */
[----:B------:R-:W-:Y:S02]  /*eb10*/  IADD3.X R59, PT, PT, R61, UR15, RZ, P2, !PT ;  /* 0x0000000f3d3b7c10 */ /* 0x000fe400097fe4ff */
[----:B-1----:R-:W-:Y:S01]  /*eb20*/  IADD3 R2, P4, PT, R44, UR14, RZ ;  /* 0x0000000e2c027c10 */ /* 0x002fe2000ff9e0ff */
[----:B----4-:R-:W4:Y:S03]  /*eb30*/  LDL.LU.64 R10, [R1+0x4b0] ;  /* 0x0004b000010a7983 */ /* 0x010f260000300a00 */
[----:B------:R-:W-:Y:S01]  /*eb40*/  IADD3.X R3, PT, PT, R45, UR15, RZ, P4, !PT ;  /* 0x0000000f2d037c10 */ /* 0x000fe2000a7fe4ff */
[----:B------:R-:W4:Y:S04]  /*eb50*/  LDL.LU.64 R28, [R1+0x4a0] ;  /* 0x0004a000011c7983 */ /* 0x000f280000300a00 */
[----:B------:R-:W4:Y:S04]  /*eb60*/  LDL.LU.64 R20, [R1+0x498] ;  /* 0x0004980001147983 */ /* 0x000f280000300a00 */
[----:B------:R-:W4:Y:S04]  /*eb70*/  LDL.LU.64 R12, [R1+0x488] ;  /* 0x00048800010c7983 */ /* 0x000f280000300a00 */
[----:B------:R-:W-:Y:S04]  /*eb80*/  STL.64 [R1+0x220], R66 ;  /* 0x0002204201007387 */ /* 0x000fe80000100a00 */
[----:B------:R1:W-:Y:S04]  /*eb90*/  STL.64 [R1+0x228], R58 ;  /* 0x0002283a01007387 */ /* 0x0003e80000100a00 */
[----:B------:R1:W-:Y:S01]  /*eba0*/  STL.64 [R1+0x238], R2 ;  /* 0x0002380201007387 */ /* 0x0003e20000100a00 */
[----:B--2---:R-:W-:-:S04]  /*ebb0*/  IADD3 R186, P0, PT, R4, UR14, RZ ;  /* 0x0000000e04ba7c10 */ /* 0x004fc8000ff1e0ff */
[----:B------:R-:W-:Y:S02]  /*ebc0*/  IADD3.X R187, PT, PT, R5, UR15, RZ, P0, !PT ;  /* 0x0000000f05bb7c10 */ /* 0x000fe400087fe4ff */
[----:B------:R-:W2:Y:S04]  /*ebd0*/  LDL.LU.64 R4, [R1+0x478] ;  /* 0x0004780001047983 */ /* 0x000ea80000300a00 */
[----:B------:R-:W2:Y:S04]  /*ebe0*/  LDL.LU.64 R60, [R1+0x468] ;  /* 0x00046800013c7983 */ /* 0x000ea80000300a00 */
[----:B-1----:R-:W2:Y:S04]  /*ebf0*/  LDL.LU.64 R58, [R1+0x460] ;  /* 0x00046000013a7983 */ /* 0x002ea80000300a00 */
[----:B------:R-:W2:Y:S01]  /*ec00*/  LDL.LU.64 R44, [R1+0x458] ;  /* 0x00045800012c7983 */ /* 0x000ea20000300a00 */
[----:B------:R-:W-:-:S04]  /*ec10*/  IADD3 R154, P0, PT, R36, UR14, RZ ;  /* 0x0000000e249a7c10 */ /* 0x000fc8000ff1e0ff */
[----:B------:R-:W-:Y:S02]  /*ec20*/  IADD3.X R155, PT, PT, R37, UR15, RZ, P0, !PT ;  /* 0x0000000f259b7c10 */ /* 0x000fe400087fe4ff */
[----:B------:R-:W2:Y:S01]  /*ec30*/  LDL.LU.64 R36, [R1+0x440] ;  /* 0x0004400001247983 */ /* 0x000ea20000300a00 */
[----:B------:R-:W-:Y:S02]  /*ec40*/  IADD3 R170, P1, PT, R54, UR14, RZ ;  /* 0x0000000e36aa7c10 */ /* 0x000fe4000ff3e0ff */
[----:B------:R-:W-:Y:S02]  /*ec50*/  IADD3 R146, P2, PT, R50, UR14, RZ ;  /* 0x0000000e32927c10 */ /* 0x000fe4000ff5e0ff */
[----:B------:R-:W-:Y:S02]  /*ec60*/  IADD3 R150, P4, PT, R42, UR14, RZ ;  /* 0x0000000e2a967c10 */ /* 0x000fe4000ff9e0ff */
[----:B------:R-:W-:Y:S02]  /*ec70*/  IADD3.X R171, PT, PT, R55, UR15, RZ, P1, !PT ;  /* 0x0000000f37ab7c10 */ /* 0x000fe40008ffe4ff */
[----:B------:R-:W-:Y:S01]  /*ec80*/  IADD3.X R147, PT, PT, R51, UR15, RZ, P2, !PT ;  /* 0x0000000f33937c10 */ /* 0x000fe200097fe4ff */
[----:B------:R-:W2:Y:S01]  /*ec90*/  LDL.LU.64 R54, [R1+0x430] ;  /* 0x0004300001367983 */ /* 0x000ea20000300a00 */
[----:B------:R-:W-:-:S02]  /*eca0*/  IADD3 R158, P1, PT, R34, UR14, RZ ;  /* 0x0000000e229e7c10 */ /* 0x000fc4000ff3e0ff */
[----:B------:R-:W-:Y:S01]  /*ecb0*/  IADD3 R166, P2, PT, R26, UR14, RZ ;  /* 0x0000000e1aa67c10 */ /* 0x000fe2000ff5e0ff */
[----:B------:R-:W2:Y:S01]  /*ecc0*/  LDL.LU.64 R50, [R1+0x428] ;  /* 0x0004280001327983 */ /* 0x000ea20000300a00 */
[----:B------:R-:W-:Y:S02]  /*ecd0*/  IADD3.X R151, PT, PT, R43, UR15, RZ, P4, !PT ;  /* 0x0000000f2b977c10 */ /* 0x000fe4000a7fe4ff */
[----:B---3--:R-:W-:Y:S01]  /*ece0*/  IADD3 R172, P4, PT, R18, UR14, RZ ;  /* 0x0000000e12ac7c10 */ /* 0x008fe2000ff9e0ff */
[----:B------:R-:W3:Y:S01]  /*ecf0*/  LDL.LU.64 R42, [R1+0x420] ;  /* 0x00042000012a7983 */ /* 0x000ee20000300a00 */
[----:B------:R-:W-:Y:S02]  /*ed00*/  IADD3.X R159, PT, PT, R35, UR15, RZ, P1, !PT ;  /* 0x0000000f239f7c10 */ /* 0x000fe40008ffe4ff */
[----:B------:R-:W-:Y:S01]  /*ed10*/  IADD3.X R167, PT, PT, R27, UR15, RZ, P2, !PT ;  /* 0x0000000f1ba77c10 */ /* 0x000fe200097fe4ff */
[----:B------:R-:W3:Y:S01]  /*ed20*/  LDL.LU.64 R34, [R1+0x410] ;  /* 0x0004100001227983 */ /* 0x000ee20000300a00 */
[----:B------:R-:W-:-:S03]  /*ed30*/  IADD3.X R173, PT, PT, R19, UR15, RZ, P4, !PT ;  /* 0x0000000f13ad7c10 */ /* 0x000fc6000a7fe4ff */
[----:B------:R-:W3:Y:S04]  /*ed40*/  LDL.LU.64 R26, [R1+0x3f8] ;  /* 0x0003f800011a7983 */ /* 0x000ee80000300a00 */
[----:B------:R-:W3:Y:S01]  /*ed50*/  LDL.LU.64 R18, [R1+0x3f0] ;  /* 0x0003f00001127983 */ /* 0x000ee20000300a00 */
[----:B----4-:R-:W-:Y:S02]  /*ed60*/  IADD3 R176, P0, PT, R10, UR14, RZ ;  /* 0x0000000e0ab07c10 */ /* 0x010fe4000ff1e0ff */
[----:B------:R-:W-:Y:S02]  /*ed70*/  IADD3 R180, P1, PT, R28, UR14, RZ ;  /* 0x0000000e1cb47c10 */ /* 0x000fe4000ff3e0ff */
[----:B------:R-:W-:Y:S02]  /*ed80*/  IADD3.X R177, PT, PT, R11, UR15, RZ, P0, !PT ;  /* 0x0000000f0bb17c10 */ /* 0x000fe400087fe4ff */
[----:B------:R-:W-:Y:S01]  /*ed90*/  IADD3 R184, P2, PT, R20, UR14, RZ ;  /* 0x0000000e14b87c10 */ /* 0x000fe2000ff5e0ff */
[----:B------:R-:W4:Y:S01]  /*eda0*/  LDL.LU.64 R10, [R1+0x3e8] ;  /* 0x0003e800010a7983 */ /* 0x000f220000300a00 */
[----:B------:R-:W-:-:S02]  /*edb0*/  IADD3.X R181, PT, PT, R29, UR15, RZ, P1, !PT ;  /* 0x0000000f1db57c10 */ /* 0x000fc40008ffe4ff */
[----:B------:R-:W-:Y:S01]  /*edc0*/  IADD3 R130, P4, PT, R12, UR14, RZ ;  /* 0x0000000e0c827c10 */ /* 0x000fe2000ff9e0ff */
[----:B------:R-:W3:Y:S01]  /*edd0*/  LDL.LU.64 R28, [R1+0x3d8] ;  /* 0x0003d800011c7983 */ /* 0x000ee20000300a00 */
[----:B------:R-:W-:Y:S02]  /*ede0*/  IADD3.X R185, PT, PT, R21, UR15, RZ, P2, !PT ;  /* 0x0000000f15b97c10 */ /* 0x000fe400097fe4ff */
[----:B------:R-:W-:Y:S01]  /*edf0*/  IADD3.X R131, PT, PT, R13, UR15, RZ, P4, !PT ;  /* 0x0000000f0d837c10 */ /* 0x000fe2000a7fe4ff */
[----:B------:R-:W3:Y:S04]  /*ee00*/  LDL.LU.64 R20, [R1+0x3c0] ;  /* 0x0003c00001147983 */ /* 0x000ee80000300a00 */
[----:B------:R-:W3:Y:S01]  /*ee10*/  LDL.LU.64 R12, [R1+0x3b8] ;  /* 0x0003b800010c7983 */ /* 0x000ee20000300a00 */
[----:B--2---:R-:W-:-:S02]  /*ee20*/  IADD3 R122, P0, PT, R4, UR14, RZ ;  /* 0x0000000e047a7c10 */ /* 0x004fc4000ff1e0ff */
[----:B------:R-:W-:Y:S02]  /*ee30*/  IADD3 R114, P1, PT, R60, UR14, RZ ;  /* 0x0000000e3c727c10 */ /* 0x000fe4000ff3e0ff */
[----:B------:R-:W-:Y:S02]  /*ee40*/  IADD3.X R123, PT, PT, R5, UR15, RZ, P0, !PT ;  /* 0x0000000f057b7c10 */ /* 0x000fe400087fe4ff */
[----:B------:R-:W2:Y:S01]  /*ee50*/  LDL.LU.64 R4, [R1+0x3b0] ;  /* 0x0003b00001047983 */ /* 0x000ea20000300a00 */
[----:B------:R-:W-:Y:S02]  /*ee60*/  IADD3.X R115, PT, PT, R61, UR15, RZ, P1, !PT ;  /* 0x0000000f3d737c10 */ /* 0x000fe40008ffe4ff */
[----:B------:R-:W-:Y:S01]  /*ee70*/  IADD3 R98, P4, PT, R44, UR14, RZ ;  /* 0x0000000e2c627c10 */ /* 0x000fe2000ff9e0ff */
[----:B------:R-:W2:Y:S03]  /*ee80*/  LDL.LU.64 R68, [R1+0x3a0] ;  /* 0x0003a00001447983 */ /* 0x000ea60000300a00 */
[----:B------:R-:W-:Y:S01]  /*ee90*/  IADD3.X R99, PT, PT, R45, UR15, RZ, P4, !PT ;  /* 0x0000000f2d637c10 */ /* 0x000fe2000a7fe4ff */
[----:B------:R-:W2:Y:S04]  /*eea0*/  LDL.LU.64 R60, [R1+0x388] ;  /* 0x00038800013c7983 */ /* 0x000ea80000300a00 */
[----:B------:R-:W2:Y:S01]  /*eeb0*/  LDL.LU.64 R44, [R1+0x380] ;  /* 0x00038000012c7983 */ /* 0x000ea20000300a00 */
[----:B------:R-:W-:-:S04]  /*eec0*/  IADD3 R90, P0, PT, R36, UR14, RZ ;  /* 0x0000000e245a7c10 */ /* 0x000fc8000ff1e0ff */
[----:B------:R-:W-:Y:S02]  /*eed0*/  IADD3.X R91, PT, PT, R37, UR15, RZ, P0, !PT ;  /* 0x0000000f255b7c10 */ /* 0x000fe400087fe4ff */
[----:B------:R-:W2:Y:S04]  /*eee0*/  LDL.LU.64 R36, [R1+0x378] ;  /* 0x0003780001247983 */ /* 0x000ea80000300a00 */
        /* <DEDUP_REMOVED lines=22> */
[----:B------:R-:W2:Y:S01]  /*f050*/  LDL.LU.64 R200, [R1+0x278] ;  /* 0x0002780001c87983 */ /* 0x000ea20000300a00 */
[----:B------:R-:W-:-:S02]  /*f060*/  IADD3 R106, P2, PT, R58, UR14, RZ ;  /* 0x0000000e3a6a7c10 */ /* 0x000fc4000ff5e0ff */
[----:B------:R-:W-:Y:S02]  /*f070*/  IADD3 R82, P1, PT, R54, UR14, RZ ;  /* 0x0000000e36527c10 */ /* 0x000fe4000ff3e0ff */
[----:B------:R-:W-:Y:S02]  /*f080*/  IADD3.X R107, PT, PT, R59, UR15, RZ, P2, !PT ;  /* 0x0000000f3b6b7c10 */ /* 0x000fe400097fe4ff */
[----:B------:R-:W-:Y:S02]  /*f090*/  IADD3 R74, P2, PT, R50, UR14, RZ ;  /* 0x0000000e324a7c10 */ /* 0x000fe4000ff5e0ff */
[----:B---3--:R-:W-:Y:S02]  /*f0a0*/  IADD3 R66, P4, PT, R42, UR14, RZ ;  /* 0x0000000e2a427c10 */ /* 0x008fe4000ff9e0ff */
[----:B------:R-:W-:Y:S02]  /*f0b0*/  IADD3.X R83, PT, PT, R55, UR15, RZ, P1, !PT ;  /* 0x0000000f37537c10 */ /* 0x000fe40008ffe4ff */
[----:B------:R-:W-:-:S02]  /*f0c0*/  IADD3 R54, P1, PT, R26, UR14, RZ ;  /* 0x0000000e1a367c10 */ /* 0x000fc4000ff3e0ff */
[----:B------:R-:W-:Y:S02]  /*f0d0*/  IADD3.X R75, PT, PT, R51, UR15, RZ, P2, !PT ;  /* 0x0000000f334b7c10 */ /* 0x000fe400097fe4ff */
[----:B------:R-:W-:Y:S02]  /*f0e0*/  IADD3 R58, P0, PT, R34, UR14, RZ ;  /* 0x0000000e223a7c10 */ /* 0x000fe4000ff1e0ff */
[----:B------:R-:W-:Y:S02]  /*f0f0*/  IADD3.X R67, PT, PT, R43, UR15, RZ, P4, !PT ;  /* 0x0000000f2b437c10 */ /* 0x000fe4000a7fe4ff */
[----:B------:R-:W-:Y:S02]  /*f100*/  IADD3 R50, P2, PT, R18, UR14, RZ ;  /* 0x0000000e12327c10 */ /* 0x000fe4000ff5e0ff */
[----:B----4-:R-:W-:Y:S02]  /*f110*/  IADD3 R42, P4, PT, R10, UR14, RZ ;  /* 0x0000000e0a2a7c10 */ /* 0x010fe4000ff9e0ff */
[----:B------:R-:W-:-:S02]  /*f120*/  IADD3.X R55, PT, PT, R27, UR15, RZ, P1, !PT ;  /* 0x0000000f1b377c10 */ /* 0x000fc40008ffe4ff */
[----:B------:R-:W-:Y:S02]  /*f130*/  IADD3 R26, P1, PT, R20, UR14, RZ ;  /* 0x0000000e141a7c10 */ /* 0x000fe4000ff3e0ff */
[----:B------:R-:W-:Y:S02]  /*f140*/  IADD3.X R59, PT, PT, R35, UR15, RZ, P0, !PT ;  /* 0x0000000f233b7c10 */ /* 0x000fe400087fe4ff */
[----:B------:R-:W-:Y:S02]  /*f150*/  IADD3.X R51, PT, PT, R19, UR15, RZ, P2, !PT ;  /* 0x0000000f13337c10 */ /* 0x000fe400097fe4ff */
[----:B------:R-:W-:Y:S02]  /*f160*/  IADD3 R34, P0, PT, R28, UR14, RZ ;  /* 0x0000000e1c227c10 */ /* 0x000fe4000ff1e0ff */
[----:B------:R-:W-:Y:S02]  /*f170*/  IADD3.X R43, PT, PT, R11, UR15, RZ, P4, !PT ;  /* 0x0000000f0b2b7c10 */ /* 0x000fe4000a7fe4ff */
[----:B------:R-:W-:-:S02]  /*f180*/  IADD3 R18, P2, PT, R12, UR14, RZ ;  /* 0x0000000e0c127c10 */ /* 0x000fc4000ff5e0ff */
[----:B------:R-:W-:Y:S02]  /*f190*/  IADD3.X R27, PT, PT, R21, UR15, RZ, P1, !PT ;  /* 0x0000000f151b7c10 */ /* 0x000fe40008ffe4ff */
[----:B------:R-:W-:Y:S02]  /*f1a0*/  IADD3.X R35, PT, PT, R29, UR15, RZ, P0, !PT ;  /* 0x0000000f1d237c10 */ /* 0x000fe400087fe4ff */
[----:B------:R-:W-:Y:S02]  /*f1b0*/  IADD3.X R19, PT, PT, R13, UR15, RZ, P2, !PT ;  /* 0x0000000f0d137c10 */ /* 0x000fe400097fe4ff */
[----:B--2---:R-:W-:-:S04]  /*f1c0*/  IADD3 R10, P4, PT, R4, UR14, RZ ;  /* 0x0000000e040a7c10 */ /* 0x004fc8000ff9e0ff */
[----:B------:R-:W-:Y:S02]  /*f1d0*/  IADD3.X R11, PT, PT, R5, UR15, RZ, P4, !PT ;  /* 0x0000000f050b7c10 */ /* 0x000fe4000a7fe4ff */
[----:B------:R-:W-:Y:S02]  /*f1e0*/  IADD3 R4, P0, PT, R68, UR14, RZ ;  /* 0x0000000e44047c10 */ /* 0x000fe4000ff1e0ff */
[----:B------:R-:W-:Y:S02]  /*f1f0*/  IADD3 R12, P1, PT, R60, UR14, RZ ;  /* 0x0000000e3c0c7c10 */ /* 0x000fe4000ff3e0ff */
[----:B------:R-:W-:Y:S02]  /*f200*/  IADD3 R20, P2, PT, R44, UR14, RZ ;  /* 0x0000000e2c147c10 */ /* 0x000fe4000ff5e0ff */
[----:B------:R-:W-:Y:S02]  /*f210*/  IADD3.X R13, PT, PT, R61, UR15, RZ, P1, !PT ;  /* 0x0000000f3d0d7c10 */ /* 0x000fe40008ffe4ff */
[----:B------:R-:W-:-:S02]  /*f220*/  IADD3.X R5, PT, PT, R69, UR15, RZ, P0, !PT ;  /* 0x0000000f45057c10 */ /* 0x000fc400087fe4ff */
[----:B------:R-:W-:Y:S02]  /*f230*/  IADD3.X R21, PT, PT, R45, UR15, RZ, P2, !PT ;  /* 0x0000000f2d157c10 */ /* 0x000fe400097fe4ff */
[----:B------:R-:W-:Y:S02]  /*f240*/  IADD3 R28, P4, PT, R36, UR14, RZ ;  /* 0x0000000e241c7c10 */ /* 0x000fe4000ff9e0ff */
[----:B------:R-:W-:Y:S02]  /*f250*/  IADD3 R36, P0, PT, R100, UR14, RZ ;  /* 0x0000000e64247c10 */ /* 0x000fe4000ff1e0ff */
[----:B------:R-:W-:Y:S02]  /*f260*/  IADD3 R44, P1, PT, R92, UR14, RZ ;  /* 0x0000000e5c2c7c10 */ /* 0x000fe4000ff3e0ff */
[----:B------:R-:W-:Y:S02]  /*f270*/  IADD3.X R29, PT, PT, R37, UR15, RZ, P4, !PT ;  /* 0x0000000f251d7c10 */ /* 0x000fe4000a7fe4ff */
[----:B------:R-:W-:-:S02]  /*f280*/  IADD3 R60, P2, PT, R84, UR14, RZ ;  /* 0x0000000e543c7c10 */ /* 0x000fc4000ff5e0ff */
[----:B------:R-:W-:Y:S02]  /*f290*/  IADD3.X R45, PT, PT, R93, UR15, RZ, P1, !PT ;  /* 0x0000000f5d2d7c10 */ /* 0x000fe40008ffe4ff */
[----:B------:R-:W-:Y:S02]  /*f2a0*/  IADD3 R68, P4, PT, R76, UR14, RZ ;  /* 0x0000000e4c447c10 */ /* 0x000fe4000ff9e0ff */
[----:B------:R-:W-:Y:S02]  /*f2b0*/  IADD3.X R37, PT, PT, R101, UR15, RZ, P0, !PT ;  /* 0x0000000f65257c10 */ /* 0x000fe400087fe4ff */
[----:B------:R-:W-:Y:S02]  /*f2c0*/  IADD3.X R61, PT, PT, R85, UR15, RZ, P2, !PT ;  /* 0x0000000f553d7c10 */ /* 0x000fe400097fe4ff */
[----:B------:R-:W-:Y:S02]  /*f2d0*/  IADD3 R76, P0, PT, R160, UR14, RZ ;  /* 0x0000000ea04c7c10 */ /* 0x000fe4000ff1e0ff */
[----:B------:R-:W-:-:S02]  /*f2e0*/  IADD3 R84, P1, PT, R124, UR14, RZ ;  /* 0x0000000e7c547c10 */ /* 0x000fc4000ff3e0ff */
[----:B------:R-:W-:Y:S02]  /*f2f0*/  IADD3.X R69, PT, PT, R77, UR15, RZ, P4, !PT ;  /* 0x0000000f4d457c10 */ /* 0x000fe4000a7fe4ff */
[----:B------:R-:W-:Y:S02]  /*f300*/  IADD3 R92, P2, PT, R116, UR14, RZ ;  /* 0x0000000e745c7c10 */ /* 0x000fe4000ff5e0ff */
[----:B------:R-:W-:Y:S02]  /*f310*/  IADD3.X R85, PT, PT, R125, UR15, RZ, P1, !PT ;  /* 0x0000000f7d557c10 */ /* 0x000fe40008ffe4ff */
[----:B------:R-:W-:Y:S02]  /*f320*/  IADD3 R100, P4, PT, R108, UR14, RZ ;  /* 0x0000000e6c647c10 */ /* 0x000fe4000ff9e0ff */
[----:B------:R-:W-:Y:S02]  /*f330*/  IADD3.X R77, PT, PT, R161, UR15, RZ, P0, !PT ;  /* 0x0000000fa14d7c10 */ /* 0x000fe400087fe4ff */
[----:B------:R-:W-:-:S02]  /*f340*/  IADD3.X R93, PT, PT, R117, UR15, RZ, P2, !PT ;  /* 0x0000000f755d7c10 */ /* 0x000fc400097fe4ff */
[----:B------:R-:W-:Y:S02]  /*f350*/  IADD3 R108, P0, PT, R190, UR14, RZ ;  /* 0x0000000ebe6c7c10 */ /* 0x000fe4000ff1e0ff */
[----:B------:R-:W-:Y:S02]  /*f360*/  IADD3 R116, P1, PT, R198, UR14, RZ ;  /* 0x0000000ec6747c10 */ /* 0x000fe4000ff3e0ff */
[----:B------:R-:W-:Y:S02]  /*f370*/  IADD3.X R101, PT, PT, R109, UR15, RZ, P4, !PT ;  /* 0x0000000f6d657c10 */ /* 0x000fe4000a7fe4ff */
[----:B------:R-:W-:Y:S02]  /*f380*/  IADD3 R124, P2, PT, R196, UR14, RZ ;  /* 0x0000000ec47c7c10 */ /* 0x000fe4000ff5e0ff */
[----:B------:R-:W-:Y:S02]  /*f390*/  IADD3.X R117, PT, PT, R199, UR15, RZ, P1, !PT ;  /* 0x0000000fc7757c10 */ /* 0x000fe40008ffe4ff */
[----:B------:R-:W-:-:S02]  /*f3a0*/  IADD3 R160, P4, PT, R188, UR14, RZ ;  /* 0x0000000ebca07c10 */ /* 0x000fc4000ff9e0ff */
[----:B------:R-:W-:Y:S02]  /*f3b0*/  IADD3.X R109, PT, PT, R191, UR15, RZ, P0, !PT ;  /* 0x0000000fbf6d7c10 */ /* 0x000fe400087fe4ff */
[----:B------:R-:W-:Y:S01]  /*f3c0*/  IADD3.X R125, PT, PT, R197, UR15, RZ, P2, !PT ;  /* 0x0000000fc57d7c10 */ /* 0x000fe200097fe4ff */
[----:B------:R-:W2:Y:S01]  /*f3d0*/  LDL.LU.64 R190, [R1+0x270] ;  /* 0x0002700001be7983 */ /* 0x000ea20000300a00 */
[----:B------:R-:W-:Y:S02]  /*f3e0*/  IADD3 R196, P0, PT, R192, UR14, RZ ;  /* 0x0000000ec0c47c10 */ /* 0x000fe4000ff1e0ff */
[----:B------:R-:W-:Y:S01]  /*f3f0*/  IADD3 R134, P1, PT, R214, UR14, RZ ;  /* 0x0000000ed6867c10 */ /* 0x000fe2000ff3e0ff */
[----:B------:R-:W3:Y:S01]  /*f400*/  LDL.LU.64 R2, [R1+0x268] ;  /* 0x0002680001027983 */ /* 0x000ee20000300a00 */
[----:B------:R-:W-:Y:S02]  /*f410*/  IADD3.X R161, PT, PT, R189, UR15, RZ, P4, !PT ;  /* 0x0000000fbda17c10 */ /* 0x000fe4000a7fe4ff */
[----:B------:R-:W-:Y:S01]  /*f420*/  IADD3 R218, P2, PT, R238, UR14, RZ ;  /* 0x0000000eeeda7c10 */ /* 0x000fe2000ff5e0ff */
[----:B------:R-:W4:Y:S01]  /*f430*/  LDL.LU.64 R206, [R1+0x260] ;  /* 0x0002600001ce7983 */ /* 0x000f220000300a00 */
[----:B------:R-:W-:-:S02]  /*f440*/  IADD3.X R135, PT, PT, R215, UR15, RZ, P1, !PT ;  /* 0x0000000fd7877c10 */ /* 0x000fc40008ffe4ff */
[----:B------:R-:W-:Y:S01]  /*f450*/  IADD3 R188, P4, PT, R204, UR14, RZ ;  /* 0x0000000eccbc7c10 */ /* 0x000fe2000ff9e0ff */
[----:B------:R-:W4:Y:S01]  /*f460*/  LDL.LU.64 R198, [R1+0x258] ;  /* 0x0002580001c67983 */ /* 0x000f220000300a00 */
[----:B------:R-:W-:Y:S02]  /*f470*/  IADD3.X R197, PT, PT, R193, UR15, RZ, P0, !PT ;  /* 0x0000000fc1c57c10 */ /* 0x000fe400087fe4ff */
[----:B------:R-:W-:Y:S01]  /*f480*/  IADD3.X R219, PT, PT, R239, UR15, RZ, P2, !PT ;  /* 0x0000000fefdb7c10 */ /* 0x000fe200097fe4ff */
[----:B------:R-:W4:Y:S01]  /*f490*/  LDL.LU.64 R192, [R1+0x250] ;  /* 0x0002500001c07983 */ /* 0x000f220000300a00 */
[----:B------:R-:W-:Y:S02]  /*f4a0*/  IADD3.X R189, PT, PT, R205, UR15, RZ, P4, !PT ;  /* 0x0000000fcdbd7c10 */ /* 0x000fe4000a7fe4ff */
[----:B------:R-:W-:Y:S01]  /*f4b0*/  IADD3 R204, P0, PT, R208, UR14, RZ ;  /* 0x0000000ed0cc7c10 */ /* 0x000fe2000ff1e0ff */
[----:B------:R1:W5:Y:S04]  /*f4c0*/  LDL.LU.64 R214, [R1+0x558] ;  /* 0x0005580001d67983 */ /* 0x0003680000300a00 */
[----:B------:R1:W-:Y:S01]  /*f4d0*/  STL.64 [R1+0x128], R134 ;  /* 0x0001288601007387 */ /* 0x0003e20000100a00 */
[----:B------:R-:W-:-:S02]  /*f4e0*/  IADD3.X R205, PT, PT, R209, UR15, RZ, P0, !PT ;  /* 0x0000000fd1cd7c10 */ /* 0x000fc400087fe4ff */
[----:B------:R-:W-:Y:S01]  /*f4f0*/  IADD3 R238, P1, PT, R132, UR14, RZ ;  /* 0x0000000e84ee7c10 */ /* 0x000fe2000ff3e0ff */
[----:B-1----:R-:W4:Y:S04]  /*f500*/  LDL.LU.64 R134, [R1+0x550] ;  /* 0x0005500001867983 */ /* 0x002f280000300a00 */
[----:B------:R-:W-:Y:S04]  /*f510*/  STL.64 [R1+0x118], R196 ;  /* 0x000118c401007387 */ /* 0x000fe80000100a00 */
[----:B------:R1:W-:Y:S04]  /*f520*/  STL.64 [R1+0x138], R218 ;  /* 0x000138da01007387 */ /* 0x0003e80000100a00 */
[----:B------:R1:W-:Y:S04]  /*f530*/  STL.64 [R1+0x148], R188 ;  /* 0x000148bc01007387 */ /* 0x0003e80000100a00 */
[----:B------:R-:W4:Y:S01]  /*f540*/  LDL.LU.64 R208, [R1+0x248] ;  /* 0x0002480001d07983 */ /* 0x000f220000300a00 */
[----:B------:R-:W-:-:S02]  /*f550*/  IADD3.X R239, PT, PT, R133, UR15, RZ, P1, !PT ;  /* 0x0000000f85ef7c10 */ /* 0x000fc40008ffe4ff */
[----:B-1----:R-:W-:Y:S02]  /*f560*/  IADD3 R218, P2, PT, R248, UR14, RZ ;  /* 0x0000000ef8da7c10 */ /* 0x002fe4000ff5e0ff */
[----:B------:R-:W-:Y:S01]  /*f570*/  IADD3 R188, P4, PT, R202, UR14, RZ ;  /* 0x0000000ecabc7c10 */ /* 0x000fe2000ff9e0ff */
[----:B------:R1:W-:Y:S01]  /*f580*/  STL.64 [R1+0x158], R204 ;  /* 0x000158cc01007387 */ /* 0x0003e20000100a00 */
[----:B------:R-:W-:Y:S02]  /*f590*/  IADD3.X R219, PT, PT, R249, UR15, RZ, P2, !PT ;  /* 0x0000000ff9db7c10 */ /* 0x000fe400097fe4ff */
[----:B------:R-:W-:Y:S02]  /*f5a0*/  IADD3.X R189, PT, PT, R203, UR15, RZ, P4, !PT ;  /* 0x0000000fcbbd7c10 */ /* 0x000fe4000a7fe4ff */
[----:B------:R-:W-:Y:S01]  /*f5b0*/  IADD3 R202, P1, PT, R240, UR14, RZ ;  /* 0x0000000ef0ca7c10 */ /* 0x000fe2000ff3e0ff */
[----:B-1----:R-:W4:Y:S04]  /*f5c0*/  LDL.LU.64 R204, [R1+0x230] ;  /* 0x0002300001cc7983 */ /* 0x002f280000300a00 */
[----:B------:R1:W5:Y:S04]  /*f5d0*/  LDL.LU.64 R132, [R1+0x548] ;  /* 0x0005480001847983 */ /* 0x0003680000300a00 */
[----:B------:R1:W-:Y:S04]  /*f5e0*/  STL.64 [R1+0x188], R188 ;  /* 0x000188bc01007387 */ /* 0x0003e80000100a00 */
[----:B------:R-:W-:Y:S04]  /*f5f0*/  STL.64 [R1+0x168], R238 ;  /* 0x000168ee01007387 */ /* 0x000fe80000100a00 */
[----:B------:R1:W-:Y:S01]  /*f600*/  STL.64 [R1+0x178], R218 ;  /* 0x000178da01007387 */ /* 0x0003e20000100a00 */
[----:B------:R-:W-:Y:S01]  /*f610*/  IADD3.X R203, PT, PT, R241, UR15, RZ, P1, !PT ;  /* 0x0000000ff1cb7c10 */ /* 0x000fe20008ffe4ff */
[----:B-1----:R-:W1:Y:S01]  /*f620*/  LDC R188, c[0x0][0x3a0] ;  /* 0x0000e800ffbc7b82 */ /* 0x002e620000000800 */
[----:B------:R-:W-:-:S02]  /*f630*/  IADD3 R218, P0, PT, R230, UR14, RZ ;  /* 0x0000000ee6da7c10 */ /* 0x000fc4000ff1e0ff */
[----:B------:R-:W-:Y:S02]  /*f640*/  IADD3 R238, P2, PT, R200, UR14, RZ ;  /* 0x0000000ec8ee7c10 */ /* 0x000fe4000ff5e0ff */
[----:B------:R-:W-:Y:S01]  /*f650*/  IADD3.X R219, PT, PT, R231, UR15, RZ, P0, !PT ;  /* 0x0000000fe7db7c10 */ /* 0x000fe200087fe4ff */
[----:B------:R1:W-:Y:S01]  /*f660*/  STL.64 [R1+0x1a8], R202 ;  /* 0x0001a8ca01007387 */ /* 0x0003e20000100a00 */
[----:B------:R-:W-:-:S03]  /*f670*/  IADD3.X R239, PT, PT, R201, UR15, RZ, P2, !PT ;  /* 0x0000000fc9ef7c10 */ /* 0x000fc600097fe4ff */
[----:B------:R1:W-:Y:S04]  /*f680*/  STL.64 [R1+0x198], R218 ;  /* 0x000198da01007387 */ /* 0x0003e80000100a00 */
[----:B-1----:R-:W4:Y:S04]  /*f690*/  LDL.LU.64 R202, [R1+0x510] ;  /* 0x0005100001ca7983 */ /* 0x002f280000300a00 */
[----:B------:R-:W4:Y:S04]  /*f6a0*/  LDL.LU.64 R200, [R1+0x240] ;  /* 0x0002400001c87983 */ /* 0x000f280000300a00 */
[----:B------:R-:W-:Y:S01]  /*f6b0*/  STL.64 [R1+0x1b8], R238 ;  /* 0x0001b8ee01007387 */ /* 0x000fe20000100a00 */
[----:B------:R-:W-:Y:S01]  /*f6c0*/  UIADD3 UR16, UPT, UPT, UR10, 0x80, URZ ;  /* 0x000000800a107890 */ /* 0x000fe2000fffe0ff */
[----:B--2---:R-:W-:-:S02]  /*f6d0*/  IADD3 R248, P4, PT, R190, UR14, RZ ;  /* 0x0000000ebef87c10 */ /* 0x004fc4000ff9e0ff */
[----:B---3--:R-:W-:Y:S02]  /*f6e0*/  IADD3 R240, P0, PT, R2, UR14, RZ ;  /* 0x0000000e02f07c10 */ /* 0x008fe4000ff1e0ff */
[----:B------:R-:W-:Y:S02]  /*f6f0*/  IADD3.X R249, PT, PT, R191, UR15, RZ, P4, !PT ;  /* 0x0000000fbff97c10 */ /* 0x000fe4000a7fe4ff */
[----:B----4-:R-:W-:Y:S02]  /*f700*/  IADD3 R230, P1, PT, R206, UR14, RZ ;  /* 0x0000000ecee67c10 */ /* 0x010fe4000ff3e0ff */
[----:B------:R-:W-:Y:S02]  /*f710*/  IADD3.X R241, PT, PT, R3, UR15, RZ, P0, !PT ;  /* 0x0000000f03f17c10 */ /* 0x000fe400087fe4ff */
[----:B------:R-:W-:Y:S02]  /*f720*/  IADD3 R218, P2, PT, R198, UR14, RZ ;  /* 0x0000000ec6da7c10 */ /* 0x000fe4000ff5e0ff */
[----:B------:R-:W-:Y:S01]  /*f730*/  IADD3 R190, P4, PT, R192, UR14, RZ ;  /* 0x0000000ec0be7c10 */ /* 0x000fe2000ff9e0ff */
[----:B------:R-:W-:Y:S01]  /*f740*/  STL.64 [R1+0x1c8], R248 ;  /* 0x0001c8f801007387 */ /* 0x000fe20000100a00 */
[----:B------:R-:W-:Y:S01]  /*f750*/  IADD3.X R231, PT, PT, R207, UR15, RZ, P1, !PT ;  /* 0x0000000fcfe77c10 */ /* 0x000fe20008ffe4ff */
[----:B------:R-:W1:Y:S01]  /*f760*/  LDC R192, c[0x0][0x3a0] ;  /* 0x0000e800ffc07b82 */ /* 0x000e620000000800 */
[----:B------:R-:W-:Y:S01]  /*f770*/  IADD3.X R191, PT, PT, R193, UR15, RZ, P4, !PT ;  /* 0x0000000fc1bf7c10 */ /* 0x000fe2000a7fe4ff */
[----:B------:R2:W5:Y:S01]  /*f780*/  LDL.LU.64 R2, [R1+0x540] ;  /* 0x0005400001027983 */ /* 0x0005620000300a00 */
[----:B------:R-:W-:-:S03]  /*f790*/  IADD3.X R219, PT, PT, R199, UR15, RZ, P2, !PT ;  /* 0x0000000fc7db7c10 */ /* 0x000fc600097fe4ff */
[----:B------:R-:W-:Y:S04]  /*f7a0*/  STL.64 [R1+0x1d8], R240 ;  /* 0x0001d8f001007387 */ /* 0x000fe80000100a00 */
[----:B------:R3:W-:Y:S04]  /*f7b0*/  STL.64 [R1+0x208], R190 ;  /* 0x000208be01007387 */ /* 0x0007e80000100a00 */
[----:B------:R-:W-:Y:S04]  /*f7c0*/  STL.64 [R1+0x1e8], R230 ;  /* 0x0001e8e601007387 */ /* 0x000fe80000100a00 */
[----:B------:R-:W-:Y:S01]  /*f7d0*/  STL.64 [R1+0x1f8], R218 ;  /* 0x0001f8da01007387 */ /* 0x000fe20000100a00 */
[----:B---3--:R-:W3:Y:S08]  /*f7e0*/  LDC R190, c[0x0][0x3a0] ;  /* 0x0000e800ffbe7b82 */ /* 0x008ef00000000800 */
[----:B------:R-:W4:Y:S01]  /*f7f0*/  LDC R191, c[0x0][0x3a0] ;  /* 0x0000e800ffbf7b82 */ /* 0x000f220000000800 */
[----:B------:R-:W-:-:S04]  /*f800*/  IADD3 R206, P0, PT, R208, UR14, RZ ;  /* 0x0000000ed0ce7c10 */ /* 0x000fc8000ff1e0ff */
[----:B------:R-:W-:-:S05]  /*f810*/  IADD3.X R207, PT, PT, R209, UR15, RZ, P0, !PT ;  /* 0x0000000fd1cf7c10 */ /* 0x000fca00087fe4ff */
[----:B------:R1:W-:Y:S02]  /*f820*/  STL.64 [R1+0x218], R206 ;  /* 0x000218ce01007387 */ /* 0x0003e40000100a00 */
[----:B-1----:R-:W1:Y:S01]  /*f830*/  LDC R207, c[0x0][0x3a0] ;  /* 0x0000e800ffcf7b82 */ /* 0x002e620000000800 */
[----:B------:R-:W-:-:S04]  /*f840*/  IADD3 R198, P1, PT, R204, UR14, RZ ;  /* 0x0000000eccc67c10 */ /* 0x000fc8000ff3e0ff */
[----:B------:R-:W-:-:S05]  /*f850*/  IADD3.X R199, PT, PT, R205, UR15, RZ, P1, !PT ;  /* 0x0000000fcdc77c10 */ /* 0x000fca0008ffe4ff */
[----:B------:R1:W-:Y:S01]  /*f860*/  STL.64 [R1+0x230], R198 ;  /* 0x000230c601007387 */ /* 0x0003e20000100a00 */
[----:B------:R-:W-:Y:S01]  /*f870*/  ISETP.NE.U32.AND P0, PT, RZ, UR8, PT ;  /* 0x00000008ff007c0c */ /* 0x000fe2000bf05070 */
[----:B------:R-:W-:Y:S02]  /*f880*/  VIADD R135, R135, 0xfffffeff ;  /* 0xfffffeff87877836 */ /* 0x000fe40000000000 */
[----:B-1----:R-:W-:-:S05]  /*f890*/  VIADD R207, R207, 0x3f ;  /* 0x0000003fcfcf7836 */ /* 0x002fca0000000000 */
[----:B------:R-:W-:Y:S02]  /*f8a0*/  ISETP.LT.OR P2, PT, R207, 0x40, P0 ;  /* 0x00000040cf00780c */ /* 0x000fe40000741670 */
[----:B------:R-:W-:Y:S02]  /*f8b0*/  IADD3 R208, P6, PT, R202, UR12, RZ ;  /* 0x0000000ccad07c10 */ /* 0x000fe4000ffde0ff */
[----:B------:R-:W-:Y:S02]  /*f8c0*/  IADD3 R198, P5, PT, R200, UR14, RZ ;  /* 0x0000000ec8c67c10 */ /* 0x000fe4000ffbe0ff */
[----:B------:R-:W-:Y:S02]  /*f8d0*/  IADD3.X R209, PT, PT, R203, UR13, RZ, P6, !PT ;  /* 0x0000000dcbd17c10 */ /* 0x000fe4000b7fe4ff */
[----:B------:R-:W-:-:S03]  /*f8e0*/  IADD3.X R199, PT, PT, R201, UR15, RZ, P5, !PT ;  /* 0x0000000fc9c77c10 */ /* 0x000fc6000affe4ff */
[----:B------:R2:W-:Y:S04]  /*f8f0*/  STL.64 [R1+0x2b8], R208 ;  /* 0x0002b8d001007387 */ /* 0x0005e80000100a00 */
[----:B------:R2:W-:Y:S01]  /*f900*/  STL.64 [R1+0x240], R198 ;  /* 0x000240c601007387 */ /* 0x0005e20000100a00 */
[----:B------:R-:W-:Y:S01]  /*f910*/  ISETP.GE.U32.AND P4, PT, R135, 0x7ffffec0, PT ;  /* 0x7ffffec08700780c */ /* 0x000fe20003f86070 */
[----:B------:R-:W-:-:S05]  /*f920*/  VIADD R135, R188, 0xfffffefe ;  /* 0xfffffefebc877836 */ /* 0x000fca0000000000 */
[----:B------:R-:W-:Y:S01]  /*f930*/  ISETP.GE.U32.AND P1, PT, R135, 0x7ffffebf, PT ;  /* 0x7ffffebf8700780c */ /* 0x000fe20003f26070 */
[----:B---34-:R-:W-:-:S12]  /*f940*/  @P2 BRA `(.L_x_7) ;  /* 0x0000000400642947 */ /* 0x018fd80003800000 */
[----:B------:R-:W-:Y:S01]  /*f950*/  UIADD3 UR25, UPT, UPT, UR9, 0x40000, URZ ;  /* 0x0004000009197890 */ /* 0x000fe2000fffe0ff */
[----:B------:R-:W-:Y:S01]  /*f960*/  MOV.SPILL R188, UR13 ;  /* 0x0000000d00bc7c02 */ /* 0x000fe20009000f00 */
[----:B------:R-:W-:Y:S01]  /*f970*/  UMOV UR35, URZ ;  /* 0x000000ff00237c82 */ /* 0x000fe20008000000 */
[----:B------:R-:W-:Y:S01]  /*f980*/  UIADD3 UR52, UPT, UPT, UR10, 0x88, URZ ;  /* 0x000000880a347890 */ /* 0x000fe2000fffe0ff */
[----:B------:R-:W-:Y:S01]  /*f990*/  MOV.SPILL R135, UR12 ;  /* 0x0000000c00877c02 */ /* 0x000fe20009000f00 */
[----:B------:R-:W-:Y:S02]  /*f9a0*/  USHF.R.U32.HI UR34, URZ, 0x4, UR25 ;  /* 0x00000004ff227899 */ /* 0x000fe40008011619 */
[----:B------:R-:W-:Y:S02]  /*f9b0*/  UIADD3 UR56, UPT, UPT, UR10, 0x90, URZ ;  /* 0x000000900a387890 */ /* 0x000fe4000fffe0ff */
[----:B------:R-:W-:Y:S01]  /*f9c0*/  USGXT.U32 UR34, UR34, 0xe ;  /* 0x0000000e2222789a */ /* 0x000fe20008000000 */
[----:B------:R-:W-:Y:S01]  /*f9d0*/  UMOV UR60, 0x0 ;  /* 0x00000000003c7882 */ /* 0x000fe20000000000 */
[----:B------:R-:W-:-:S02]  /*f9e0*/  UMOV UR61, 0x8100910 ;  /* 0x08100910003d7882 */ /* 0x000fc40000000000 */
[----:B------:R-:W-:Y:S01]  /*f9f0*/  UIADD3 UR38, UP1, UPT, UR34, 0x2, URZ ;  /* 0x0000000222267890 */ /* 0x000fe2000ff3e0ff */
[----:B------:R-:W-:Y:S01]  /*fa00*/  UMOV UR62, 0x0 ;  /* 0x00000000003e7882 */ /* 0x000fe20000000000 */
[----:B------:R-:W-:Y:S02]  /*fa10*/  UMOV UR63, 0x8100910 ;  /* 0x08100910003f7882 */ /* 0x000fe40000000000 */
[----:B------:R-:W-:Y:S02]  /*fa20*/  UIADD3.X UR39, UPT, UPT, UR35, 0x40004040, URZ, UP1, !UPT ;  /* 0x4000404023277890 */ /* 0x000fe40008ffe4ff */
[----:B------:R-:W-:Y:S02]  /*fa30*/  UIADD3 UR73, UPT, UPT, UR10, 0x98, URZ ;  /* 0x000000980a497890 */ /* 0x000fe4000fffe0ff */
[----:B------:R-:W-:Y:S01]  /*fa40*/  UIADD3.64 UR46, UPT, UPT, UR38, 0x2, URZ ;  /* 0x00000002262e7897 */ /* 0x000fe2000fffe0ff */
[----:B------:R-:W-:Y:S01]  /*fa50*/  UMOV UR35, 0x40004040 ;  /* 0x4000404000237882 */ /* 0x000fe20000000000 */
[----:B------:R-:W-:Y:S01]  /*fa60*/  UIADD3.64 UR48, UPT, UPT, UR38, 0x4, URZ ;  /* 0x0000000426307897 */ /* 0x000fe2000fffe0ff */
[----:B------:R-:W-:Y:S01]  /*fa70*/  UTCHMMA tmem[UR16], gdesc[UR34], tmem[UR10], tmem[UR60], idesc[UR61], !UPT ;  /* 0x00ff3c22100079ea */ /* 0x000fe2000f80000a */
[----:B------:R-:W-:Y:S01]  /*fa80*/  UMOV UR58, 0x0 ;  /* 0x00000000003a7882 */ /* 0x000fe20000000000 */
[----:B------:R-:W-:Y:S01]  /*fa90*/  UMOV UR59, 0x8100910 ;  /* 0x08100910003b7882 */ /* 0x000fe20000000000 */
[----:B------:R-:W-:-:S02]  /*faa0*/  UIADD3 UR8, UPT, UPT, UR10, 0xa0, URZ ;  /* 0x000000a00a087890 */ /* 0x000fc4000fffe0ff */
[----:B------:R1:W-:Y:S01]  /*fab0*/  UTCHMMA tmem[UR52], gdesc[UR38], tmem[UR10], tmem[UR62], idesc[UR63], UPT ;  /* 0x00ff3e26340079ea */ /* 0x0003e2000b80000a */
[----:B------:R-:W-:Y:S01]  /*fac0*/  UIADD3.64 UR50, UPT, UPT, UR38, 0x1fe, URZ ;  /* 0x000001fe26327897 */ /* 0x000fe2000fffe0ff */
[----:B------:R3:W-:Y:S01]  /*fad0*/  UTCHMMA tmem[UR56], gdesc[UR46], tmem[UR10], tmem[UR58], idesc[UR59], UPT ;  /* 0x00ff3a2e380079ea */ /* 0x0007e2000b80000a */
[----:B------:R-:W-:Y:S02]  /*fae0*/  UIADD3 UR18, UPT, UPT, UR10, 0xa8, URZ ;  /* 0x000000a80a127890 */ /* 0x000fe4000fffe0ff */
[----:B------:R-:W-:Y:S02]  /*faf0*/  UIADD3 UR17, UPT, UPT, UR10, 0xb0, URZ ;  /* 0x000000b00a117890 */ /* 0x000fe4000fffe0ff */
[----:B------:R-:W-:Y:S02]  /*fb00*/  UIADD3.64 UR54, UPT, UPT, UR38, 0x202, URZ ;  /* 0x0000020226367897 */ /* 0x000fe4000fffe0ff */
[----:B------:R-:W-:Y:S02]  /*fb10*/  UIADD3 UR19, UPT, UPT, UR10, 0xb8, URZ ;  /* 0x000000b80a137890 */ /* 0x000fe4000fffe0ff */
[----:B-1----:R-:W-:-:S02]  /*fb20*/  UIADD3.64 UR52, UPT, UPT, UR38, 0x200, URZ ;  /* 0x0000020026347897 */ /* 0x002fc4000fffe0ff */
[----:B---3--:R-:W-:Y:S02]  /*fb30*/  UIADD3.64 UR56, UPT, UPT, UR38, 0x204, URZ ;  /* 0x0000020426387897 */ /* 0x008fe4000fffe0ff */
[----:B------:R-:W-:Y:S02]  /*fb40*/  UIADD3 UR20, UPT, UPT, UR10, 0x40, URZ ;  /* 0x000000400a147890 */ /* 0x000fe4000fffe0ff */
[----:B------:R-:W-:Y:S02]  /*fb50*/  UIADD3 UR21, UPT, UPT, UR10, 0xc0, URZ ;  /* 0x000000c00a157890 */ /* 0x000fe4000fffe0ff */
[----:B------:R-:W-:Y:S02]  /*fb60*/  UIADD3 UR22, UPT, UPT, UR10, 0x40, URZ ;  /* 0x000000400a167890 */ /* 0x000fe4000fffe0ff */
[----:B------:R-:W-:Y:S01]  /*fb70*/  UIADD3 UR23, UPT, UPT, UR10, 0xc8, URZ ;  /* 0x000000c80a177890 */ /* 0x000fe2000fffe0ff */
[----:B------:R-:W-:Y:S01]  /*fb80*/  UMOV UR6, 0x0 ;  /* 0x0000000000067882 */ /* 0x000fe20000000000 */
[----:B------:R-:W-:Y:S01]  /*fb90*/  UMOV UR7, 0x8100910 ;  /* 0x0810091000077882 */ /* 0x000fe20000000000 */
[----:B------:R-:W-:-:S02]  /*fba0*/  UIADD3 UR24, UPT, UPT, UR10, 0x40, URZ ;  /* 0x000000400a187890 */ /* 0x000fc4000fffe0ff */
[----:B------:R-:W-:Y:S01]  /*fbb0*/  UTCHMMA tmem[UR73], gdesc[UR48], tmem[UR10], tmem[UR6], idesc[UR7], UPT ;  /* 0x00ff0630490079ea */ /* 0x000fe2000b80000a */
[----:B------:R-:W-:Y:S01]  /*fbc0*/  UIADD3 UR25, UPT, UPT, UR10, 0xd0, URZ ;  /* 0x000000d00a197890 */ /* 0x000fe2000fffe0ff */
[----:B------:R-:W-:Y:S01]  /*fbd0*/  UMOV UR12, 0x0 ;  /* 0x00000000000c7882 */ /* 0x000fe20000000000 */
[----:B------:R-:W-:Y:S01]  /*fbe0*/  UMOV UR13, 0x8100910 ;  /* 0x08100910000d7882 */ /* 0x000fe20000000000 */
[----:B------:R-:W-:Y:S02]  /*fbf0*/  UIADD3 UR64, UPT, UPT, UR10, 0x40, URZ ;  /* 0x000000400a407890 */ /* 0x000fe4000fffe0ff */
[----:B------:R1:W-:Y:S01]  /*fc00*/  UTCHMMA tmem[UR8], gdesc[UR50], tmem[UR10], tmem[UR12], idesc[UR13], UPT ;  /* 0x00ff0c32080079ea */ /* 0x0003e2000b80000a */
[----:B------:R-:W-:Y:S02]  /*fc10*/  UIADD3 UR65, UPT, UPT, UR10, 0xd8, URZ ;  /* 0x000000d80a417890 */ /* 0x000fe4000fffe0ff */
[----:B------:R3:W-:Y:S01]  /*fc20*/  UTCHMMA tmem[UR18], gdesc[UR52], tmem[UR10], tmem[UR62], idesc[UR63], UPT ;  /* 0x00ff3e34120079ea */ /* 0x0007e2000b80000a */
[----:B------:R-:W-:-:S02]  /*fc30*/  UIADD3 UR66, UPT, UPT, UR10, 0x40, URZ ;  /* 0x000000400a427890 */ /* 0x000fc4000fffe0ff */
[----:B------:R-:W-:Y:S01]  /*fc40*/  UIADD3 UR67, UPT, UPT, UR10, 0xe0, URZ ;  /* 0x000000e00a437890 */ /* 0x000fe2000fffe0ff */
[----:B------:R-:W-:Y:S01]  /*fc50*/  UMOV UR76, 0x0 ;  /* 0x00000000004c7882 */ /* 0x000fe20000000000 */
[----:B------:R-:W-:Y:S01]  /*fc60*/  UMOV UR77, 0x8100910 ;  /* 0x08100910004d7882 */ /* 0x000fe20000000000 */
[----:B------:R-:W-:Y:S02]  /*fc70*/  UIADD3 UR68, UPT, UPT, UR10, 0x40, URZ ;  /* 0x000000400a447890 */ /* 0x000fe4000fffe0ff */
[----:B------:R3:W-:Y:S01]  /*fc80*/  UTCHMMA tmem[UR17], gdesc[UR54], tmem[UR10], tmem[UR76], idesc[UR77], UPT ;  /* 0x00ff4c36110079ea */ /* 0x0007e2000b80000a */
[----:B------:R-:W-:Y:S01]  /*fc90*/  UIADD3 UR69, UPT, UPT, UR10, 0xe8, URZ ;  /* 0x000000e80a457890 */ /* 0x000fe2000fffe0ff */
[----:B-1----:R-:W-:Y:S01]  /*fca0*/  R2UR.FILL UR13, R188 ;  /* 0x00000000bc0d72ca */ /* 0x002fe200004e0000 */
[----:B------:R-:W-:Y:S01]  /*fcb0*/  UMOV UR74, 0x0 ;  /* 0x00000000004a7882 */ /* 0x000fe20000000000 */
[----:B------:R-:W-:Y:S01]  /*fcc0*/  UMOV UR75, 0x8100910 ;  /* 0x08100910004b7882 */ /* 0x000fe20000000000 */
[----:B------:R-:W-:-:S02]  /*fcd0*/  UIADD3 UR70, UPT, UPT, UR10, 0x40, URZ ;  /* 0x000000400a467890 */ /* 0x000fc4000fffe0ff */
[----:B------:R3:W-:Y:S01]  /*fce0*/  UTCHMMA tmem[UR19], gdesc[UR56], tmem[UR10], tmem[UR74], idesc[UR75], UPT ;  /* 0x00ff4a38130079ea */ /* 0x0007e2000b80000a */
[----:B------:R-:W-:Y:S01]  /*fcf0*/  UIADD3 UR71, UPT, UPT, UR10, 0xf0, URZ ;  /* 0x000000f00a477890 */ /* 0x000fe2000fffe0ff */
[----:B------:R-:W-:Y:S01]  /*fd00*/  R2UR.FILL UR12, R135 ;  /* 0x00000000870c72ca */ /* 0x000fe200004e0000 */
[----:B------:R-:W-:Y:S01]  /*fd10*/  UMOV UR26, 0x0 ;  /* 0x00000000001a7882 */ /* 0x000fe20000000000 */
[----:B------:R-:W-:Y:S01]  /*fd20*/  UMOV UR27, 0x8100910 ;  /* 0x08100910001b7882 */ /* 0x000fe20000000000 */
[----:B------:R-:W-:Y:S01]  /*fd30*/  UIADD3 UR72, UPT, UPT, UR10, 0x40, URZ ;  /* 0x000000400a487890 */ /* 0x000fe2000fffe0ff */
[----:B------:R3:W-:Y:S01]  /*fd40*/  UTCHMMA tmem[UR21], gdesc[UR34], tmem[UR20], tmem[UR26], idesc[UR27], !UPT ;  /* 0x00ff1a22150079ea */ /* 0x0007e2000f800014 */
[----:B------:R-:W-:Y:S01]  /*fd50*/  UIADD3 UR58, UPT, UPT, UR10, 0xf8, URZ ;  /* 0x000000f80a3a7890 */ /* 0x000fe2000fffe0ff */
[----:B------:R-:W-:Y:S01]  /*fd60*/  UMOV UR30, 0x0 ;  /* 0x00000000001e7882 */ /* 0x000fe20000000000 */
[----:B------:R-:W-:Y:S01]  /*fd70*/  UMOV UR31, 0x8100910 ;  /* 0x08100910001f7882 */ /* 0x000fe20000000000 */
[----:B------:R-:W-:Y:S01]  /*fd80*/  UMOV UR32, 0x0 ;  /* 0x0000000000207882 */ /* 0x000fe20000000000 */
[----:B------:R-:W-:Y:S01]  /*fd90*/  UMOV UR33, 0x8100910 ;  /* 0x0810091000217882 */ /* 0x000fe20000000000 */
[----:B------:R-:W-:Y:S01]  /*fda0*/  UMOV UR36, 0x0 ;  /* 0x0000000000247882 */ /* 0x000fe20000000000 */
[----:B------:R-:W-:Y:S01]  /*fdb0*/  UMOV UR37, 0x8100910 ;  /* 0x0810091000257882 */ /* 0x000fe20000000000 */
[----:B------:R3:W-:Y:S01]  /*fdc0*/  UTCHMMA tmem[UR23], gdesc[UR38], tmem[UR22], tmem[UR30], idesc[UR31], UPT ;  /* 0x00ff1e26170079ea */ /* 0x0007e2000b800016 */
        /* <DEDUP_REMOVED lines=8> */
[----:B------:R-:W-:Y:S01]  /*fe50*/  UMOV UR6, UR4 ;  /* 0x0000000400067c82 */ /* 0x000fe20008000000 */
[----:B------:R-:W-:Y:S01]  /*fe60*/  UMOV UR7, URZ ;  /* 0x000000ff00077c82 */ /* 0x000fe20008000000 */
[----:B------:R3:W-:Y:S01]  /*fe70*/  UTCHMMA tmem[UR67], gdesc[UR50], tmem[UR66], tmem[UR40], idesc[UR41], UPT ;  /* 0x00ff2832430079ea */ /* 0x0007e2000b800042 */
[----:B------:R3:W-:Y:S01]  /*fe80*/  UTCHMMA tmem[UR69], gdesc[UR52], tmem[UR68], tmem[UR42], idesc[UR43], UPT ;  /* 0x00ff2a34450079ea */ /* 0x0007e2000b800044 */
[----:B------:R-:W-:Y:S01]  /*fe90*/  UMOV UR6, UR6 ;  /* 0x0000000600067c82 */ /* 0x000fe20008000000 */
[----:B------:R3:W-:Y:S01]  /*fea0*/  UTCHMMA tmem[UR71], gdesc[UR54], tmem[UR70], tmem[UR44], idesc[UR45], UPT ;  /* 0x00ff2c36470079ea */ /* 0x0007e2000b800046 */
[----:B------:R3:W-:Y:S01]  /*feb0*/  UTCHMMA tmem[UR58], gdesc[UR56], tmem[UR72], tmem[UR60], idesc[UR61], UPT ;  /* 0x00ff3c383a0079ea */ /* 0x0007e2000b800048 */
[----:B------:R3:W-:Y:S01]  /*fec0*/  UTCBAR [UR6], URZ ;  /* 0x000000ff060073e9 */ /* 0x0007e200080000ff */
[----:B------:R-:W-:Y:S01]  /*fed0*/  NOP ;  /* 0x0000000000007918 */ /* 0x000fe20000000000 */
.L_x_7:
[----:B------:R-:W-:Y:S01]  /*fee0*/  BAR.SYNC.DEFER_BLOCKING 0x0 ;  /* 0x0000000000007b1d */ /* 0x000fe20000010000 */
[----:B------:R-:W-:Y:S01]  /*fef0*/  VIADD R135, R190, 0xfffffefd ;  /* 0xfffffefdbe877836 */ /* 0x000fe20000000000 */
[----:B---3--:R-:W-:-:S06]  /*ff00*/  UIADD3 UR21, UPT, UPT, UR5, -0x113, URZ ;  /* 0xfffffeed05157890 */ /* 0x008fcc000fffe0ff */
[----:B------:R-:W1:Y:S01]  /*ff10*/  LDC R189, c[0x0][0x3a0] ;  /* 0x0000e800ffbd7b82 */ /* 0x000e620000000800 */
[----:B------:R-:W-:Y:S01]  /*ff20*/  ISETP.GE.U32.AND P5, PT, R135, 0x7ffffebe, PT ;  /* 0x7ffffebe8700780c */ /* 0x000fe20003fa6070 */
[----:B------:R-:W-:Y:S01]  /*ff30*/  VIADD R135, R191, 0xfffffefc ;  /* 0xfffffefcbf877836 */ /* 0x000fe20000000000 */
[----:B------:R-:W3:Y:S01]  /*ff40*/  LDCU UR24, c[0x0][0x3a0] ;  /* 0x00007400ff1877ac */ /* 0x000ee20008000800 */
[----:B------:R4:W-:Y:S01]  /*ff50*/  STL.64 [R1+0x590], R234 ;  /* 0x000590ea01007387 */ /* 0x0009e20000100a00 */
[----:B------:R-:W2:Y:S03]  /*ff60*/  LDCU UR18, c[0x0][0x3a0] ;  /* 0x00007400ff1277ac */ /* 0x000ea60008000800 */
[----:B------:R-:W2:Y:S01]  /*ff70*/  LDC R188, c[0x0][0x3a0] ;  /* 0x0000e800ffbc7b82 */ /* 0x000ea20000000800 */
[----:B------:R3:W-:Y:S01]  /*ff80*/  STL.64 [R1+0x588], R242 ;  /* 0x000588f201007387 */ /* 0x0007e20000100a00 */
[----:B------:R-:W1:Y:S03]  /*ff90*/  LDCU UR22, c[0x0][0x3a0] ;  /* 0x00007400ff1677ac */ /* 0x000e660008000800 */
[----:B------:R-:W-:Y:S01]  /*ffa0*/  STL.64 [R1+0x580], R250 ;  /* 0x000580fa01007387 */ /* 0x000fe20000100a00 */
[----:B------:R-:W1:Y:S02]  /*ffb0*/  LDCU UR8, c[0x0][0x3a0] ;  /* 0x00007400ff0877ac */ /* 0x000e640008000800 */
[----:B------:R-:W2:Y:S01]  /*ffc0*/  LDC R190, c[0x0][0x3a0] ;  /* 0x0000e800ffbe7b82 */ /* 0x000ea20000000800 */
[----:B----4-:R-:W-:Y:S01]  /*ffd0*/  MOV R234, R194 ;  /* 0x000000c200ea7202 */ /* 0x010fe20000000f00 */
[----:B------:R-:W-:Y:S01]  /*ffe0*/  @!PT LDS RZ, [RZ] ;  /* 0x00000000fffff984 */ /* 0x000fe20000000800 */
[----:B------:R-:W-:Y:S01]  /*fff0*/  @!PT LDS RZ, [RZ] ;  /* 0x00000000fffff984 */ /* 0x000fe20000000800 */
[----:B------:R-:W-:Y:S01]  /*10000*/  @!PT LDS RZ, [RZ] ;  /* 0x00000000fffff984 */ /* 0x000fe20000000800 */
[----:B------:R-:W-:Y:S01]  /*10010*/  LDGSTS.E [R134], desc[UR28][R142.64], !P4 ;  /* 0x000000008e867fae */ /* 0x000fe2000e1a101c */
[----:B------:R-:W4:Y:S01]  /*10020*/  LDCU UR7, c[0x0][0x3a0] ;  /* 0x00007400ff0777ac */ /* 0x000f220008000800 */
[----:B------:R-:W-:-:S02]  /*10030*/  IMAD.MOV.U32 R235, RZ, RZ, R195 ;  /* 0x000000ffffeb7224 */ /* 0x000fc400078e00c3 */
[----:B------:R-:W-:Y:S01]  /*10040*/  LDGSTS.E [R134+0x200], desc[UR28][R138.64], !P4 ;  /* 0x002000008a867fae */ /* 0x000fe2000e1a101c */
[----:B------:R-:W-:Y:S01]  /*10050*/  ISETP.GE.U32.AND P4, PT, R135, 0x7ffffebd, PT ;  /* 0x7ffffebd8700780c */ /* 0x000fe20003f86070 */
[----:B------:R-:W-:Y:S01]  /*10060*/  VIADD R135, R192, 0xfffffefb ;  /* 0xfffffefbc0877836 */ /* 0x000fe20000000000 */
[----:B------:R-:W1:Y:S01]  /*10070*/  LDCU UR17, c[0x0][0x3a0] ;  /* 0x00007400ff1177ac */ /* 0x000e620008000800 */
[----:B------:R-:W-:Y:S01]  /*10080*/  LDGSTS.E [R134+0x400], desc[UR28][R136.64], !P1 ;  /* 0x0040000088867fae */ /* 0x000fe2000c9a101c */
[----:B------:R-:W4:Y:S01]  /*10090*/  LDC R191, c[0x0][0x3a0] ;  /* 0x0000e800ffbf7b82 */ /* 0x000f220000000800 */
[----:B---3--:R-:W-:Y:S01]  /*100a0*/  IMAD.MOV.U32 R242, RZ, RZ, R196 ;  /* 0x000000fffff27224 */ /* 0x008fe200078e00c4 */
[----:B------:R-:W-:Y:S01]  /*100b0*/  ISETP.GE.U32.AND P2, PT, R135, 0x7ffffebc, PT ;  /* 0x7ffffebc8700780c */ /* 0x000fe20003f46070 */
[----:B-1----:R-:W-:Y:S01]  /*100c0*/  VIADD R135, R189, 0xfffffefa ;  /* 0xfffffefabd877836 */ /* 0x002fe20000000000 */
[----:B------:R-:W-:Y:S01]  /*100d0*/  LDGSTS.E [R134+0x600], desc[UR28][R186.64], !P1 ;  /* 0x00600000ba867fae */ /* 0x000fe2000c9a101c */
[----:B------:R-:W1:Y:S01]  /*100e0*/  LDCU UR20, c[0x0][0x3a0] ;  /* 0x00007400ff1477ac */ /* 0x000e620008000800 */
[----:B------:R-:W-:-:S02]  /*100f0*/  IMAD.MOV.U32 R243, RZ, RZ, R197 ;  /* 0x000000fffff37224 */ /* 0x000fc400078e00c5 */
[----:B------:R-:W3:Y:S01]  /*10100*/  LDC R189, c[0x0][0x3a0] ;  /* 0x0000e800ffbd7b82 */ /* 0x000ee20000000800 */
[----:B------:R-:W-:Y:S01]  /*10110*/  ISETP.GE.U32.AND P1, PT, R135, 0x7ffffebb, PT ;  /* 0x7ffffebb8700780c */ /* 0x000fe20003f26070 */
[----:B------:R-:W-:Y:S01]  /*10120*/  LDGSTS.E [R134+0x800], desc[UR28][R140.64], !P5 ;  /* 0x008000008c867fae */ /* 0x000fe2000e9a101c */
[----:B--2---:R-:W-:Y:S01]  /*10130*/  IADD3 R135, PT, PT, R188, -0x107, RZ ;  /* 0xfffffef9bc877810 */ /* 0x004fe20007ffe0ff */
[----:B------:R-:W-:Y:S02]  /*10140*/  UIADD3 UR24, UPT, UPT, UR24, -0x112, URZ ;  /* 0xfffffeee18187890 */ /* 0x000fe4000fffe0ff */
[----:B------:R-:W-:Y:S01]  /*10150*/  LDGSTS.E [R134+0xa00], desc[UR28][R170.64], !P5 ;  /* 0x00a00000aa867fae */ /* 0x000fe2000e9a101c */
[----:B------:R-:W2:Y:S01]  /*10160*/  LDCU UR6, c[0x0][0x3a0] ;  /* 0x00007400ff0677ac */ /* 0x000ea20008000800 */
[----:B------:R-:W1:Y:S02]  /*10170*/  LDC R188, c[0x0][0x3a0] ;  /* 0x0000e800ffbc7b82 */ /* 0x000e640000000800 */
[----:B------:R-:W-:Y:S01]  /*10180*/  LDGSTS.E [R134+0xc00], desc[UR28][R144.64], !P4 ;  /* 0x00c0000090867fae */ /* 0x000fe2000e1a101c */
[----:B------:R-:W-:-:S02]  /*10190*/  UIADD3 UR18, UPT, UPT, UR18, -0x118, URZ ;  /* 0xfffffee812127890 */ /* 0x000fc4000fffe0ff */
[----:B------:R-:W-:Y:S01]  /*101a0*/  UISETP.GE.U32.AND UP6, UPT, UR21, 0x7ffffeae, UPT ;  /* 0x7ffffeae1500788c */ /* 0x000fe2000bfc6070 */
[----:B------:R-:W-:Y:S01]  /*101b0*/  LDGSTS.E [R134+0xe00], desc[UR28][R146.64], !P4 ;  /* 0x00e0000092867fae */ /* 0x000fe2000e1a101c */
[----:B------:R-:W-:Y:S01]  /*101c0*/  ISETP.GE.U32.AND P4, PT, R135, 0x7ffffeba, PT ;  /* 0x7ffffeba8700780c */ /* 0x000fe20003f86070 */
[----:B------:R-:W-:Y:S01]  /*101d0*/  VIADD R135, R190, 0xfffffef8 ;  /* 0xfffffef8be877836 */ /* 0x000fe20000000000 */
[----:B------:R-:W-:Y:S01]  /*101e0*/  UIADD3 UR22, UPT, UPT, UR22, -0x114, URZ ;  /* 0xfffffeec16167890 */ /* 0x000fe2000fffe0ff */
[----:B------:R-:W2:Y:S01]  /*101f0*/  LDC R190, c[0x0][0x3a0] ;  /* 0x0000e800ffbe7b82 */ /* 0x000ea20000000800 */
[----:B------:R-:W-:Y:S01]  /*10200*/  LDGSTS.E [R134+0x1000], desc[UR28][R148.64], !P2 ;  /* 0x0100000094867fae */ /* 0x000fe2000d1a101c */
[----:B------:R-:W-:Y:S02]  /*10210*/  UIADD3 UR8, UPT, UPT, UR8, -0x11c, URZ ;  /* 0xfffffee408087890 */ /* 0x000fe4000fffe0ff */
[----:B------:R-:W-:Y:S01]  /*10220*/  UISETP.GE.U32.AND UP5, UPT, UR24, 0x7ffffeaf, UPT ;  /* 0x7ffffeaf1800788c */ /* 0x000fe2000bfa6070 */
[----:B------:R-:W-:Y:S01]  /*10230*/  LDGSTS.E [R134+0x1200], desc[UR28][R150.64], !P2 ;  /* 0x0120000096867fae */ /* 0x000fe2000d1a101c */
[----:B------:R-:W-:Y:S01]  /*10240*/  ISETP.GE.U32.AND P2, PT, R135, 0x7ffffeb9, PT ;  /* 0x7ffffeb98700780c */ /* 0x000fe20003f46070 */
[----:B---3--:R-:W-:Y:S01]  /*10250*/  VIADD R135, R189, 0xfffffef7 ;  /* 0xfffffef7bd877836 */ /* 0x008fe20000000000 */
[----:B------:R-:W3:Y:S01]  /*10260*/  LDCU UR23, c[0x0][0x3a0] ;  /* 0x00007400ff1777ac */ /* 0x000ee20008000800 */
[----:B------:R-:W-:Y:S01]  /*10270*/  LDGSTS.E [R134+0x1400], desc[UR28][R152.64], !P1 ;  /* 0x0140000098867fae */ /* 0x000fe2000c9a101c */
[----:B------:R-:W3:Y:S01]  /*10280*/  LDC R189, c[0x0][0x3a0] ;  /* 0x0000e800ffbd7b82 */ /* 0x000ee20000000800 */
[----:B----4-:R-:W-:-:S02]  /*10290*/  UIADD3 UR7, UPT, UPT, UR7, -0x11b, URZ ;  /* 0xfffffee507077890 */ /* 0x010fc4000fffe0ff */
[----:B------:R-:W-:Y:S01]  /*102a0*/  LDGSTS.E [R134+0x1600], desc[UR28][R154.64], !P1 ;  /* 0x016000009a867fae */ /* 0x000fe2000c9a101c */
[----:B------:R-:W-:Y:S01]  /*102b0*/  ISETP.GE.U32.AND P1, PT, R135, 0x7ffffeb8, PT ;  /* 0x7ffffeb88700780c */ /* 0x000fe20003f26070 */
[----:B-1----:R-:W-:Y:S01]  /*102c0*/  VIADD R135, R188, 0xfffffef6 ;  /* 0xfffffef6bc877836 */ /* 0x002fe20000000000 */
[----:B------:R-:W-:Y:S01]  /*102d0*/  UISETP.GE.U32.AND UP1, UPT, UR18, 0x7ffffea9, UPT ;  /* 0x7ffffea91200788c */ /* 0x000fe2000bf26070 */
[----:B------:R-:W-:Y:S01]  /*102e0*/  LDGSTS.E [R134+0x1800], desc[UR28][R156.64], !P4 ;  /* 0x018000009c867fae */ /* 0x000fe2000e1a101c */
[----:B------:R-:W1:Y:S01]  /*102f0*/  LDC R188, c[0x0][0x3a0] ;  /* 0x0000e800ffbc7b82 */ /* 0x000e620000000800 */
[----:B------:R-:W4:Y:S02]  /*10300*/  LDCU UR19, c[0x0][0x3a0] ;  /* 0x00007400ff1377ac */ /* 0x000f240008000800 */
[----:B------:R-:W-:Y:S01]  /*10310*/  LDGSTS.E [R134+0x1a00], desc[UR28][R158.64], !P4 ;  /* 0x01a000009e867fae */ /* 0x000fe2000e1a101c */
[----:B------:R-:W-:-:S03]  /*10320*/  UIADD3 UR17, UPT, UPT, UR17, -0x117, URZ ;  /* 0xfffffee911117890 */ /* 0x000fc6000fffe0ff */
[----:B------:R-:W-:Y:S01]  /*10330*/  LDGSTS.E [R134+0x1c00], desc[UR28][R164.64], !P2 ;  /* 0x01c00000a4867fae */ /* 0x000fe2000d1a101c */
[----:B------:R-:W1:Y:S01]  /*10340*/  LDC R192, c[0x0][0x3a0] ;  /* 0x0000e800ffc07b82 */ /* 0x000e620000000800 */
[----:B------:R-:W-:Y:S02]  /*10350*/  USEL UR18, URZ, 0x1fffe, UP6 ;  /* 0x0001fffeff127887 */ /* 0x000fe4000b000000 */
[----:B------:R-:W-:Y:S01]  /*10360*/  LDGSTS.E [R134+0x1e00], desc[UR28][R166.64], !P2 ;  /* 0x01e00000a6867fae */ /* 0x000fe2000d1a101c */
[----:B------:R-:W-:Y:S01]  /*10370*/  ISETP.GE.U32.AND P2, PT, R135, 0x7ffffeb7, PT ;  /* 0x7ffffeb78700780c */ /* 0x000fe20003f46070 */
[----:B--2---:R-:W-:Y:S01]  /*10380*/  VIADD R135, R190, 0xfffffef5 ;  /* 0xfffffef5be877836 */ /* 0x004fe20000000000 */
[----:B------:R-:W-:Y:S01]  /*10390*/  UISETP.GE.U32.AND UP3, UPT, UR22, 0x7ffffead, UPT ;  /* 0x7ffffead1600788c */ /* 0x000fe2000bf66070 */
[----:B------:R-:W-:Y:S01]  /*103a0*/  LDGSTS.E [R134+0x2000], desc[UR28][R168.64], !P1 ;  /* 0x02000000a8867fae */ /* 0x000fe2000c9a101c */
[----:B------:R-:W2:Y:S01]  /*103b0*/  LDC R190, c[0x0][0x3a0] ;  /* 0x0000e800ffbe7b82 */ /* 0x000ea20000000800 */
[----:B------:R-:W-:-:S02]  /*103c0*/  UISETP.GE.U32.AND UP6, UPT, UR8, 0x7ffffea5, UPT ;  /* 0x7ffffea50800788c */ /* 0x000fc4000bfc6070 */
[----:B------:R-:W-:Y:S01]  /*103d0*/  LDGSTS.E [R134+0x2200], desc[UR28][R172.64], !P1 ;  /* 0x02200000ac867fae */ /* 0x000fe2000c9a101c */
[----:B------:R-:W-:Y:S01]  /*103e0*/  ISETP.GE.U32.AND P1, PT, R135, 0x7ffffeb6, PT ;  /* 0x7ffffeb68700780c */ /* 0x000fe20003f26070 */
[----:B---3--:R-:W-:Y:S01]  /*103f0*/  VIADD R135, R189, 0xfffffef4 ;  /* 0xfffffef4bd877836 */ /* 0x008fe20000000000 */
[----:B------:R-:W-:Y:S01]  /*10400*/  UIADD3 UR20, UPT, UPT, UR20, -0x116, URZ ;  /* 0xfffffeea14147890 */ /* 0x000fe2000fffe0ff */
[----:B------:R-:W-:Y:S01]  /*10410*/  STL.64 [R1+0x578], R210 ;  /* 0x000578d201007387 */ /* 0x000fe20000100a00 */
[----:B------:R-:W-:Y:S01]  /*10420*/  USEL UR8, URZ, 0x4, UP5 ;  /* 0x00000004ff087887 */ /* 0x000fe2000a800000 */
[----:B------:R-:W3:Y:S01]  /*10430*/  LDC R194, c[0x0][0x3a0] ;  /* 0x0000e800ffc27b82 */ /* 0x000ee20000000800 */
[----:B------:R-:W-:Y:S01]  /*10440*/  UISETP.GE.U32.AND UP5, UPT, UR7, 0x7ffffea6, UPT ;  /* 0x7ffffea60700788c */ /* 0x000fe2000bfa6070 */
[----:B------:R-:W-:Y:S01]  /*10450*/  LDGSTS.E [R134+0x2400], desc[UR28][R174.64], !P2 ;  /* 0x02400000ae867fae */ /* 0x000fe2000d1a101c */
[----:B------:R-:W4:Y:S03]  /*10460*/  LDCU UR25, c[0x0][0x3a0] ;  /* 0x00007400ff1977ac */ /* 0x000f260008000800 */
[----:B------:R-:W-:Y:S01]  /*10470*/  LDGSTS.E [R134+0x2600], desc[UR28][R176.64], !P2 ;  /* 0x02600000b0867fae */ /* 0x000fe2000d1a101c */
[----:B------:R-:W-:Y:S01]  /*10480*/  UISETP.GE.U32.AND UP2, UPT, UR17, 0x7ffffeaa, UPT ;  /* 0x7ffffeaa1100788c */ /* 0x000fe2000bf46070 */
[----:B------:R-:W3:Y:S01]  /*10490*/  LDC R193, c[0x0][0x3a0] ;  /* 0x0000e800ffc17b82 */ /* 0x000ee20000000800 */
[----:B------:R-:W-:Y:S01]  /*104a0*/  USEL UR17, URZ, 0x1, UP3 ;  /* 0x00000001ff117887 */ /* 0x000fe20009800000 */
[----:B------:R-:W-:Y:S01]  /*104b0*/  LDGSTS.E [R134+0x2800], desc[UR28][R178.64], !P1 ;  /* 0x02800000b2867fae */ /* 0x000fe2000c9a101c */
[----:B------:R-:W-:-:S02]  /*104c0*/  UISETP.GE.U32.AND UP3, UPT, UR20, 0x7ffffeab, UPT ;  /* 0x7ffffeab1400788c */ /* 0x000fc4000bf66070 */
[----:B------:R-:W-:Y:S01]  /*104d0*/  USEL UR7, URZ, 0x1, UP6 ;  /* 0x00000001ff077887 */ /* 0x000fe2000b000000 */
[----:B------:R-:W-:Y:S01]  /*104e0*/  LDGSTS.E [R134+0x2a00], desc[UR28][R180.64], !P1 ;  /* 0x02a00000b4867fae */ /* 0x000fe2000c9a101c */
[----:B------:R-:W-:Y:S01]  /*104f0*/  ISETP.GE.U32.AND P1, PT, R135, 0x7ffffeb5, PT ;  /* 0x7ffffeb58700780c */ /* 0x000fe20003f26070 */
[----:B------:R-:W-:Y:S01]  /*10500*/  USEL UR20, URZ, 0x1fffe, UP5 ;  /* 0x0001fffeff147887 */ /* 0x000fe2000a800000 */
[----:B-1----:R-:W-:Y:S01]  /*10510*/  IADD3 R135, PT, PT, R188, -0x11a, RZ ;  /* 0xfffffee6bc877810 */ /* 0x002fe20007ffe0ff */
[----:B--2---:R-:W-:Y:S01]  /*10520*/  VIADD R188, R190, 0xfffffee7 ;  /* 0xfffffee7bebc7836 */ /* 0x004fe20000000000 */
[----:B------:R-:W-:Y:S01]  /*10530*/  UIADD3 UR5, UPT, UPT, UR6, -0x11f, URZ ;  /* 0xfffffee106057890 */ /* 0x000fe2000fffe0ff */
[----:B------:R-:W-:Y:S01]  /*10540*/  VIADD R190, R191, 0xfffffee0 ;  /* 0xfffffee0bfbe7836 */ /* 0x000fe20000000000 */
[----:B------:R-:W-:Y:S01]  /*10550*/  UIADD3 UR7, UPT, UPT, UR7, UR20, URZ ;  /* 0x0000001407077290 */ /* 0x000fe2000fffe0ff */
[----:B------:R-:W-:Y:S01]  /*10560*/  ISETP.GE.U32.AND P2, PT, R135, 0x7ffffea7, PT ;  /* 0x7ffffea78700780c */ /* 0x000fe20003f46070 */
[----:B------:R-:W-:Y:S01]  /*10570*/  UIADD3 UR23, UPT, UPT, UR23, -0x111, URZ ;  /* 0xfffffeef17177890 */ /* 0x000fe2000fffe0ff */
[----:B------:R-:W-:Y:S01]  /*10580*/  ISETP.GE.U32.AND P4, PT, R188, 0x7ffffea8, PT ;  /* 0x7ffffea8bc00780c */ /* 0x000fe20003f86070 */
[----:B------:R-:W-:Y:S01]  /*10590*/  ULOP3.LUT UR7, UR7, 0x3, URZ, 0xc0, !UPT ;  /* 0x0000000307077892 */ /* 0x000fe2000f8ec0ff */
[----:B------:R-:W-:Y:S01]  /*105a0*/  SEL R188, RZ, 0x4, P2 ;  /* 0x00000004ffbc7807 */ /* 0x000fe20001000000 */
[----:B------:R-:W-:Y:S01]  /*105b0*/  UISETP.GE.U32.AND UP6, UPT, UR5, 0x7ffffea2, UPT ;  /* 0x7ffffea20500788c */ /* 0x000fe2000bfc6070 */
[----:B------:R-:W-:Y:S01]  /*105c0*/  SEL R135, RZ, 0x7fff8, P4 ;  /* 0x0007fff8ff877807 */ /* 0x000fe20002000000 */
[----:B----4-:R-:W-:Y:S01]  /*105d0*/  UIADD3 UR19, UPT, UPT, UR19, -0x115, URZ ;  /* 0xfffffeeb13137890 */ /* 0x010fe2000fffe0ff */
[----:B------:R-:W-:Y:S01]  /*105e0*/  ISETP.GE.U32.AND P2, PT, R190, 0x7ffffea1, PT ;  /* 0x7ffffea1be00780c */ /* 0x000fe20003f46070 */
[----:B------:R-:W-:Y:S01]  /*105f0*/  UISETP.GE.U32.AND UP4, UPT, UR23, 0x7ffffeb0, UPT ;  /* 0x7ffffeb01700788c */ /* 0x000fe2000bf86070 */
[----:B------:R-:W-:Y:S01]  /*10600*/  IADD3 R189, PT, PT, R135, UR7, R188 ;  /* 0x0000000787bd7c10 */ /* 0x000fe2000fffe0bc */
[----:B------:R-:W-:Y:S01]  /*10610*/  USEL UR21, URZ, 0x1fffe, UP6 ;  /* 0x0001fffeff157887 */ /* 0x000fe2000b000000 */
[----:B------:R-:W-:Y:S01]  /*10620*/  SEL R135, RZ, 0x1, P2 ;  /* 0x00000001ff877807 */ /* 0x000fe20001000000 */
[----:B------:R-:W-:Y:S01]  /*10630*/  UIADD3 UR6, UPT, UPT, UR25, -0x11d, URZ ;  /* 0xfffffee319067890 */ /* 0x000fe2000fffe0ff */
[----:B------:R-:W-:Y:S01]  /*10640*/  VIADD R188, R192, 0xfffffee2 ;  /* 0xfffffee2c0bc7836 */ /* 0x000fe20000000000 */
[----:B------:R-:W-:Y:S01]  /*10650*/  UISETP.GE.U32.AND UP5, UPT, UR19, 0x7ffffeac, UPT ;  /* 0x7ffffeac1300788c */ /* 0x000fe2000bfa6070 */
[----:B------:R-:W1:Y:S01]  /*10660*/  LDC R190, c[0x0][0x3a0] ;  /* 0x0000e800ffbe7b82 */ /* 0x000e620000000800 */
[----:B------:R-:W-:Y:S01]  /*10670*/  USEL UR19, URZ, 0x1, UP1 ;  /* 0x00000001ff137887 */ /* 0x000fe20008800000 */
[----:B------:R-:W-:Y:S01]  /*10680*/  VIADD R135, R135, UR21 ;  /* 0x0000001587877c36 */ /* 0x000fe20008000000 */
[----:B------:R-:W-:Y:S01]  /*10690*/  USEL UR20, URZ, 0x1fffe, UP2 ;  /* 0x0001fffeff147887 */ /* 0x000fe20009000000 */
[----:B------:R-:W-:Y:S01]  /*106a0*/  ISETP.GE.U32.AND P4, PT, R188, 0x7ffffea3, PT ;  /* 0x7ffffea3bc00780c */ /* 0x000fe20003f86070 */
[----:B------:R-:W-:Y:S01]  /*106b0*/  USEL UR5, URZ, 0x7fff8, UP4 ;  /* 0x0007fff8ff057887 */ /* 0x000fe2000a000000 */
[----:B------:R-:W-:Y:S01]  /*106c0*/  LDGSTS.E [R134+0x2c00], desc[UR28][R182.64], !P1 ;  /* 0x02c00000b6867fae */ /* 0x000fe2000c9a101c */
[----:B------:R-:W-:Y:S01]  /*106d0*/  UISETP.GE.U32.AND UP4, UPT, UR6, 0x7ffffea4, UPT ;  /* 0x7ffffea40600788c */ /* 0x000fe2000bf86070 */
[----:B------:R-:W-:Y:S01]  /*106e0*/  SEL R188, RZ, 0x4, P4 ;  /* 0x00000004ffbc7807 */ /* 0x000fe20002000000 */
[----:B------:R-:W-:Y:S01]  /*106f0*/  UIADD3 UR19, UPT, UPT, UR19, UR20, URZ ;  /* 0x0000001413137290 */ /* 0x000fe2000fffe0ff */
[----:B------:R-:W-:Y:S01]  /*10700*/  LOP3.LUT R135, R135, 0x3, RZ, 0xc0, !PT ;  /* 0x0000000387877812 */ /* 0x000fe200078ec0ff */
[----:B------:R-:W-:Y:S01]  /*10710*/  USEL UR20, URZ, 0x7fff8, UP4 ;  /* 0x0007fff8ff147887 */ /* 0x000fe2000a000000 */
[----:B------:R-:W2:Y:S01]  /*10720*/  LDC R191, c[0x0][0x3a0] ;  /* 0x0000e800ffbf7b82 */ /* 0x000ea20000000800 */
[----:B------:R-:W-:Y:S01]  /*10730*/  USEL UR6, URZ, 0x4, UP3 ;  /* 0x00000004ff067887 */ /* 0x000fe20009800000 */
[----:B------:R-:W-:Y:S01]  /*10740*/  LDGSTS.E [R134+0x2e00], desc[UR28][R184.64], !P1 ;  /* 0x02e00000b8867fae */ /* 0x000fe2000c9a101c */
[----:B------:R-:W-:-:S02]  /*10750*/  USEL UR7, URZ, 0x7fff8, UP5 ;  /* 0x0007fff8ff077887 */ /* 0x000fc4000a800000 */
[----:B------:R-:W-:Y:S01]  /*10760*/  ULOP3.LUT UR19, UR19, 0x3, URZ, 0xc0, !UPT ;  /* 0x0000000313137892 */ /* 0x000fe2000f8ec0ff */
[----:B------:R-:W-:Y:S01]  /*10770*/  IADD3 R135, PT, PT, R135, UR20, R188 ;  /* 0x0000001487877c10 */ /* 0x000fe2000fffe0bc */
[----:B------:R-:W-:Y:S01]  /*10780*/  UIADD3 UR17, UPT, UPT, UR17, UR18, URZ ;  /* 0x0000001211117290 */ /* 0x000fe2000fffe0ff */
[----:B---3--:R-:W-:Y:S01]  /*10790*/  VIADD R188, R194, 0xfffffef3 ;  /* 0xfffffef3c2bc7836 */ /* 0x008fe20000000000 */
[----:B------:R-:W-:Y:S01]  /*107a0*/  UIADD3 UR6, UPT, UPT, UR19, UR7, UR6 ;  /* 0x0000000713067290 */ /* 0x000fe2000fffe006 */
[----:B------:R-:W-:Y:S01]  /*107b0*/  LOP3.LUT R135, R135, 0xf, RZ, 0xc0, !PT ;  /* 0x0000000f87877812 */ /* 0x000fe200078ec0ff */
[----:B------:R-:W-:Y:S01]  /*107c0*/  ULOP3.LUT UR17, UR17, 0x3, URZ, 0xc0, !UPT ;  /* 0x0000000311117892 */ /* 0x000fe2000f8ec0ff */
[----:B------:R-:W3:Y:S01]  /*107d0*/  LDC R194, c[0x0][0x3a0] ;  /* 0x0000e800ffc27b82 */ /* 0x000ee20000000800 */
[----:B------:R-:W-:Y:S01]  /*107e0*/  USHF.L.U32 UR6, UR6, 0x8, URZ ;  /* 0x0000000806067899 */ /* 0x000fe200080006ff */
[----:B------:R-:W-:Y:S01]  /*107f0*/  ISETP.GE.U32.AND P5, PT, R188, 0x7ffffeb4, PT ;  /* 0x7ffffeb4bc00780c */ /* 0x000fe20003fa6070 */
[----:B------:R-:W-:Y:S01]  /*10800*/  UIADD3 UR5, UPT, UPT, UR17, UR5, UR8 ;  /* 0x0000000511057290 */ /* 0x000fe2000fffe008 */
[----:B------:R-:W-:Y:S01]  /*10810*/  LEA R135, R189, R135, 0x4 ;  /* 0x00000087bd877211 */ /* 0x000fe200078e20ff */
[----:B------:R-:W-:Y:S01]  /*10820*/  ULOP3.LUT UR6, UR6, 0xf00, URZ, 0xe2, !UPT ;  /* 0x00000f0006067892 */ /* 0x000fe2000f8ee2ff */
[----:B------:R-:W-:Y:S01]  /*10830*/  VIADD R188, R193, 0xfffffef2 ;  /* 0xfffffef2c1bc7836 */ /* 0x000fe20000000000 */
[----:B------:R4:W-:Y:S01]  /*10840*/  STL.64 [R1+0x570], R216 ;  /* 0x000570d801007387 */ /* 0x0009e20000100a00 */
[----:B------:R-:W-:Y:S01]  /*10850*/  LOP3.LUT R135, R135, 0xff, RZ, 0xc0, !PT ;  /* 0x000000ff87877812 */ /* 0x000fe200078ec0ff */
[----:B------:R-:W-:Y:S01]  /*10860*/  ULEA UR5, UR5, UR6, 0xc ;  /* 0x0000000605057291 */ /* 0x000fe2000f8e60ff */
[----:B------:R-:W3:Y:S01]  /*10870*/  LDC R189, c[0x0][0x3a0] ;  /* 0x0000e800ffbd7b82 */ /* 0x000ee20000000800 */
[----:B------:R-:W-:Y:S01]  /*10880*/  ISETP.GE.U32.AND P4, PT, R188, 0x7ffffeb3, PT ;  /* 0x7ffffeb3bc00780c */ /* 0x000fe20003f86070 */
[----:B-1----:R-:W-:Y:S01]  /*10890*/  VIADD R188, R190, 0xfffffef1 ;  /* 0xfffffef1bebc7836 */ /* 0x002fe20000000000 */
[----:B------:R-:W-:Y:S01]  /*108a0*/  STL.64 [R1+0x568], R222 ;  /* 0x000568de01007387 */ /* 0x000fe20000100a00 */
[----:B------:R-:W1:Y:S01]  /*108b0*/  LDCU UR26, c[0x0][0x3a0] ;  /* 0x00007400ff1a77ac */ /* 0x000e620008000800 */
[----:B------:R-:W-:-:S02]  /*108c0*/  VIADD R135, R135, UR5 ;  /* 0x0000000587877c36 */ /* 0x000fc40008000000 */
[----:B------:R-:W-:Y:S01]  /*108d0*/  ISETP.GE.U32.AND P1, PT, R188, 0x7ffffeb2, PT ;  /* 0x7ffffeb2bc00780c */ /* 0x000fe20003f26070 */
[----:B--2---:R-:W-:Y:S01]  /*108e0*/  VIADD R188, R191, 0xfffffef0 ;  /* 0xfffffef0bfbc7836 */ /* 0x004fe20000000000 */
[----:B------:R-:W-:Y:S01]  /*108f0*/  LDGSTS.E [R134+0x3000], desc[UR28][R162.64], !P5 ;  /* 0x03000000a2867fae */ /* 0x000fe2000e9a101c */
[----:B------:R-:W-:Y:S01]  /*10900*/  LOP3.LUT R135, R135, 0xffff, RZ, 0xc0, !PT ;  /* 0x0000ffff87877812 */ /* 0x000fe200078ec0ff */
[----:B------:R-:W2:Y:S01]  /*10910*/  LDC R190, c[0x0][0x3a0] ;  /* 0x0000e800ffbe7b82 */ /* 0x000ea20000000800 */
[----:B------:R-:W3:Y:S01]  /*10920*/  LDCU UR25, c[0x0][0x3a0] ;  /* 0x00007400ff1977ac */ /* 0x000ee20008000800 */
[----:B------:R-:W-:Y:S01]  /*10930*/  LDGSTS.E [R134+0x3200], desc[UR28][R130.64], !P5 ;  /* 0x0320000082867fae */ /* 0x000fe2000e9a101c */
[----:B------:R-:W-:Y:S02]  /*10940*/  ISETP.GE.U32.AND P5, PT, R188, 0x7ffffeb1, PT ;  /* 0x7ffffeb1bc00780c */ /* 0x000fe40003fa6070 */
[--C-:B------:R-:W-:Y:S01]  /*10950*/  SHF.R.U32.HI R188, RZ, 0xf, R135.reuse ;  /* 0x0000000fffbc7819 */ /* 0x100fe20000011687 */
[----:B------:R-:W-:Y:S01]  /*10960*/  LDGSTS.E [R134+0x3400], desc[UR28][R126.64], !P4 ;  /* 0x034000007e867fae */ /* 0x000fe2000e1a101c */
[----:B------:R-:W4:Y:S01]  /*10970*/  LDCU UR21, c[0x0][0x3a0] ;  /* 0x00007400ff1577ac */ /* 0x000f220008000800 */
[----:B------:R-:W2:Y:S02]  /*10980*/  LDC R191, c[0x0][0x3a0] ;  /* 0x0000e800ffbf7b82 */ /* 0x000ea40000000800 */
[----:B------:R-:W-:Y:S01]  /*10990*/  LDGSTS.E [R134+0x3600], desc[UR28][R122.64], !P4 ;  /* 0x036000007a867fae */ /* 0x000fe2000e1a101c */
[----:B------:R-:W-:Y:S01]  /*109a0*/  LOP3.LUT P4, RZ, R188, 0x1, RZ, 0xc0, !PT ;  /* 0x00000001bcff7812 */ /* 0x000fe2000788c0ff */
[----:B------:R-:W4:Y:S01]  /*109b0*/  LDCU UR18, c[0x0][0x3a0] ;  /* 0x00007400ff1277ac */ /* 0x000f220008000800 */
[--C-:B------:R-:W-:Y:S01]  /*109c0*/  SHF.R.U32.HI R188, RZ, 0xe, R135.reuse ;  /* 0x0000000effbc7819 */ /* 0x100fe20000011687 */
[----:B------:R-:W-:Y:S02]  /*109d0*/  LDGSTS.E [R134+0x3800], desc[UR28][R118.64], !P1 ;  /* 0x0380000076867fae */ /* 0x000fe4000c9a101c */
[----:B------:R-:W2:Y:S01]  /*109e0*/  LDC R192, c[0x0][0x3a0] ;  /* 0x0000e800ffc07b82 */ /* 0x000ea20000000800 */
[----:B-1----:R-:W-:Y:S01]  /*109f0*/  UIADD3 UR26, UPT, UPT, UR26, -0x124, URZ ;  /* 0xfffffedc1a1a7890 */ /* 0x002fe2000fffe0ff */
[----:B------:R-:W-:Y:S01]  /*10a00*/  LDGSTS.E [R134+0x3a00], desc[UR28][R114.64], !P1 ;  /* 0x03a0000072867fae */ /* 0x000fe2000c9a101c */
[----:B------:R-:W-:Y:S01]  /*10a10*/  LOP3.LUT P1, RZ, R188, 0x1, RZ, 0xc0, !PT ;  /* 0x00000001bcff7812 */ /* 0x000fe2000782c0ff */
[----:B---3--:R-:W-:Y:S01]  /*10a20*/  UIADD3 UR25, UPT, UPT, UR25, -0x123, URZ ;  /* 0xfffffedd19197890 */ /* 0x008fe2000fffe0ff */
[--C-:B------:R-:W-:Y:S01]  /*10a30*/  SHF.R.U32.HI R188, RZ, 0xd, R135.reuse ;  /* 0x0000000dffbc7819 */ /* 0x100fe20000011687 */
[----:B------:R-:W-:Y:S01]  /*10a40*/  LDGSTS.E [R134+0x3c00], desc[UR28][R110.64], !P5 ;  /* 0x03c000006e867fae */ /* 0x000fe2000e9a101c */
[----:B------:R-:W-:Y:S01]  /*10a50*/  UISETP.GE.U32.AND UP3, UPT, UR26, 0x7ffffe9d, UPT ;  /* 0x7ffffe9d1a00788c */ /* 0x000fe2000bf66070 */
[----:B------:R-:W1:Y:S01]  /*10a60*/  LDC R193, c[0x0][0x3a0] ;  /* 0x0000e800ffc17b82 */ /* 0x000e620000000800 */
[----:B----4-:R-:W-:Y:S01]  /*10a70*/  UIADD3 UR21, UPT, UPT, UR21, -0x127, URZ ;  /* 0xfffffed915157890 */ /* 0x010fe2000fffe0ff */
[----:B------:R-:W-:Y:S01]  /*10a80*/  LDGSTS.E [R134+0x3e00], desc[UR28][R106.64], !P5 ;  /* 0x03e000006a867fae */ /* 0x000fe2000e9a101c */
[----:B------:R-:W-:Y:S01]  /*10a90*/  LOP3.LUT P5, RZ, R188, 0x1, RZ, 0xc0, !PT ;  /* 0x00000001bcff7812 */ /* 0x000fe200078ac0ff */
[----:B------:R-:W-:Y:S01]  /*10aa0*/  UISETP.GE.U32.AND UP4, UPT, UR25, 0x7ffffe9e, UPT ;  /* 0x7ffffe9e1900788c */ /* 0x000fe2000bf86070 */
[--C-:B------:R-:W-:Y:S01]  /*10ab0*/  SHF.R.U32.HI R188, RZ, 0xc, R135.reuse ;  /* 0x0000000cffbc7819 */ /* 0x100fe20000011687 */
[----:B------:R-:W-:Y:S01]  /*10ac0*/  LDGSTS.E [R134+0x4000], desc[UR28][R102.64], P4 ;  /* 0x0400000066867fae */ /* 0x000fe2000a1a101c */
[----:B------:R-:W-:Y:S01]  /*10ad0*/  UIADD3 UR18, UPT, UPT, UR18, -0x12c, URZ ;  /* 0xfffffed412127890 */ /* 0x000fe2000fffe0ff */
[----:B------:R-:W3:Y:S01]  /*10ae0*/  LDC R196, c[0x0][0x3a0] ;  /* 0x0000e800ffc47b82 */ /* 0x000ee20000000800 */
[----:B------:R-:W-:Y:S01]  /*10af0*/  UISETP.GE.U32.AND UP6, UPT, UR21, 0x7ffffe9a, UPT ;  /* 0x7ffffe9a1500788c */ /* 0x000fe2000bfc6070 */
[----:B------:R-:W-:Y:S01]  /*10b00*/  LDGSTS.E [R134+0x4200], desc[UR28][R98.64], P4 ;  /* 0x0420000062867fae */ /* 0x000fe2000a1a101c */
[----:B------:R-:W-:Y:S01]  /*10b10*/  LOP3.LUT P4, RZ, R188, 0x1, RZ, 0xc0, !PT ;  /* 0x00000001bcff7812 */ /* 0x000fe2000788c0ff */
[----:B------:R-:W-:Y:S01]  /*10b20*/  USEL UR21, URZ, 0x1, UP3 ;  /* 0x00000001ff157887 */ /* 0x000fe20009800000 */
[----:B------:R-:W-:Y:S01]  /*10b30*/  SHF.R.U32.HI R188, RZ, 0xb, R135 ;  /* 0x0000000bffbc7819 */ /* 0x000fe20000011687 */
[----:B------:R-:W-:Y:S01]  /*10b40*/  LDGSTS.E [R134+0x4400], desc[UR28][R94.64], P1 ;  /* 0x044000005e867fae */ /* 0x000fe200089a101c */
[----:B------:R-:W-:Y:S01]  /*10b50*/  UISETP.GE.U32.AND UP3, UPT, UR18, 0x7ffffe95, UPT ;  /* 0x7ffffe951200788c */ /* 0x000fe2000bf66070 */
[----:B------:R-:W4:Y:S01]  /*10b60*/  LDC R195, c[0x0][0x3a0] ;  /* 0x0000e800ffc37b82 */ /* 0x000f220000000800 */
[----:B------:R-:W-:Y:S01]  /*10b70*/  USEL UR18, URZ, 0x1fffe, UP4 ;  /* 0x0001fffeff127887 */ /* 0x000fe2000a000000 */
[----:B------:R-:W-:Y:S01]  /*10b80*/  LDGSTS.E [R134+0x4600], desc[UR28][R90.64], P1 ;  /* 0x046000005a867fae */ /* 0x000fe200089a101c */
[----:B------:R-:W-:-:S05]  /*10b90*/  LOP3.LUT P1, RZ, R188, 0x1, RZ, 0xc0, !PT ;  /* 0x00000001bcff7812 */ /* 0x000fca000782c0ff */
[----:B------:R-:W1:Y:S01]  /*10ba0*/  LDC R197, c[0x0][0x3a0] ;  /* 0x0000e800ffc57b82 */ /* 0x000e620000000800 */
[----:B------:R-:W-:Y:S01]  /*10bb0*/  SHF.R.U32.HI R188, RZ, 0xa, R135 ;  /* 0x0000000affbc7819 */ /* 0x000fe20000011687 */
[----:B------:R-:W-:Y:S01]  /*10bc0*/  LDGSTS.E [R134+0x4800], desc[UR28][R86.64], P5 ;  /* 0x0480000056867fae */ /* 0x000fe2000a9a101c */
[----:B------:R-:W-:-:S05]  /*10bd0*/  UIADD3 UR18, UPT, UPT, UR21, UR18, URZ ;  /* 0x0000001215127290 */ /* 0x000fca000fffe0ff */
[----:B------:R-:W1:Y:S01]  /*10be0*/  LDC R199, c[0x0][0x3a0] ;  /* 0x0000e800ffc77b82 */ /* 0x000e620000000800 */
[----:B------:R-:W-:Y:S01]  /*10bf0*/  LDGSTS.E [R134+0x4a00], desc[UR28][R82.64], P5 ;  /* 0x04a0000052867fae */ /* 0x000fe2000a9a101c */
[----:B------:R-:W-:-:S06]  /*10c00*/  LOP3.LUT P5, RZ, R188, 0x1, RZ, 0xc0, !PT ;  /* 0x00000001bcff7812 */ /* 0x000fcc00078ac0ff */
[----:B------:R-:W1:Y:S01]  /*10c10*/  LDC R200, c[0x0][0x3a0] ;  /* 0x0000e800ffc87b82 */ /* 0x000e620000000800 */
[----:B------:R-:W-:Y:S01]  /*10c20*/  SHF.R.U32.HI R188, RZ, 0x9, R135 ;  /* 0x00000009ffbc7819 */ /* 0x000fe20000011687 */
[----:B------:R-:W-:Y:S06]  /*10c30*/  LDGSTS.E [R134+0x4c00], desc[UR28][R78.64], P4 ;  /* 0x04c000004e867fae */ /* 0x000fec000a1a101c */
[----:B------:R-:W1:Y:S01]  /*10c40*/  LDC R198, c[0x0][0x3a0] ;  /* 0x0000e800ffc67b82 */ /* 0x000e620000000800 */
[----:B------:R-:W-:Y:S01]  /*10c50*/  LDGSTS.E [R134+0x4e00], desc[UR28][R74.64], P4 ;  /* 0x04e000004a867fae */ /* 0x000fe2000a1a101c */
[----:B------:R-:W-:-:S06]  /*10c60*/  LOP3.LUT P4, RZ, R188, 0x1, RZ, 0xc0, !PT ;  /* 0x00000001bcff7812 */ /* 0x000fcc000788c0ff */
[----:B------:R-:W1:Y:S01]  /*10c70*/  LDC R201, c[0x0][0x3a0] ;  /* 0x0000e800ffc97b82 */ /* 0x000e620000000800 */
[--C-:B------:R-:W-:Y:S01]  /*10c80*/  SHF.R.U32.HI R188, RZ, 0x8, R135.reuse ;  /* 0x00000008ffbc7819 */ /* 0x100fe20000011687 */
[----:B------:R-:W-:Y:S06]  /*10c90*/  LDGSTS.E [R134+0x5000], desc[UR28][R70.64], P1 ;  /* 0x0500000046867fae */ /* 0x000fec00089a101c */
[----:B------:R-:W1:Y:S01]  /*10ca0*/  LDC R205, c[0x0][0x3a0] ;  /* 0x0000e800ffcd7b82 */ /* 0x000e620000000800 */
[----:B------:R-:W-:Y:S01]  /*10cb0*/  LOP3.LUT P6, RZ, R188, 0x1, RZ, 0xc0, !PT ;  /* 0x00000001bcff7812 */ /* 0x000fe200078cc0ff */
[----:B------:R-:W-:Y:S01]  /*10cc0*/  LDGSTS.E [R134+0x5200], desc[UR28][R66.64], P1 ;  /* 0x0520000042867fae */ /* 0x000fe200089a101c */
[----:B------:R-:W-:-:S05]  /*10cd0*/  SHF.R.U32.HI R188, RZ, 0x7, R135 ;  /* 0x00000007ffbc7819 */ /* 0x000fca0000011687 */
[----:B------:R-:W1:Y:S01]  /*10ce0*/  LDC R203, c[0x0][0x3a0] ;  /* 0x0000e800ffcb7b82 */ /* 0x000e620000000800 */
[----:B------:R-:W-:Y:S01]  /*10cf0*/  LOP3.LUT P1, RZ, R188, 0x1, RZ, 0xc0, !PT ;  /* 0x00000001bcff7812 */ /* 0x000fe2000782c0ff */
[----:B------:R-:W-:Y:S01]  /*10d00*/  LDGSTS.E [R134+0x5400], desc[UR28][R62.64], P5 ;  /* 0x054000003e867fae */ /* 0x000fe2000a9a101c */
[----:B------:R-:W-:-:S05]  /*10d10*/  SHF.R.U32.HI R188, RZ, 0x6, R135 ;  /* 0x00000006ffbc7819 */ /* 0x000fca0000011687 */
[----:B------:R-:W2:Y:S01]  /*10d20*/  LDC R204, c[0x0][0x3a0] ;  /* 0x0000e800ffcc7b82 */ /* 0x000ea20000000800 */
[----:B------:R-:W-:Y:S01]  /*10d30*/  LDGSTS.E [R134+0x5600], desc[UR28][R58.64], P5 ;  /* 0x056000003a867fae */ /* 0x000fe2000a9a101c */
[----:B------:R-:W-:-:S06]  /*10d40*/  LOP3.LUT P5, RZ, R188, 0x1, RZ, 0xc0, !PT ;  /* 0x00000001bcff7812 */ /* 0x000fcc00078ac0ff */
[----:B------:R-:W2:Y:S01]  /*10d50*/  LDC R206, c[0x0][0x3a0] ;  /* 0x0000e800ffce7b82 */ /* 0x000ea20000000800 */
[--C-:B------:R-:W-:Y:S01]  /*10d60*/  SHF.R.U32.HI R188, RZ, 0x5, R135.reuse ;  /* 0x00000005ffbc7819 */ /* 0x100fe20000011687 */
[----:B------:R-:W-:Y:S01]  /*10d70*/  LDGSTS.E [R134+0x5800], desc[UR28][R56.64], P4 ;  /* 0x0580000038867fae */ /* 0x000fe2000a1a101c */
[----:B------:R-:W-:Y:S01]  /*10d80*/  IMAD.MOV.U32 R216, RZ, RZ, R234 ;  /* 0x000000ffffd87224 */ /* 0x000fe200078e00ea */
[----:B------:R-:W1:Y:S02]  /*10d90*/  LDCU UR24, c[0x0][0x3a0] ;  /* 0x00007400ff1877ac */ /* 0x000e640008000800 */
[----:B------:R-:W-:Y:S01]  /*10da0*/  LDGSTS.E [R134+0x5a00], desc[UR28][R54.64], P4 ;  /* 0x05a0000036867fae */ /* 0x000fe2000a1a101c */
[----:B------:R-:W-:Y:S01]  /*10db0*/  LOP3.LUT P4, RZ, R188, 0x1, RZ, 0xc0, !PT ;  /* 0x00000001bcff7812 */ /* 0x000fe2000788c0ff */
[----:B-1----:R-:W-:Y:S01]  /*10dc0*/  VIADD R203, R203, 0xfffffec3 ;  /* 0xfffffec3cbcb7836 */ /* 0x002fe20000000000 */
[----:B------:R-:W-:Y:S01]  /*10dd0*/  SHF.R.U32.HI R188, RZ, 0x4, R135 ;  /* 0x00000004ffbc7819 */ /* 0x000fe20000011687 */
[----:B------:R-:W-:Y:S01]  /*10de0*/  LDGSTS.E [R134+0x5c00], desc[UR28][R52.64], P6 ;  /* 0x05c0000034867fae */ /* 0x000fe2000b1a101c */
[----:B------:R-:W-:Y:S01]  /*10df0*/  IMAD.MOV.U32 R217, RZ, RZ, R235 ;  /* 0x000000ffffd97224 */ /* 0x000fe200078e00eb */
[----:B------:R-:W1:Y:S02]  /*10e00*/  LDCU UR23, c[0x0][0x3a0] ;  /* 0x00007400ff1777ac */ /* 0x000e640008000800 */
[----:B------:R-:W-:Y:S01]  /*10e10*/  LDGSTS.E [R134+0x5e00], desc[UR28][R50.64], P6 ;  /* 0x05e0000032867fae */ /* 0x000fe2000b1a101c */
[----:B------:R-:W-:Y:S01]  /*10e20*/  IMAD.MOV.U32 R210, RZ, RZ, R242 ;  /* 0x000000ffffd27224 */ /* 0x000fe200078e00f2 */
[----:B------:R-:W1:Y:S02]  /*10e30*/  LDCU UR22, c[0x0][0x3a0] ;  /* 0x00007400ff1677ac */ /* 0x000e640008000800 */
[----:B------:R-:W-:Y:S01]  /*10e40*/  LDGSTS.E [R134+0x6000], desc[UR28][R46.64], P1 ;  /* 0x060000002e867fae */ /* 0x000fe200089a101c */
[----:B------:R-:W-:Y:S01]  /*10e50*/  IMAD.MOV.U32 R211, RZ, RZ, R243 ;  /* 0x000000ffffd37224 */ /* 0x000fe200078e00f3 */
[----:B------:R-:W1:Y:S02]  /*10e60*/  LDCU UR17, c[0x0][0x3a0] ;  /* 0x00007400ff1177ac */ /* 0x000e640008000800 */
[----:B------:R-:W-:Y:S01]  /*10e70*/  LDGSTS.E [R134+0x6200], desc[UR28][R42.64], P1 ;  /* 0x062000002a867fae */ /* 0x000fe200089a101c */
[----:B------:R-:W-:Y:S01]  /*10e80*/  LOP3.LUT P1, RZ, R188, 0x1, RZ, 0xc0, !PT ;  /* 0x00000001bcff7812 */ /* 0x000fe2000782c0ff */
[----:B------:R-:W1:Y:S01]  /*10e90*/  LDCU UR6, c[0x0][0x3a0] ;  /* 0x00007400ff0677ac */ /* 0x000e620008000800 */
[----:B------:R-:W-:Y:S01]  /*10ea0*/  SHF.R.U32.HI R188, RZ, 0x3, R135 ;  /* 0x00000003ffbc7819 */ /* 0x000fe20000011687 */
[----:B------:R-:W-:Y:S01]  /*10eb0*/  LDGSTS.E [R134+0x6400], desc[UR28][R38.64], P5 ;  /* 0x0640000026867fae */ /* 0x000fe2000a9a101c */
[----:B------:R-:W1:Y:S03]  /*10ec0*/  LDCU UR20, c[0x0][0x3a0] ;  /* 0x00007400ff1477ac */ /* 0x000e660008000800 */
[----:B------:R-:W-:Y:S01]  /*10ed0*/  LDGSTS.E [R134+0x6600], desc[UR28][R34.64], P5 ;  /* 0x0660000022867fae */ /* 0x000fe2000a9a101c */
[----:B------:R-:W-:Y:S01]  /*10ee0*/  LOP3.LUT P5, RZ, R188, 0x1, RZ, 0xc0, !PT ;  /* 0x00000001bcff7812 */ /* 0x000fe200078ac0ff */
[----:B------:R-:W-:Y:S01]  /*10ef0*/  VIADD R188, R189, 0xfffffecc ;  /* 0xfffffeccbdbc7836 */ /* 0x000fe20000000000 */
[----:B--2---:R-:W-:Y:S01]  /*10f00*/  IADD3 R189, PT, PT, R191, -0x133, RZ ;  /* 0xfffffecdbfbd7810 */ /* 0x004fe20007ffe0ff */
[----:B------:R-:W-:Y:S01]  /*10f10*/  LDGSTS.E [R134+0x6800], desc[UR28][R30.64], P4 ;  /* 0x068000001e867fae */ /* 0x000fe2000a1a101c */
[----:B------:R-:W-:Y:S01]  /*10f20*/  VIADD R191, R192, 0xfffffecf ;  /* 0xfffffecfc0bf7836 */ /* 0x000fe20000000000 */
[----:B------:R-:W2:Y:S02]  /*10f30*/  LDCU UR19, c[0x0][0x3a0] ;  /* 0x00007400ff1377ac */ /* 0x000ea40008000800 */
[----:B------:R-:W-:Y:S01]  /*10f40*/  LDGSTS.E [R134+0x6a00], desc[UR28][R26.64], P4 ;  /* 0x06a000001a867fae */ /* 0x000fe2000a1a101c */
[----:B------:R-:W-:Y:S01]  /*10f50*/  ISETP.GE.U32.AND P4, PT, R189, 0x7ffffe8e, PT ;  /* 0x7ffffe8ebd00780c */ /* 0x000fe20003f86070 */
[----:B------:R-:W1:Y:S02]  /*10f60*/  LDCU UR8, c[0x0][0x3a0] ;  /* 0x00007400ff0877ac */ /* 0x000e640008000800 */
[----:B------:R-:W-:Y:S01]  /*10f70*/  LDGSTS.E [R134+0x6c00], desc[UR28][R22.64], P1 ;  /* 0x06c0000016867fae */ /* 0x000fe200089a101c */
[----:B------:R-:W-:Y:S01]  /*10f80*/  SEL R189, RZ, 0x1fffe, P4 ;  /* 0x0001fffeffbd7807 */ /* 0x000fe20002000000 */
[----:B------:R-:W1:Y:S01]  /*10f90*/  LDCU UR7, c[0x0][0x3a0] ;  /* 0x00007400ff0777ac */ /* 0x000e620008000800 */
[----:B------:R-:W-:Y:S01]  /*10fa0*/  ISETP.GE.U32.AND P4, PT, R191, 0x7ffffe90, PT ;  /* 0x7ffffe90bf00780c */ /* 0x000fe20003f86070 */
[----:B------:R-:W-:Y:S01]  /*10fb0*/  LDGSTS.E [R134+0x6e00], desc[UR28][R18.64], P1 ;  /* 0x06e0000012867fae */ /* 0x000fe200089a101c */
[----:B------:R-:W-:Y:S01]  /*10fc0*/  ISETP.GE.U32.AND P1, PT, R188, 0x7ffffe8d, PT ;  /* 0x7ffffe8dbc00780c */ /* 0x000fe20003f26070 */
[----:B------:R-:W-:-:S02]  /*10fd0*/  VIADD R188, R190, 0xfffffece ;  /* 0xfffffecebebc7836 */ /* 0x000fc40000000000 */
[----:B-----5:R-:W-:Y:S01]  /*10fe0*/  STL.64 [R1+0x560], R2 ;  /* 0x0005600201007387 */ /* 0x020fe20000100a00 */
[----:B------:R-:W-:Y:S01]  /*10ff0*/  SEL R190, RZ, 0x1, P1 ;  /* 0x00000001ffbe7807 */ /* 0x000fe20000800000 */
[----:B---3--:R-:W-:Y:S01]  /*11000*/  VIADD R191, R196, 0xfffffeca ;  /* 0xfffffecac4bf7836 */ /* 0x008fe20000000000 */
[----:B------:R-:W-:Y:S01]  /*11010*/  ISETP.GE.U32.AND P1, PT, R188, 0x7ffffe8f, PT ;  /* 0x7ffffe8fbc00780c */ /* 0x000fe20003f26070 */
[----:B------:R-:W-:Y:S01]  /*11020*/  VIADD R188, R194, 0xfffffec8 ;  /* 0xfffffec8c2bc7836 */ /* 0x000fe20000000000 */
[----:B------:R-:W-:Y:S01]  /*11030*/  STL.64 [R1+0x558], R228 ;  /* 0x000558e401007387 */ /* 0x000fe20000100a00 */
[----:B------:R-:W-:Y:S01]  /*11040*/  ULOP3.LUT UR18, UR18, 0x3, URZ, 0xc0, !UPT ;  /* 0x0000000312127892 */ /* 0x000fe2000f8ec0ff */
[----:B------:R-:W-:Y:S01]  /*11050*/  SEL R194, RZ, 0x4, P1 ;  /* 0x00000004ffc27807 */ /* 0x000fe20000800000 */
[----:B------:R-:W3:Y:S01]  /*11060*/  LDCU UR5, c[0x0][0x3a0] ;  /* 0x00007400ff0577ac */ /* 0x000ee20008000800 */
[----:B------:R-:W-:Y:S01]  /*11070*/  ISETP.GE.U32.AND P1, PT, R188, 0x7ffffe89, PT ;  /* 0x7ffffe89bc00780c */ /* 0x000fe20003f26070 */
[----:B------:R-:W-:Y:S01]  /*11080*/  VIADD R188, R193, 0xfffffec9 ;  /* 0xfffffec9c1bc7836 */ /* 0x000fe20000000000 */
[----:B------:R-:W-:Y:S01]  /*11090*/  SEL R193, RZ, 0x7fff8, P4 ;  /* 0x0007fff8ffc17807 */ /* 0x000fe20002000000 */
[----:B------:R-:W-:Y:S01]  /*110a0*/  STL.64 [R1+0x550], R236 ;  /* 0x000550ec01007387 */ /* 0x000fe20000100a00 */
[----:B------:R-:W-:Y:S01]  /*110b0*/  SEL R192, RZ, 0x1, P1 ;  /* 0x00000001ffc07807 */ /* 0x000fe20000800000 */
[----:B------:R-:W-:Y:S01]  /*110c0*/  UIADD3 UR24, UPT, UPT, UR24, -0x126, URZ ;  /* 0xfffffeda18187890 */ /* 0x000fe2000fffe0ff */
[----:B------:R-:W-:Y:S01]  /*110d0*/  ISETP.GE.U32.AND P4, PT, R188, 0x7ffffe8a, PT ;  /* 0x7ffffe8abc00780c */ /* 0x000fe20003f86070 */
[----:B------:R-:W-:Y:S01]  /*110e0*/  STL.64 [R1+0x548], R244 ;  /* 0x000548f401007387 */ /* 0x000fe20000100a00 */
[----:B----4-:R-:W-:Y:S01]  /*110f0*/  IADD3 R188, PT, PT, R195, -0x135, RZ ;  /* 0xfffffecbc3bc7810 */ /* 0x010fe20007ffe0ff */
[----:B------:R-:W-:Y:S01]  /*11100*/  VIADD R195, R197, 0xfffffec4 ;  /* 0xfffffec4c5c37836 */ /* 0x000fe20000000000 */
[----:B------:R-:W-:Y:S01]  /*11110*/  ISETP.GE.U32.AND P1, PT, R191, 0x7ffffe8b, PT ;  /* 0x7ffffe8bbf00780c */ /* 0x000fe20003f26070 */
[----:B------:R-:W-:Y:S01]  /*11120*/  VIADD R197, R200, 0xfffffec6 ;  /* 0xfffffec6c8c57836 */ /* 0x000fe20000000000 */
[----:B------:R-:W-:Y:S01]  /*11130*/  SEL R191, RZ, 0x1fffe, P4 ;  /* 0x0001fffeffbf7807 */ /* 0x000fe20002000000 */
[----:B------:R4:W-:Y:S01]  /*11140*/  STL.64 [R1+0x540], R208 ;  /* 0x000540d001007387 */ /* 0x0009e20000100a00 */
[----:B------:R-:W-:Y:S01]  /*11150*/  ISETP.GE.U32.AND P4, PT, R188, 0x7ffffe8c, PT ;  /* 0x7ffffe8cbc00780c */ /* 0x000fe20003f86070 */
[----:B------:R-:W-:Y:S01]  /*11160*/  VIADD R188, R199, 0xfffffec5 ;  /* 0xfffffec5c7bc7836 */ /* 0x000fe20000000000 */
[----:B------:R-:W-:Y:S01]  /*11170*/  SEL R196, RZ, 0x4, P1 ;  /* 0x00000004ffc47807 */ /* 0x000fe20000800000 */
[----:B-1----:R-:W-:Y:S01]  /*11180*/  UIADD3 UR23, UPT, UPT, UR23, -0x125, URZ ;  /* 0xfffffedb17177890 */ /* 0x002fe2000fffe0ff */
[----:B------:R-:W-:Y:S01]  /*11190*/  ISETP.GE.U32.AND P1, PT, R195, 0x7ffffe85, PT ;  /* 0x7ffffe85c300780c */ /* 0x000fe20003f26070 */
[----:B------:R-:W-:Y:S01]  /*111a0*/  UIADD3 UR22, UPT, UPT, UR22, -0x128, URZ ;  /* 0xfffffed816167890 */ /* 0x000fe2000fffe0ff */
[----:B------:R-:W-:Y:S01]  /*111b0*/  SEL R195, RZ, 0x7fff8, P4 ;  /* 0x0007fff8ffc37807 */ /* 0x000fe20002000000 */
[----:B------:R-:W-:Y:S01]  /*111c0*/  UIADD3 UR17, UPT, UPT, UR17, -0x12b, URZ ;  /* 0xfffffed511117890 */ /* 0x000fe2000fffe0ff */
[----:B------:R-:W-:Y:S01]  /*111d0*/  ISETP.GE.U32.AND P4, PT, R188, 0x7ffffe86, PT ;  /* 0x7ffffe86bc00780c */ /* 0x000fe20003f86070 */
[----:B------:R-:W-:Y:S01]  /*111e0*/  VIADD R188, R198, 0xfffffec7 ;  /* 0xfffffec7c6bc7836 */ /* 0x000fe20000000000 */
[----:B------:R-:W-:Y:S01]  /*111f0*/  SEL R199, RZ, 0x1, P1 ;  /* 0x00000001ffc77807 */ /* 0x000fe20000800000 */
[----:B------:R-:W-:Y:S01]  /*11200*/  UISETP.GE.U32.AND UP1, UPT, UR24, 0x7ffffe9b, UPT ;  /* 0x7ffffe9b1800788c */ /* 0x000fe2000bf26070 */
[----:B------:R-:W-:Y:S01]  /*11210*/  ISETP.GE.U32.AND P1, PT, R197, 0x7ffffe87, PT ;  /* 0x7ffffe87c500780c */ /* 0x000fe20003f26070 */
[----:B------:R-:W-:Y:S01]  /*11220*/  VIADD R197, R201, 0xfffffec1 ;  /* 0xfffffec1c9c57836 */ /* 0x000fe20000000000 */
[----:B------:R-:W-:Y:S01]  /*11230*/  IADD3 R200, PT, PT, R205, -0x13e, RZ ;  /* 0xfffffec2cdc87810 */ /* 0x000fe20007ffe0ff */
[----:B------:R-:W-:Y:S01]  /*11240*/  UIADD3 UR6, UPT, UPT, UR6, -0x130, URZ ;  /* 0xfffffed006067890 */ /* 0x000fe2000fffe0ff */
[----:B------:R-:W-:Y:S01]  /*11250*/  SEL R198, RZ, 0x1fffe, P4 ;  /* 0x0001fffeffc67807 */ /* 0x000fe20002000000 */
[----:B------:R-:W1:Y:S01]  /*11260*/  LDC R205, c[0x0][0x3a0] ;  /* 0x0000e800ffcd7b82 */ /* 0x000e620000000800 */
[----:B------:R-:W-:Y:S01]  /*11270*/  ISETP.GE.U32.AND P4, PT, R188, 0x7ffffe88, PT ;  /* 0x7ffffe88bc00780c */ /* 0x000fe20003f86070 */
[----:B------:R-:W-:Y:S01]  /*11280*/  UISETP.GE.U32.AND UP2, UPT, UR23, 0x7ffffe9c, UPT ;  /* 0x7ffffe9c1700788c */ /* 0x000fe2000bf46070 */
[----:B------:R-:W-:Y:S01]  /*11290*/  SEL R202, RZ, 0x4, P1 ;  /* 0x00000004ffca7807 */ /* 0x000fe20000800000 */
[----:B---3--:R-:W-:Y:S01]  /*112a0*/  UIADD3 UR5, UPT, UPT, UR5, -0x12f, URZ ;  /* 0xfffffed105057890 */ /* 0x008fe2000fffe0ff */
[----:B------:R-:W-:Y:S01]  /*112b0*/  SHF.R.U32.HI R188, RZ, 0x2, R135 ;  /* 0x00000002ffbc7819 */ /* 0x000fe20000011687 */
[----:B------:R-:W-:Y:S01]  /*112c0*/  UISETP.GE.U32.AND UP5, UPT, UR22, 0x7ffffe99, UPT ;  /* 0x7ffffe991600788c */ /* 0x000fe2000bfa6070 */
[----:B------:R-:W-:Y:S01]  /*112d0*/  ISETP.GE.U32.AND P1, PT, R197, 0x7ffffe82, PT ;  /* 0x7ffffe82c500780c */ /* 0x000fe20003f26070 */
[----:B------:R-:W-:Y:S01]  /*112e0*/  UISETP.GE.U32.AND UP4, UPT, UR17, 0x7ffffe96, UPT ;  /* 0x7ffffe961100788c */ /* 0x000fe2000bf86070 */
[----:B------:R-:W-:Y:S01]  /*112f0*/  SEL R201, RZ, 0x7fff8, P4 ;  /* 0x0007fff8ffc97807 */ /* 0x000fe20002000000 */
[----:B------:R-:W-:Y:S01]  /*11300*/  UIADD3 UR20, UPT, UPT, UR20, -0x12a, URZ ;  /* 0xfffffed614147890 */ /* 0x000fe2000fffe0ff */
[----:B------:R-:W-:Y:S01]  /*11310*/  LOP3.LUT P4, RZ, R188, 0x1, RZ, 0xc0, !PT ;  /* 0x00000001bcff7812 */ /* 0x000fe2000788c0ff */
[----:B------:R-:W-:Y:S01]  /*11320*/  IMAD.IADD R188, R190, 0x1, R189 ;  /* 0x00000001bebc7824 */ /* 0x000fe200078e02bd */
[----:B------:R-:W-:Y:S01]  /*11330*/  SEL R197, RZ, 0x1fffe, P1 ;  /* 0x0001fffeffc57807 */ /* 0x000fe20000800000 */
[----:B------:R-:W-:Y:S01]  /*11340*/  VIADD R189, R204, 0xfffffede ;  /* 0xfffffedeccbd7836 */ /* 0x000fe20000000000 */
[----:B------:R-:W-:Y:S01]  /*11350*/  ISETP.GE.U32.AND P1, PT, R200, 0x7ffffe83, PT ;  /* 0x7ffffe83c800780c */ /* 0x000fe20003f26070 */
[----:B------:R-:W-:Y:S01]  /*11360*/  USEL UR17, URZ, 0x4, UP1 ;  /* 0x00000004ff117887 */ /* 0x000fe20008800000 */
[----:B------:R-:W-:Y:S01]  /*11370*/  LOP3.LUT R188, R188, 0x3, RZ, 0xc0, !PT ;  /* 0x00000003bcbc7812 */ /* 0x000fe200078ec0ff */
[----:B------:R-:W-:Y:S01]  /*11380*/  UISETP.GE.U32.AND UP1, UPT, UR6, 0x7ffffe91, UPT ;  /* 0x7ffffe910600788c */ /* 0x000fe2000bf26070 */
[----:B------:R-:W-:Y:S01]  /*11390*/  SEL R200, RZ, 0x4, P1 ;  /* 0x00000004ffc87807 */ /* 0x000fe20000800000 */
[----:B--2---:R-:W-:Y:S01]  /*113a0*/  UIADD3 UR19, UPT, UPT, UR19, -0x129, URZ ;  /* 0xfffffed713137890 */ /* 0x004fe2000fffe0ff */
[----:B------:R-:W-:Y:S01]  /*113b0*/  ISETP.GE.U32.AND P1, PT, R203, 0x7ffffe84, PT ;  /* 0x7ffffe84cb00780c */ /* 0x000fe20003f26070 */
[----:B------:R-:W-:Y:S01]  /*113c0*/  USEL UR6, URZ, 0x7fff8, UP2 ;  /* 0x0007fff8ff067887 */ /* 0x000fe20009000000 */
[----:B------:R-:W-:Y:S01]  /*113d0*/  IADD3 R203, PT, PT, R188, R193, R194 ;  /* 0x000000c1bccb7210 */ /* 0x000fe20007ffe0c2 */
[----:B------:R-:W-:Y:S01]  /*113e0*/  IMAD.IADD R188, R192, 0x1, R191 ;  /* 0x00000001c0bc7824 */ /* 0x000fe200078e02bf */
[----:B------:R-:W-:Y:S01]  /*113f0*/  SEL R193, RZ, 0x7fff8, P1 ;  /* 0x0007fff8ffc17807 */ /* 0x000fe20000800000 */
[----:B------:R-:W-:Y:S01]  /*11400*/  USEL UR22, URZ, 0x1, UP5 ;  /* 0x00000001ff167887 */ /* 0x000fe2000a800000 */
[----:B------:R-:W-:Y:S01]  /*11410*/  ISETP.GE.U32.AND P1, PT, R189, 0x7ffffe9f, PT ;  /* 0x7ffffe9fbd00780c */ /* 0x000fe20003f26070 */
[----:B------:R-:W-:Y:S01]  /*11420*/  VIADD R189, R206, 0xfffffedf ;  /* 0xfffffedfcebd7836 */ /* 0x000fe20000000000 */
[----:B-1----:R-:W-:Y:S01]  /*11430*/  IADD3 R251, PT, PT, R205, -0x140, RZ ;  /* 0xfffffec0cdfb7810 */ /* 0x002fe20007ffe0ff */
[----:B------:R-:W-:Y:S01]  /*11440*/  UISETP.GE.U32.AND UP2, UPT, UR5, 0x7ffffe92, UPT ;  /* 0x7ffffe920500788c */ /* 0x000fe2000bf46070 */
[----:B------:R-:W-:Y:S01]  /*11450*/  SEL R194, RZ, 0x4, P1 ;  /* 0x00000004ffc27807 */ /* 0x000fe20000800000 */
[----:B------:R-:W-:Y:S01]  /*11460*/  UIADD3 UR8, UPT, UPT, UR8, -0x12e, URZ ;  /* 0xfffffed208087890 */ /* 0x000fe2000fffe0ff */
[----:B------:R-:W-:Y:S01]  /*11470*/  ISETP.GE.U32.AND P1, PT, R189, 0x7ffffea0, PT ;  /* 0x7ffffea0bd00780c */ /* 0x000fe20003f26070 */
[----:B------:R-:W-:Y:S01]  /*11480*/  UISETP.GE.U32.AND UP5, UPT, UR20, 0x7ffffe97, UPT ;  /* 0x7ffffe971400788c */ /* 0x000fe2000bfa6070 */
[----:B------:R-:W-:Y:S01]  /*11490*/  LOP3.LUT R188, R188, 0x3, RZ, 0xc0, !PT ;  /* 0x00000003bcbc7812 */ /* 0x000fe200078ec0ff */
[----:B------:R-:W-:Y:S01]  /*114a0*/  IMAD.IADD R189, R199, 0x1, R198 ;  /* 0x00000001c7bd7824 */ /* 0x000fe200078e02c6 */
[----:B------:R-:W-:Y:S01]  /*114b0*/  SEL R192, RZ, 0x7fff8, P1 ;  /* 0x0007fff8ffc07807 */ /* 0x000fe20000800000 */
[----:B------:R-:W-:Y:S01]  /*114c0*/  USEL UR20, URZ, 0x1fffe, UP6 ;  /* 0x0001fffeff147887 */ /* 0x000fe2000b000000 */
[----:B------:R-:W-:Y:S01]  /*114d0*/  ISETP.GE.U32.AND P1, PT, R251, 0x7ffffe81, PT ;  /* 0x7ffffe81fb00780c */ /* 0x000fe20003f26070 */
[----:B------:R-:W-:Y:S01]  /*114e0*/  UISETP.GE.U32.AND UP6, UPT, UR19, 0x7ffffe98, UPT ;  /* 0x7ffffe981300788c */ /* 0x000fe2000bfc6070 */
[----:B------:R-:W2:Y:S01]  /*114f0*/  LDL.LU.64 R250, [R1+0x508] ;  /* 0x0005080001fa7983 */ /* 0x000ea20000300a00 */
[----:B------:R-:W-:Y:S01]  /*11500*/  IADD3 R190, PT, PT, R188, R195, R196 ;  /* 0x000000c3bcbe7210 */ /* 0x000fe20007ffe0c4 */
[----:B------:R-:W-:Y:S01]  /*11510*/  UIADD3 UR7, UPT, UPT, UR7, -0x12d, URZ ;  /* 0xfffffed307077890 */ /* 0x000fe2000fffe0ff */
[----:B------:R-:W-:Y:S01]  /*11520*/  SEL R188, RZ, 0x1, P1 ;  /* 0x00000001ffbc7807 */ /* 0x000fe20000800000 */
[----:B------:R-:W3:Y:S01]  /*11530*/  LDL.64 R234, [R1+0x128] ;  /* 0x0001280001ea7983 */ /* 0x000ee20000100a00 */
[----:B------:R-:W-:Y:S01]  /*11540*/  LOP3.LUT R189, R189, 0x3, RZ, 0xc0, !PT ;  /* 0x00000003bdbd7812 */ /* 0x000fe200078ec0ff */
[----:B------:R-:W-:-:S02]  /*11550*/  USEL UR19, URZ, 0x1, UP3 ;  /* 0x00000001ff137887 */ /* 0x000fc40009800000 */
[----:B------:R-:W-:Y:S01]  /*11560*/  IMAD.IADD R188, R188, 0x1, R197 ;  /* 0x00000001bcbc7824 */ /* 0x000fe200078e02c5 */
[----:B------:R-:W-:Y:S01]  /*11570*/  IADD3 R191, PT, PT, R189, R201, R202 ;  /* 0x000000c9bdbf7210 */ /* 0x000fe20007ffe0ca */
[----:B------:R-:W3:Y:S01]  /*11580*/  LDL.64 R196, [R1+0x148] ;  /* 0x0001480001c47983 */ /* 0x000ee20000100a00 */
[----:B------:R-:W-:Y:S02]  /*11590*/  USEL UR25, URZ, 0x1, UP1 ;  /* 0x00000001ff197887 */ /* 0x000fe40008800000 */
[----:B------:R-:W-:Y:S01]  /*115a0*/  LOP3.LUT R188, R188, 0x3, RZ, 0xc0, !PT ;  /* 0x00000003bcbc7812 */ /* 0x000fe200078ec0ff */
[----:B------:R-:W-:Y:S01]  /*115b0*/  IMAD.SHL.U32 R189, R190, 0x100, RZ ;  /* 0x00000100bebd7824 */ /* 0x000fe200078e00ff */
[----:B------:R-:W3:Y:S01]  /*115c0*/  LDL.64 R242, [R1+0x160] ;  /* 0x0001600001f27983 */ /* 0x000ee20000100a00 */
[----:B------:R-:W-:Y:S01]  /*115d0*/  USEL UR26, URZ, 0x1fffe, UP2 ;  /* 0x0001fffeff1a7887 */ /* 0x000fe20009000000 */
[----:B------:R-:W-:Y:S01]  /*115e0*/  IADD3 R188, PT, PT, R188, R193, R200 ;  /* 0x000000c1bcbc7210 */ /* 0x000fe20007ffe0c8 */
[----:B------:R-:W-:Y:S01]  /*115f0*/  UISETP.GE.U32.AND UP3, UPT, UR8, 0x7ffffe93, UPT ;  /* 0x7ffffe930800788c */ /* 0x000fe2000bf66070 */
[----:B------:R-:W-:Y:S01]  /*11600*/  LOP3.LUT R190, R189, 0xf00, RZ, 0xe2, !PT ;  /* 0x00000f00bdbe7812 */ /* 0x000fe200078ee2ff */
[----:B------:R-:W3:Y:S01]  /*11610*/  LDL.64 R200, [R1+0x150] ;  /* 0x0001500001c87983 */ /* 0x000ee20000100a00 */
[----:B------:R-:W-:Y:S01]  /*11620*/  LOP3.LUT R188, R188, 0xf, RZ, 0xc0, !PT ;  /* 0x0000000fbcbc7812 */ /* 0x000fe200078ec0ff */
[----:B------:R-:W-:-:S02]  /*11630*/  USEL UR8, URZ, 0x1fffe, UP4 ;  /* 0x0001fffeff087887 */ /* 0x000fc4000a000000 */
[----:B------:R-:W-:Y:S01]  /*11640*/  UIADD3 UR20, UPT, UPT, UR22, UR20, URZ ;  /* 0x0000001416147290 */ /* 0x000fe2000fffe0ff */
[----:B------:R-:W-:Y:S01]  /*11650*/  SHF.R.U32.HI R135, RZ, 0x1, R135 ;  /* 0x00000001ff877819 */ /* 0x000fe20000011687 */
[----:B------:R-:W-:Y:S01]  /*11660*/  IMAD R189, R191, 0x10, R188 ;  /* 0x00000010bfbd7824 */ /* 0x000fe200078e02bc */
[----:B------:R-:W-:Y:S01]  /*11670*/  IADD3 R188, PT, PT, R192, UR18, R194 ;  /* 0x00000012c0bc7c10 */ /* 0x000fe2000fffe0c2 */
[----:B------:R-:W-:Y:S01]  /*11680*/  UISETP.GE.U32.AND UP4, UPT, UR7, 0x7ffffe94, UPT ;  /* 0x7ffffe940700788c */ /* 0x000fe2000bf86070 */
[----:B------:R-:W3:Y:S01]  /*11690*/  LDL.64 R192, [R1+0x140] ;  /* 0x0001400001c07983 */ /* 0x000ee20000100a00 */
[----:B------:R-:W-:Y:S02]  /*116a0*/  UIADD3 UR25, UPT, UPT, UR25, UR26, URZ ;  /* 0x0000001a19197290 */ /* 0x000fe4000fffe0ff */
[----:B------:R-:W-:Y:S01]  /*116b0*/  UIADD3 UR8, UPT, UPT, UR19, UR8, URZ ;  /* 0x0000000813087290 */ /* 0x000fe2000fffe0ff */
[----:B------:R-:W3:Y:S01]  /*116c0*/  LDL.64 R194, [R1+0x138] ;  /* 0x0001380001c27983 */ /* 0x000ee20000100a00 */
[----:B------:R-:W-:-:S02]  /*116d0*/  ULOP3.LUT UR20, UR20, 0x3, URZ, 0xc0, !UPT ;  /* 0x0000000314147892 */ /* 0x000fc4000f8ec0ff */
[----:B------:R-:W-:Y:S01]  /*116e0*/  USEL UR23, URZ, 0x4, UP3 ;  /* 0x00000004ff177887 */ /* 0x000fe20009800000 */
[----:B------:R-:W-:Y:S01]  /*116f0*/  LDGSTS.E [R134+0x7000], desc[UR28][R14.64], P5 ;  /* 0x070000000e867fae */ /* 0x000fe2000a9a101c */
[----:B------:R-:W-:Y:S02]  /*11700*/  USEL UR24, URZ, 0x7fff8, UP4 ;  /* 0x0007fff8ff187887 */ /* 0x000fe4000a000000 */
[----:B------:R-:W-:Y:S02]  /*11710*/  ULOP3.LUT UR25, UR25, 0x3, URZ, 0xc0, !UPT ;  /* 0x0000000319197892 */ /* 0x000fe4000f8ec0ff */
[----:B------:R-:W-:Y:S01]  /*11720*/  USEL UR5, URZ, 0x4, UP5 ;  /* 0x00000004ff057887 */ /* 0x000fe2000a800000 */
[----:B------:R-:W-:Y:S01]  /*11730*/  IMAD R190, R203, 0x1000, R190 ;  /* 0x00001000cbbe7824 */ /* 0x000fe200078e02be */
[----:B------:R-:W-:Y:S01]  /*11740*/  USEL UR7, URZ, 0x7fff8, UP6 ;  /* 0x0007fff8ff077887 */ /* 0x000fe2000b000000 */
[----:B------:R-:W-:Y:S01]  /*11750*/  LOP3.LUT R189, R189, 0xff, RZ, 0xc0, !PT ;  /* 0x000000ffbdbd7812 */ /* 0x000fe200078ec0ff */
[----:B------:R-:W-:Y:S01]  /*11760*/  ULOP3.LUT UR8, UR8, 0x3, URZ, 0xc0, !UPT ;  /* 0x0000000308087892 */ /* 0x000fe2000f8ec0ff */
[----:B------:R-:W-:Y:S01]  /*11770*/  LDGSTS.E [R134+0x7200], desc[UR28][R10.64], P5 ;  /* 0x072000000a867fae */ /* 0x000fe2000a9a101c */
[----:B------:R-:W-:-:S02]  /*11780*/  UIADD3 UR6, UPT, UPT, UR20, UR6, UR17 ;  /* 0x0000000614067290 */ /* 0x000fc4000fffe011 */
[----:B------:R-:W-:Y:S01]  /*11790*/  UIADD3 UR23, UPT, UPT, UR25, UR24, UR23 ;  /* 0x0000001819177290 */ /* 0x000fe2000fffe017 */
[----:B------:R-:W3:Y:S01]  /*117a0*/  LDL.64 R198, [R1+0x158] ;  /* 0x0001580001c67983 */ /* 0x000ee20000100a00 */
[----:B------:R-:W-:Y:S02]  /*117b0*/  UIADD3 UR7, UPT, UPT, UR8, UR7, UR5 ;  /* 0x0000000708077290 */ /* 0x000fe4000fffe005 */
[----:B------:R-:W-:Y:S01]  /*117c0*/  USHF.L.U32 UR5, UR6, 0x8, URZ ;  /* 0x0000000806057899 */ /* 0x000fe200080006ff */
[----:B------:R-:W-:Y:S01]  /*117d0*/  IADD3 R189, PT, PT, R190, R189, RZ ;  /* 0x000000bdbebd7210 */ /* 0x000fe20007ffe0ff */
[----:B------:R-:W-:Y:S01]  /*117e0*/  ULOP3.LUT UR23, UR23, 0xf, URZ, 0xc0, !UPT ;  /* 0x0000000f17177892 */ /* 0x000fe2000f8ec0ff */
[----:B------:R-:W-:Y:S01]  /*117f0*/  LOP3.LUT P5, RZ, R135, 0x1, RZ, 0xc0, !PT ;  /* 0x0000000187ff7812 */ /* 0x000fe200078ac0ff */
[----:B------:R-:W-:Y:S01]  /*11800*/  ULOP3.LUT UR5, UR5, 0xf00, URZ, 0xe2, !UPT ;  /* 0x00000f0005057892 */ /* 0x000fe2000f8ee2ff */
[----:B------:R-:W-:Y:S01]  /*11810*/  LDGSTS.E [R134+0x7400], desc[UR28][R6.64], P4 ;  /* 0x0740000006867fae */ /* 0x000fe2000a1a101c */
[----:B------:R-:W-:-:S03]  /*11820*/  ULEA UR7, UR7, UR23, 0x4 ;  /* 0x0000001707077291 */ /* 0x000fc6000f8e20ff */
[----:B------:R-:W-:Y:S01]  /*11830*/  LDGSTS.E [R134+0x7600], desc[UR28][R4.64], P4 ;  /* 0x0760000004867fae */ /* 0x000fe2000a1a101c */
[----:B------:R-:W-:Y:S01]  /*11840*/  ULOP3.LUT UR7, UR7, 0xff, URZ, 0xc0, !UPT ;  /* 0x000000ff07077892 */ /* 0x000fe2000f8ec0ff */
[----:B------:R-:W-:Y:S02]  /*11850*/  LEA R188, R188, UR5, 0xc ;  /* 0x00000005bcbc7c11 */ /* 0x000fe4000f8e60ff */
[----:B----4-:R-:W4:Y:S03]  /*11860*/  LDL.64 R208, [R1+0x170] ;  /* 0x0001700001d07983 */ /* 0x010f260000100a00 */
[----:B------:R-:W-:Y:S01]  /*11870*/  VIADD R188, R188, UR7 ;  /* 0x00000007bcbc7c36 */ /* 0x000fe20008000000 */
[----:B------:R-:W-:Y:S04]  /*11880*/  LDGSTS.E [R134+0x7800], desc[UR28][R8.64], P5 ;  /* 0x0780000008867fae */ /* 0x000fe8000a9a101c */
[----:B------:R-:W-:Y:S01]  /*11890*/  PRMT R135, R189, 0x5410, R188 ;  /* 0x00005410bd877816 */ /* 0x000fe200000000bc */
[----:B------:R-:W-:Y:S03]  /*118a0*/  LDGSTS.E [R134+0x7a00], desc[UR28][R12.64], P5 ;  /* 0x07a000000c867fae */ /* 0x000fe6000a9a101c */
[----:B------:R-:W-:Y:S01]  /*118b0*/  SHF.R.U64 R188, R135, 0x1f, RZ ;  /* 0x0000001f87bc7819 */ /* 0x000fe200000012ff */
[----:B------:R-:W-:Y:S03]  /*118c0*/  LDGSTS.E [R134+0x7c00], desc[UR28][R16.64], !P2 ;  /* 0x07c0000010867fae */ /* 0x000fe6000d1a101c */
[----:B------:R-:W-:Y:S01]  /*118d0*/  LOP3.LUT P4, RZ, R188, 0x1, RZ, 0xc0, !PT ;  /* 0x00000001bcff7812 */ /* 0x000fe2000788c0ff */
[----:B------:R-:W-:Y:S04]  /*118e0*/  LDGSTS.E [R134+0x7e00], desc[UR28][R20.64], !P2 ;  /* 0x07e0000014867fae */ /* 0x000fe8000d1a101c */
[----:B------:R-:W3:Y:S01]  /*118f0*/  LDL.64 R244, [R1+0x168] ;  /* 0x0001680001f47983 */ /* 0x000ee20000100a00 */
[----:B--2---:R-:W-:-:S07]  /*11900*/  IADD3 R204, P6, PT, R250, UR12, RZ ;  /* 0x0000000cfacc7c10 */ /* 0x004fce000ffde0ff */
[----:B------:R-:W-:Y:S01]  /*11910*/  LDGSTS.E [R134+0x8000], desc[UR28][R24.64], P4 ;  /* 0x0800000018867fae */ /* 0x000fe2000a1a101c */
[----:B------:R-:W-:-:S03]  /*11920*/  IADD3.X R205, PT, PT, R251, UR13, RZ, P6, !PT ;  /* 0x0000000dfbcd7c10 */ /* 0x000fc6000b7fe4ff */
[----:B------:R-:W-:Y:S04]  /*11930*/  LDGSTS.E [R134+0x8200], desc[UR28][R28.64], P4 ;  /* 0x082000001c867fae */ /* 0x000fe8000a1a101c */
[----:B------:R-:W2:Y:S01]  /*11940*/  LDL.64 R250, [R1+0x130] ;  /* 0x0001300001fa7983 */ /* 0x000ea20000100a00 */
[----:B------:R-:W-:-:S04]  /*11950*/  SHF.R.U64 R188, R135, 0x1e, RZ ;  /* 0x0000001e87bc7819 */ /* 0x000fc800000012ff */
[----:B------:R-:W-:Y:S02]  /*11960*/  LOP3.LUT P5, RZ, R188, 0x1, RZ, 0xc0, !PT ;  /* 0x00000001bcff7812 */ /* 0x000fe400078ac0ff */
[----:B------:R-:W-:-:S04]  /*11970*/  SHF.R.U64 R188, R135, 0x1d, RZ ;  /* 0x0000001d87bc7819 */ /* 0x000fc800000012ff */
[----:B------:R-:W-:Y:S02]  /*11980*/  LOP3.LUT P2, RZ, R188, 0x1, RZ, 0xc0, !PT ;  /* 0x00000001bcff7812 */ /* 0x000fe4000784c0ff */
[----:B------:R-:W-:-:S04]  /*11990*/  SHF.R.U64 R188, R135, 0x1c, RZ ;  /* 0x0000001c87bc7819 */ /* 0x000fc800000012ff */
[----:B------:R-:W-:Y:S01]  /*119a0*/  LOP3.LUT P4, RZ, R188, 0x1, RZ, 0xc0, !PT ;  /* 0x00000001bcff7812 */ /* 0x000fe2000788c0ff */
[----:B------:R-:W-:Y:S01]  /*119b0*/  LDGSTS.E [R134+0x8400], desc[UR28][R32.64], P5 ;  /* 0x0840000020867fae */ /* 0x000fe2000a9a101c */
[----:B------:R-:W-:-:S03]  /*119c0*/  SHF.R.U64 R188, R135, 0x1b, RZ ;  /* 0x0000001b87bc7819 */ /* 0x000fc600000012ff */
[----:B------:R-:W-:Y:S01]  /*119d0*/  LDGSTS.E [R134+0x8600], desc[UR28][R36.64], P5 ;  /* 0x0860000024867fae */ /* 0x000fe2000a9a101c */
[----:B------:R-:W-:Y:S02]  /*119e0*/  LOP3.LUT P5, RZ, R188, 0x1, RZ, 0xc0, !PT ;  /* 0x00000001bcff7812 */ /* 0x000fe400078ac0ff */
[C---:B------:R-:W-:Y:S01]  /*119f0*/  SHF.R.U64 R188, R135.reuse, 0x1a, RZ ;  /* 0x0000001a87bc7819 */ /* 0x040fe200000012ff */
[----:B------:R-:W-:Y:S04]  /*11a00*/  LDGSTS.E [R134+0x8800], desc[UR28][R40.64], P2 ;  /* 0x0880000028867fae */ /* 0x000fe800091a101c */
[----:B------:R-:W-:Y:S01]  /*11a10*/  LDGSTS.E [R134+0x8a00], desc[UR28][R44.64], P2 ;  /* 0x08a000002c867fae */ /* 0x000fe200091a101c */
[----:B------:R-:W-:Y:S02]  /*11a20*/  LOP3.LUT P2, RZ, R188, 0x1, RZ, 0xc0, !PT ;  /* 0x00000001bcff7812 */ /* 0x000fe4000784c0ff */
[C---:B------:R-:W-:Y:S01]  /*11a30*/  SHF.R.U64 R188, R135.reuse, 0x19, RZ ;  /* 0x0000001987bc7819 */ /* 0x040fe200000012ff */
[----:B------:R-:W-:Y:S03]  /*11a40*/  LDGSTS.E [R134+0x8c00], desc[UR28][R48.64], P4 ;  /* 0x08c0000030867fae */ /* 0x000fe6000a1a101c */
[----:B------:R-:W-:Y:S01]  /*11a50*/  LOP3.LUT P6, RZ, R188, 0x1, RZ, 0xc0, !PT ;  /* 0x00000001bcff7812 */ /* 0x000fe200078cc0ff */
[----:B------:R-:W-:Y:S01]  /*11a60*/  LDGSTS.E [R134+0x8e00], desc[UR28][R60.64], P4 ;  /* 0x08e000003c867fae */ /* 0x000fe2000a1a101c */
[----:B------:R-:W-:-:S03]  /*11a70*/  SHF.R.U64 R188, R135, 0x18, RZ ;  /* 0x0000001887bc7819 */ /* 0x000fc600000012ff */
        /* <DEDUP_REMOVED lines=13> */
[----:B------:R-:W-:Y:S01]  /*11b50*/  SHF.R.U64 R188, R135, 0x14, RZ ;  /* 0x0000001487bc7819 */ /* 0x000fe200000012ff */
[----:B------:R-:W-:Y:S04]  /*11b60*/  LDGSTS.E [R134+0x9c00], desc[UR28][R88.64], P4 ;  /* 0x09c0000058867fae */ /* 0x000fe8000a1a101c */
[----:B------:R-:W-:Y:S01]  /*11b70*/  LDGSTS.E [R134+0x9e00], desc[UR28][R92.64], P4 ;  /* 0x09e000005c867fae */ /* 0x000fe2000a1a101c */
[----:B------:R-:W-:-:S02]  /*11b80*/  LOP3.LUT P4, RZ, R188, 0x1, RZ, 0xc0, !PT ;  /* 0x00000001bcff7812 */ /* 0x000fc4000788c0ff */
        /* <DEDUP_REMOVED lines=16> */
[----:B------:R-:W-:Y:S01]  /*11c90*/  SHF.R.U64 R188, R135, 0xf, RZ ;  /* 0x0000000f87bc7819 */ /* 0x000fe200000012ff */
[----:B------:R1:W-:Y:S04]  /*11ca0*/  STL.64 [R1+0x2d8], R204 ;  /* 0x0002d8cc01007387 */ /* 0x0003e80000100a00 */
[----:B------:R-:W4:Y:S04]  /*11cb0*/  LDL.64 R236, [R1+0x180] ;  /* 0x0001800001ec7983 */ /* 0x000f280000100a00 */
[----:B------:R-:W-:Y:S04]  /*11cc0*/  LDGSTS.E [R134+0xb000], desc[UR28][R128.64], P5 ;  /* 0x0b00000080867fae */ /* 0x000fe8000a9a101c */
[----:B------:R-:W4:Y:S04]  /*11cd0*/  LDL.64 R228, [R1+0x178] ;  /* 0x0001780001e47983 */ /* 0x000f280000100a00 */
[----:B------:R-:W-:Y:S01]  /*11ce0*/  LDGSTS.E [R134+0xb200], desc[UR28][R160.64], P5 ;  /* 0x0b200000a0867fae */ /* 0x000fe2000a9a101c */
[----:B------:R-:W-:-:S02]  /*11cf0*/  LOP3.LUT P5, RZ, R188, 0x1, RZ, 0xc0, !PT ;  /* 0x00000001bcff7812 */ /* 0x000fc400078ac0ff */
[----:B------:R-:W-:Y:S01]  /*11d00*/  SHF.R.U64 R188, R135, 0xe, RZ ;  /* 0x0000000e87bc7819 */ /* 0x000fe200000012ff */
[----:B------:R-:W-:Y:S04]  /*11d10*/  LDGSTS.E [R134+0xb400], desc[UR28][R216.64], P2 ;  /* 0x0b400000d8867fae */ /* 0x000fe800091a101c */
[----:B------:R-:W-:Y:S01]  /*11d20*/  LDGSTS.E [R134+0xb600], desc[UR28][R210.64], P2 ;  /* 0x0b600000d2867fae */ /* 0x000fe200091a101c */
[----:B------:R-:W-:-:S03]  /*11d30*/  LOP3.LUT P2, RZ, R188, 0x1, RZ, 0xc0, !PT ;  /* 0x00000001bcff7812 */ /* 0x000fc6000784c0ff */
[----:B------:R-:W4:Y:S04]  /*11d40*/  LDL.64 R2, [R1+0x190] ;  /* 0x0001900001027983 */ /* 0x000f280000100a00 */
[----:B------:R-:W4:Y:S04]  /*11d50*/  LDL.64 R222, [R1+0x188] ;  /* 0x0001880001de7983 */ /* 0x000f280000100a00 */
[----:B------:R-:W4:Y:S04]  /*11d60*/  LDL.64 R216, [R1+0x1a0] ;  /* 0x0001a00001d87983 */ /* 0x000f280000100a00 */
[----:B------:R-:W4:Y:S04]  /*11d70*/  LDL.64 R210, [R1+0x198] ;  /* 0x0001980001d27983 */ /* 0x000f280000100a00 */
[----:B--2---:R-:W-:Y:S04]  /*11d80*/  LDGSTS.E [R134+0xb800], desc[UR28][R250.64], P6 ;  /* 0x0b800000fa867fae */ /* 0x004fe8000b1a101c */
[----:B---3--:R-:W-:Y:S04]  /*11d90*/  LDGSTS.E [R134+0xba00], desc[UR28][R234.64], P6 ;  /* 0x0ba00000ea867fae */ /* 0x008fe8000b1a101c */
[----:B------:R-:W-:Y:S04]  /*11da0*/  LDGSTS.E [R134+0xbc00], desc[UR28][R192.64], P4 ;  /* 0x0bc00000c0867fae */ /* 0x000fe8000a1a101c */
[----:B------:R-:W2:Y:S04]  /*11db0*/  LDL.64 R250, [R1+0x1b0] ;  /* 0x0001b00001fa7983 */ /* 0x000ea80000100a00 */
[----:B------:R-:W3:Y:S04]  /*11dc0*/  LDL.64 R234, [R1+0x1a8] ;  /* 0x0001a80001ea7983 */ /* 0x000ee80000100a00 */
[----:B------:R-:W-:Y:S04]  /*11dd0*/  LDGSTS.E [R134+0xbe00], desc[UR28][R194.64], P4 ;  /* 0x0be00000c2867fae */ /* 0x000fe8000a1a101c */
[----:B------:R-:W-:Y:S04]  /*11de0*/  LDGSTS.E [R134+0xc000], desc[UR28][R200.64], P5 ;  /* 0x0c000000c8867fae */ /* 0x000fe8000a9a101c */
[----:B------:R-:W-:Y:S04]  /*11df0*/  LDGSTS.E [R134+0xc200], desc[UR28][R196.64], P5 ;  /* 0x0c200000c4867fae */ /* 0x000fe8000a9a101c */
[----:B------:R-:W-:Y:S01]  /*11e00*/  LDGSTS.E [R134+0xc400], desc[UR28][R242.64], P2 ;  /* 0x0c400000f2867fae */ /* 0x000fe200091a101c */
[----:B------:R-:W-:-:S03]  /*11e10*/  SHF.R.U64 R188, R135, 0xd, RZ ;  /* 0x0000000d87bc7819 */ /* 0x000fc600000012ff */
[----:B------:R-:W-:Y:S04]  /*11e20*/  LDGSTS.E [R134+0xc600], desc[UR28][R198.64], P2 ;  /* 0x0c600000c6867fae */ /* 0x000fe800091a101c */
[----:B------:R-:W3:Y:S01]  /*11e30*/  LDL.64 R242, [R1+0x1d0] ;  /* 0x0001d00001f27983 */ /* 0x000ee20000100a00 */
[----:B------:R-:W-:Y:S02]  /*11e40*/  LOP3.LUT P6, RZ, R188, 0x1, RZ, 0xc0, !PT ;  /* 0x00000001bcff7812 */ /* 0x000fe400078cc0ff */
[----:B------:R-:W-:-:S04]  /*11e50*/  SHF.R.U64 R188, R135, 0xc, RZ ;  /* 0x0000000c87bc7819 */ /* 0x000fc800000012ff */
[----:B------:R-:W-:Y:S02]  /*11e60*/  LOP3.LUT P4, RZ, R188, 0x1, RZ, 0xc0, !PT ;  /* 0x00000001bcff7812 */ /* 0x000fe4000788c0ff */
[----:B------:R-:W-:-:S04]  /*11e70*/  SHF.R.U64 R188, R135, 0xb, RZ ;  /* 0x0000000b87bc7819 */ /* 0x000fc800000012ff */
[----:B------:R-:W-:Y:S01]  /*11e80*/  LOP3.LUT P5, RZ, R188, 0x1, RZ, 0xc0, !PT ;  /* 0x00000001bcff7812 */ /* 0x000fe200078ac0ff */
[----:B----4-:R-:W-:Y:S01]  /*11e90*/  LDGSTS.E [R134+0xc800], desc[UR28][R208.64], P6 ;  /* 0x0c800000d0867fae */ /* 0x010fe2000b1a101c */
[----:B------:R-:W-:-:S03]  /*11ea0*/  SHF.R.U64 R188, R135, 0xa, RZ ;  /* 0x0000000a87bc7819 */ /* 0x000fc600000012ff */
[----:B------:R-:W-:Y:S01]  /*11eb0*/  LDGSTS.E [R134+0xca00], desc[UR28][R244.64], P6 ;  /* 0x0ca00000f4867fae */ /* 0x000fe2000b1a101c */
[----:B------:R-:W-:Y:S02]  /*11ec0*/  LOP3.LUT P2, RZ, R188, 0x1, RZ, 0xc0, !PT ;  /* 0x00000001bcff7812 */ /* 0x000fe4000784c0ff */
[----:B------:R-:W-:-:S04]  /*11ed0*/  SHF.R.U64 R188, R135, 0x9, RZ ;  /* 0x0000000987bc7819 */ /* 0x000fc800000012ff */
        /* <DEDUP_REMOVED lines=8> */
[----:B------:R-:W-:-:S03]  /*11f60*/  LOP3.LUT P5, RZ, R188, 0x1, RZ, 0xc0, !PT ;  /* 0x00000001bcff7812 */ /* 0x000fc600078ac0ff */
[----:B------:R-:W-:Y:S04]  /*11f70*/  LDGSTS.E [R134+0xd400], desc[UR28][R216.64], P2 ;  /* 0x0d400000d8867fae */ /* 0x000fe800091a101c */
[----:B------:R-:W-:Y:S01]  /*11f80*/  LDGSTS.E [R134+0xd600], desc[UR28][R210.64], P2 ;  /* 0x0d600000d2867fae */ /* 0x000fe200091a101c */
[----:B------:R-:W-:-:S04]  /*11f90*/  SHF.R.U64 R188, R135, 0x6, RZ ;  /* 0x0000000687bc7819 */ /* 0x000fc800000012ff */
[----:B------:R-:W-:Y:S01]  /*11fa0*/  LOP3.LUT P2, RZ, R188, 0x1, RZ, 0xc0, !PT ;  /* 0x00000001bcff7812 */ /* 0x000fe2000784c0ff */
[----:B--2---:R-:W-:Y:S04]  /*11fb0*/  LDGSTS.E [R134+0xd800], desc[UR28][R250.64], P6 ;  /* 0x0d800000fa867fae */ /* 0x004fe8000b1a101c */
[----:B---3--:R-:W-:Y:S04]  /*11fc0*/  LDGSTS.E [R134+0xda00], desc[UR28][R234.64], P6 ;  /* 0x0da00000ea867fae */ /* 0x008fe8000b1a101c */
[----:B------:R-:W-:Y:S04]  /*11fd0*/  LDGSTS.E [R134+0xdc00], desc[UR28][R212.64], P4 ;  /* 0x0dc00000d4867fae */ /* 0x000fe8000a1a101c */
[----:B------:R2:W-:Y:S04]  /*11fe0*/  LDGSTS.E [R134+0xde00], desc[UR28][R238.64], P4 ;  /* 0x0de00000ee867fae */ /* 0x0005e8000a1a101c */
[----:B------:R-:W3:Y:S04]  /*11ff0*/  LDL.LU.64 R212, [R1+0x528] ;  /* 0x0005280001d47983 */ /* 0x000ee80000300a00 */
[----:B------:R-:W4:Y:S04]  /*12000*/  LDL.LU.64 R234, [R1+0x520] ;  /* 0x0005200001ea7983 */ /* 0x000f280000300a00 */
[----:B------:R1:W-:Y:S04]  /*12010*/  LDGSTS.E [R134+0xe000], desc[UR28][R242.64], P5 ;  /* 0x0e000000f2867fae */ /* 0x0003e8000a9a101c */
[----:B------:R1:W-:Y:S04]  /*12020*/  LDGSTS.E [R134+0xe200], desc[UR28][R248.64], P5 ;  /* 0x0e200000f8867fae */ /* 0x0003e8000a9a101c */
[----:B------:R1:W-:Y:S04]  /*12030*/  LDGSTS.E [R134+0xe400], desc[UR28][R246.64], P2 ;  /* 0x0e400000f6867fae */ /* 0x0003e800091a101c */
[----:B------:R-:W4:Y:S04]  /*12040*/  LDL.LU.64 R242, [R1+0x518] ;  /* 0x0005180001f27983 */ /* 0x000f280000300a00 */
[----:B------:R-:W4:Y:S04]  /*12050*/  LDL.64 R250, [R1+0x210] ;  /* 0x0002100001fa7983 */ /* 0x000f280000100a00 */
[----:B------:R-:W4:Y:S04]  /*12060*/  LDL.64 R210, [R1+0x208] ;  /* 0x0002080001d27983 */ /* 0x000f280000100a00 */
[----:B------:R-:W4:Y:S04]  /*12070*/  LDL.64 R216, [R1+0x220] ;  /* 0x0002200001d87983 */ /* 0x000f280000100a00 */
[----:B------:R-:W4:Y:S04]  /*12080*/  LDL.64 R222, [R1+0x218] ;  /* 0x0002180001de7983 */ /* 0x000f280000100a00 */
[----:B------:R-:W4:Y:S04]  /*12090*/  LDL.64 R2, [R1+0x228] ;  /* 0x0002280001027983 */ /* 0x000f280000100a00 */
[----:B------:R-:W4:Y:S04]  /*120a0*/  LDL.64 R228, [R1+0x230] ;  /* 0x0002300001e47983 */ /* 0x000f280000100a00 */
[----:B------:R-:W4:Y:S04]  /*120b0*/  LDL.64 R236, [R1+0x238] ;  /* 0x0002380001ec7983 */ /* 0x000f280000100a00 */
[----:B------:R-:W4:Y:S04]  /*120c0*/  LDL.64 R244, [R1+0x240] ;  /* 0x0002400001f47983 */ /* 0x000f280000100a00 */
[----:B------:R-:W4:Y:S04]  /*120d0*/  LDL.LU R246, [R1+0xd4] ;  /* 0x0000d40001f67983 */ /* 0x000f280000300800 */
[----:B------:R-:W4:Y:S01]  /*120e0*/  LDL.64 R208, [R1+0x358] ;  /* 0x0003580001d07983 */ /* 0x000f220000100a00 */
[----:B--2---:R-:W2:Y:S01]  /*120f0*/  S2R R238, SR_TID.X ;  /* 0x0000000000ee7919 */ /* 0x004ea20000002100 */
[----:B------:R-:W-:-:S02]  /*12100*/  SHF.R.U64 R188, R135, 0x5, RZ ;  /* 0x0000000587bc7819 */ /* 0x000fc400000012ff */
[----:B------:R1:W-:Y:S02]  /*12110*/  LDGSTS.E [R134+0xe600], desc[UR28][R240.64], P2 ;  /* 0x0e600000f0867fae */ /* 0x0003e400091a101c */
[----:B------:R-:W-:Y:S02]  /*12120*/  LOP3.LUT P6, RZ, R188, 0x1, RZ, 0xc0, !PT ;  /* 0x00000001bcff7812 */ /* 0x000fe400078cc0ff */
[C---:B------:R-:W-:Y:S01]  /*12130*/  SHF.R.U64 R188, R135.reuse, 0x4, RZ ;  /* 0x0000000487bc7819 */ /* 0x040fe200000012ff */
[----:B------:R-:W4:Y:S03]  /*12140*/  LDL.64 R202, [R1+0x400] ;  /* 0x0004000001ca7983 */ /* 0x000f260000100a00 */
[----:B------:R-:W-:Y:S01]  /*12150*/  LOP3.LUT P4, RZ, R188, 0x1, RZ, 0xc0, !PT ;  /* 0x00000001bcff7812 */ /* 0x000fe2000788c0ff */
[----:B------:R-:W4:Y:S01]  /*12160*/  LDL.64 R200, [R1+0x438] ;  /* 0x0004380001c87983 */ /* 0x000f220000100a00 */
[----:B------:R-:W-:-:S02]  /*12170*/  SHF.R.U64 R188, R135, 0x3, RZ ;  /* 0x0000000387bc7819 */ /* 0x000fc400000012ff */
[----:B------:R-:W-:Y:S01]  /*12180*/  SHF.R.U64 R189, R135, 0x2, RZ ;  /* 0x0000000287bd7819 */ /* 0x000fe200000012ff */
[----:B------:R-:W4:Y:S01]  /*12190*/  LDL.64 R196, [R1+0x470] ;  /* 0x0004700001c47983 */ /* 0x000f220000100a00 */
[----:B------:R-:W-:-:S03]  /*121a0*/  LOP3.LUT P2, RZ, R188, 0x1, RZ, 0xc0, !PT ;  /* 0x00000001bcff7812 */ /* 0x000fc6000784c0ff */
[----:B------:R1:W-:Y:S04]  /*121b0*/  LDGSTS.E [R134+0xe800], desc[UR28][R232.64], P6 ;  /* 0x0e800000e8867fae */ /* 0x0003e8000b1a101c */
[----:B------:R-:W4:Y:S04]  /*121c0*/  LDL.64 R198, [R1+0x4a8] ;  /* 0x0004a80001c67983 */ /* 0x000f280000100a00 */
[----:B------:R-:W4:Y:S01]  /*121d0*/  LDL.64 R248, [R1+0x4e0] ;  /* 0x0004e00001f87983 */ /* 0x000f220000100a00 */
[----:B--2---:R-:W-:-:S03]  /*121e0*/  LOP3.LUT R238, R238, 0x3f, RZ, 0xc0, !PT ;  /* 0x0000003feeee7812 */ /* 0x004fc600078ec0ff */
[----:B------:R1:W-:Y:S01]  /*121f0*/  LDGSTS.E [R134+0xea00], desc[UR28][R230.64], P6 ;  /* 0x0ea00000e6867fae */ /* 0x0003e2000b1a101c */
[----:B------:R-:W-:-:S03]  /*12200*/  ISETP.GE.AND P5, PT, R238, R252, PT ;  /* 0x000000fcee00720c */ /* 0x000fc60003fa6270 */
[----:B------:R1:W-:Y:S01]  /*12210*/  LDGSTS.E [R134+0xec00], desc[UR28][R224.64], P4 ;  /* 0x0ec00000e0867fae */ /* 0x0003e2000a1a101c */
[----:B------:R-:W-:-:S03]  /*12220*/  SEL R188, RZ, 0x4, P5 ;  /* 0x00000004ffbc7807 */ /* 0x000fc60002800000 */
[----:B------:R1:W-:Y:S01]  /*12230*/  LDGSTS.E [R134+0xee00], desc[UR28][R218.64], P4 ;  /* 0x0ee00000da867fae */ /* 0x0003e2000a1a101c */
[----:B------:R-:W-:Y:S02]  /*12240*/  ISETP.GT.AND P5, PT, R207, 0x13f, PT ;  /* 0x0000013fcf00780c */ /* 0x000fe40003fa4270 */
[----:B------:R-:W-:Y:S01]  /*12250*/  SHF.R.U64 R135, R135, 0x1, RZ ;  /* 0x0000000187877819 */ /* 0x000fe200000012ff */
[----:B------:R-:W2:Y:S01]  /*12260*/  LDL.64 R240, [R1+0x320] ;  /* 0x0003200001f07983 */ /* 0x000ea20000100a00 */
[----:B------:R-:W-:Y:S02]  /*12270*/  SEL R188, R188, RZ, P5 ;  /* 0x000000ffbcbc7207 */ /* 0x000fe40002800000 */
[----:B------:R-:W-:Y:S01]  /*12280*/  LOP3.LUT P4, RZ, R189, 0x1, RZ, 0xc0, !PT ;  /* 0x00000001bdff7812 */ /* 0x000fe2000788c0ff */
[----:B------:R-:W2:Y:S04]  /*12290*/  LDL.64 R238, [R1+0x360] ;  /* 0x0003600001ee7983 */ /* 0x000ea80000100a00 */
[----:B------:R-:W2:Y:S04]  /*122a0*/  LDL.64 R232, [R1+0x398] ;  /* 0x0003980001e87983 */ /* 0x000ea80000100a00 */
[----:B------:R-:W2:Y:S04]  /*122b0*/  LDL.64 R230, [R1+0x3d0] ;  /* 0x0003d00001e67983 */ /* 0x000ea80000100a00 */
[----:B------:R-:W2:Y:S04]  /*122c0*/  LDL.64 R224, [R1+0x408] ;  /* 0x0004080001e07983 */ /* 0x000ea80000100a00 */
[----:B------:R-:W2:Y:S01]  /*122d0*/  LDL.64 R218, [R1+0x448] ;  /* 0x0004480001da7983 */ /* 0x000ea20000100a00 */
[----:B---3--:R-:W-:-:S02]  /*122e0*/  IADD3 R194, P5, PT, R212, UR12, RZ ;  /* 0x0000000cd4c27c10 */ /* 0x008fc4000ffbe0ff */
[----:B----4-:R-:W-:Y:S02]  /*122f0*/  IADD3 R192, P6, PT, R234, UR12, RZ ;  /* 0x0000000ceac07c10 */ /* 0x010fe4000ffde0ff */
[----:B------:R-:W-:Y:S02]  /*12300*/  IADD3.X R195, PT, PT, R213, UR13, RZ, P5, !PT ;  /* 0x0000000dd5c37c10 */ /* 0x000fe4000affe4ff */
[----:B------:R-:W-:Y:S01]  /*12310*/  IADD3.X R193, PT, PT, R235, UR13, RZ, P6, !PT ;  /* 0x0000000debc17c10 */ /* 0x000fe2000b7fe4ff */
[----:B------:R-:W3:Y:S01]  /*12320*/  LDL.64 R212, [R1+0x480] ;  /* 0x0004800001d47983 */ /* 0x000ee20000100a00 */
[----:B------:R-:W-:-:S03]  /*12330*/  LOP3.LUT P6, RZ, R135, 0x1, RZ, 0xc0, !PT ;  /* 0x0000000187ff7812 */ /* 0x000fc600078cc0ff */
[----:B------:R-:W4:Y:S04]  /*12340*/  LDL.LU.64 R234, [R1+0x590] ;  /* 0x0005900001ea7983 */ /* 0x000f280000300a00 */
[----:B------:R1:W-:Y:S01]  /*12350*/  STL.64 [R1+0x2f8], R194 ;  /* 0x0002f8c201007387 */ /* 0x0003e20000100a00 */
[----:B------:R-:W-:-:S04]  /*12360*/  IADD3 R190, P5, PT, R242, UR12, RZ ;  /* 0x0000000cf2be7c10 */ /* 0x000fc8000ffbe0ff */
[----:B------:R-:W-:Y:S01]  /*12370*/  IADD3.X R191, PT, PT, R243, UR13, RZ, P5, !PT ;  /* 0x0000000df3bf7c10 */ /* 0x000fe2000affe4ff */
[----:B------:R1:W-:Y:S04]  /*12380*/  LDGSTS.E [R134+0xf000], desc[UR28][R250.64], P2 ;  /* 0x0f000000fa867fae */ /* 0x0003e800091a101c */
[----:B------:R-:W2:Y:S04]  /*12390*/  LDL.LU.64 R242, [R1+0x588] ;  /* 0x0005880001f27983 */ /* 0x000ea80000300a00 */
[----:B------:R1:W-:Y:S01]  /*123a0*/  LDGSTS.E [R134+0xf200], desc[UR28][R210.64], P2 ;  /* 0x0f200000d2867fae */ /* 0x0003e200091a101c */
[----:B------:R-:W-:-:S03]  /*123b0*/  ISETP.NE.U32.AND P2, PT, R188, RZ, PT ;  /* 0x000000ffbc00720c */ /* 0x000fc60003f45070 */
[----:B------:R-:W2:Y:S04]  /*123c0*/  LDL.LU.64 R250, [R1+0x580] ;  /* 0x0005800001fa7983 */ /* 0x000ea80000300a00 */
[----:B------:R1:W-:Y:S04]  /*123d0*/  STL.64 [R1+0x318], R192 ;  /* 0x000318c001007387 */ /* 0x0003e80000100a00 */
[----:B------:R-:W2:Y:S04]  /*123e0*/  LDL.LU.64 R210, [R1+0x578] ;  /* 0x0005780001d27983 */ /* 0x000ea80000300a00 */
[----:B------:R-:W2:Y:S04]  /*123f0*/  LDL.64 R188, [R1+0x3c8] ;  /* 0x0003c80001bc7983 */ /* 0x000ea80000100a00 */
[----:B------:R1:W-:Y:S04]  /*12400*/  STL.64 [R1+0x338], R190 ;  /* 0x000338be01007387 */ /* 0x0003e80000100a00 */
[----:B------:R1:W-:Y:S04]  /*12410*/  LDGSTS.E [R134+0xf400], desc[UR28][R216.64], P4 ;  /* 0x0f400000d8867fae */ /* 0x0003e8000a1a101c */
[----:B------:R1:W-:Y:S04]  /*12420*/  LDGSTS.E [R134+0xf600], desc[UR28][R222.64], P4 ;  /* 0x0f600000de867fae */ /* 0x0003e8000a1a101c */
[----:B------:R1:W-:Y:S04]  /*12430*/  LDGSTS.E [R134+0xf800], desc[UR28][R2.64], P6 ;  /* 0x0f80000002867fae */ /* 0x0003e8000b1a101c */
[----:B------:R-:W2:Y:S04]  /*12440*/  LDL.LU.64 R216, [R1+0x570] ;  /* 0x0005700001d87983 */ /* 0x000ea80000300a00 */
[----:B------:R-:W2:Y:S04]  /*12450*/  LDL.LU.64 R222, [R1+0x568] ;  /* 0x0005680001de7983 */ /* 0x000ea80000300a00 */
[----:B------:R-:W2:Y:S04]  /*12460*/  LDL.LU.64 R2, [R1+0x560] ;  /* 0x0005600001027983 */ /* 0x000ea80000300a00 */
[----:B------:R1:W-:Y:S04]  /*12470*/  LDGSTS.E [R134+0xfa00], desc[UR28][R228.64], P6 ;  /* 0x0fa00000e4867fae */ /* 0x0003e8000b1a101c */
[----:B------:R1:W-:Y:S04]  /*12480*/  LDGSTS.E [R134+0xfc00], desc[UR28][R236.64], !P1 ;  /* 0x0fc00000ec867fae */ /* 0x0003e8000c9a101c */
[----:B------:R1:W-:Y:S04]  /*12490*/  LDGSTS.E [R134+0xfe00], desc[UR28][R244.64], !P1 ;  /* 0x0fe00000f4867fae */ /* 0x0003e8000c9a101c */
[----:B------:R-:W2:Y:S04]  /*124a0*/  LDL.LU.64 R228, [R1+0x558] ;  /* 0x0005580001e47983 */ /* 0x000ea80000300a00 */
[----:B------:R-:W2:Y:S04]  /*124b0*/  LDL.LU.64 R236, [R1+0x550] ;  /* 0x0005500001ec7983 */ /* 0x000ea80000300a00 */
[----:B------:R-:W2:Y:S04]  /*124c0*/  LDL.LU.64 R244, [R1+0x548] ;  /* 0x0005480001f47983 */ /* 0x000ea80000300a00 */
[----:B------:R-:W2:Y:S04]  /*124d0*/  LDL.64 R134, [R1+0x390] ;  /* 0x0003900001867983 */ /* 0x000ea80000100a00 */
[----:B------:R-:W0:Y:S04]  /*124e0*/  LDGDEPBAR ;  /* 0x00000000000079af */ /* 0x000e280000000000 */
[----:B------:R1:W-:Y:S04]  /*124f0*/  LDGSTS.E [R246+0x50000], desc[UR28][R208.64], P2 ;  /* 0x50000000d0f67fae */ /* 0x0003e800091a101c */
[----:B------:R-:W3:Y:S01]  /*12500*/  LDL.LU.64 R208, [R1+0x540] ;  /* 0x0005400001d07983 */ /* 0x000ee20000300a00 */
[----:B------:R-:W-:Y:S01]  /*12510*/  UMOV UR6, URZ ;  /* 0x000000ff00067c82 */ /* 0x000fe20008000000 */
[----:B------:R-:W-:-:S02]  /*12520*/  ISETP.GE.AND P1, PT, R207, 0x40, PT ;  /* 0x00000040cf00780c */ /* 0x000fc40003f26270 */
[----:B--2---:R1:W-:Y:S04]  /*12530*/  LDGSTS.E [R246+0x50400], desc[UR28][R134.64], P2 ;  /* 0x5040000086f67fae */ /* 0x0043e800091a101c */
[----:B------:R1:W-:Y:S04]  /*12540*/  LDGSTS.E [R246+0x50800], desc[UR28][R188.64], P2 ;  /* 0x50800000bcf67fae */ /* 0x0003e800091a101c */
        /* <DEDUP_REMOVED lines=11> */
[----:B---3--:R1:W-:Y:S04]  /*12600*/  LDGSTS.E [R133+0x51900], desc[UR28][R212.64], P2 ;  /* 0x51900000d4857fae */ /* 0x0083e800091a101c */
[----:B------:R1:W-:Y:S04]  /*12610*/  LDGSTS.E [R133+0x51d00], desc[UR28][R214.64], P2 ;  /* 0x51d00000d6857fae */ /* 0x0003e800091a101c */
[----:B------:R1:W-:Y:S04]  /*12620*/  LDGSTS.E [R132+0x50200], desc[UR28][R220.64], P2 ;  /* 0x50200000dc847fae */ /* 0x0003e800091a101c */
[----:B------:R1:W-:Y:S04]  /*12630*/  LDGSTS.E [R132+0x50600], desc[UR28][R226.64], P2 ;  /* 0x50600000e2847fae */ /* 0x0003e800091a101c */
[----:B----4-:R1:W-:Y:S04]  /*12640*/  LDGSTS.E [R132+0x50a00], desc[UR28][R234.64], P2 ;  /* 0x50a00000ea847fae */ /* 0x0103e800091a101c */
        /* <DEDUP_REMOVED lines=12> */
[----:B------:R1:W-:Y:S01]  /*12710*/  LDGSTS.E [R3+0x51f00], desc[UR28][R190.64], P2 ;  /* 0x51f00000be037fae */ /* 0x0003e200091a101c */
[----:B------:R-:W-:-:S03]  /*12720*/  ISETP.GE.AND P2, PT, R207, 0x80, PT ;  /* 0x00000080cf00780c */ /* 0x000fc60003f46270 */
[----:B------:R-:W0:Y:S10]  /*12730*/  LDGDEPBAR ;  /* 0x00000000000079af */ /* 0x000e340000000000 */
[----:B-1----:R-:W-:Y:S05]  /*12740*/  @!P2 BRA `(.L_x_8) ;  /* 0x0000009400c0a947 */ /* 0x002fea0003800000 */
[----:B------:R-:W-:Y:S01]  /*12750*/  STL [R1], R6 ;  /* 0x0000000601007387 */ /* 0x000fe20000100800 */
[----:B------:R-:W-:Y:S01]  /*12760*/  IMAD.MOV.U32 R211, RZ, RZ, R82 ;  /* 0x000000ffffd37224 */ /* 0x000fe200078e0052 */
[----:B------:R-:W-:Y:S01]  /*12770*/  SHF.R.S32.HI R3, RZ, 0x1f, R207 ;  /* 0x0000001fff037819 */ /* 0x000fe200000114cf */
[----:B------:R-:W-:Y:S01]  /*12780*/  IMAD.MOV.U32 R210, RZ, RZ, R83 ;  /* 0x000000ffffd27224 */ /* 0x000fe200078e0053 */
[----:B------:R1:W-:Y:S01]  /*12790*/  STL [R1+0x10], R4 ;  /* 0x0000100401007387 */ /* 0x0003e20000100800 */
[----:B------:R-:W-:Y:S01]  /*127a0*/  MOV R209, R86 ;  /* 0x0000005600d17202 */ /* 0x000fe20000000f00 */
[----:B------:R-:W-:Y:S01]  /*127b0*/  IMAD.MOV.U32 R208, RZ, RZ, R87 ;  /* 0x000000ffffd07224 */ /* 0x000fe200078e0057 */
[----:B------:R-:W-:Y:S01]  /*127c0*/  LEA.HI R133, R3, R207, RZ, 0x6 ;  /* 0x000000cf03857211 */ /* 0x000fe200078f30ff */
[----:B------:R-:W-:Y:S01]  /*127d0*/  STL [R1+0x8], R5 ;  /* 0x0000080501007387 */ /* 0x000fe20000100800 */
[----:B------:R-:W-:Y:S01]  /*127e0*/  MOV R203, R98 ;  /* 0x0000006200cb7202 */ /* 0x000fe20000000f00 */
[----:B------:R-:W-:Y:S01]  /*127f0*/  IMAD.MOV.U32 R202, RZ, RZ, R99 ;  /* 0x000000ffffca7224 */ /* 0x000fe200078e0063 */
[----:B------:R-:W-:Y:S01]  /*12800*/  MOV R3, R142 ;  /* 0x0000008e00037202 */ /* 0x000fe20000000f00 */
[----:B------:R-:W-:Y:S01]  /*12810*/  STL [R1+0x18], R8 ;  /* 0x0000180801007387 */ /* 0x000fe20000100800 */
[----:B------:R-:W-:Y:S01]  /*12820*/  IMAD.MOV.U32 R207, RZ, RZ, R90 ;  /* 0x000000ffffcf7224 */ /* 0x000fe200078e005a */
[----:B------:R-:W-:Y:S01]  /*12830*/  MOV R197, R110 ;  /* 0x0000006e00c57202 */ /* 0x000fe20000000f00 */
[----:B------:R-:W-:Y:S01]  /*12840*/  IMAD.MOV.U32 R206, RZ, RZ, R91 ;  /* 0x000000ffffce7224 */ /* 0x000fe200078e005b */
        /* <DEDUP_REMOVED lines=37> */
[----:B------:R-:W-:-:S02]  /*12aa0*/  IMAD.MOV.U32 R174, RZ, RZ, R177 ;  /* 0x000000ffffae7224 */ /* 0x000fc400078e00b1 */
[----:B------:R-:W-:Y:S01]  /*12ab0*/  IMAD.MOV.U32 R195, RZ, RZ, R114 ;  /* 0x000000ffffc37224 */ /* 0x000fe200078e0072 */
[----:B------:R-:W-:Y:S01]  /*12ac0*/  STL [R1+0x3c], R29 ;  /* 0x00003c1d01007387 */ /* 0x000fe20000100800 */
[----:B------:R-:W-:Y:S02]  /*12ad0*/  IMAD.MOV.U32 R194, RZ, RZ, R115 ;  /* 0x000000ffffc27224 */ /* 0x000fe400078e0073 */
[----:B------:R-:W-:Y:S01]  /*12ae0*/  IMAD.MOV.U32 R135, RZ, RZ, R136 ;  /* 0x000000ffff877224 */ /* 0x000fe200078e0088 */
[----:B------:R-:W-:Y:S01]  /*12af0*/  STL [R1+0x48], R32 ;  /* 0x0000482001007387 */ /* 0x000fe20000100800 */
[----:B------:R-:W-:Y:S02]  /*12b00*/  IMAD.MOV.U32 R177, RZ, RZ, R178 ;  /* 0x000000ffffb17224 */ /* 0x000fe400078e00b2 */
        /* <DEDUP_REMOVED lines=53> */
[----:B------:R-:W-:Y:S01]  /*12e60*/  IMAD.MOV.U32 R132, RZ, RZ, R143 ;  /* 0x000000ffff847224 */ /* 0x000fe200078e008f */
[----:B------:R-:W-:Y:S01]  /*12e70*/  MOV R143, R144 ;  /* 0x00000090008f7202 */ /* 0x000fe20000000f00 */
        /* <DEDUP_REMOVED lines=8> */
[----:B------:R-:W-:Y:S01]  /*12f00*/  MOV R149, R150 ;  /* 0x0000009600957202 */ /* 0x000fe20000000f00 */
[----:B------:R-:W-:Y:S02]  /*12f10*/  IMAD.MOV.U32 R150, RZ, RZ, R151 ;  /* 0x000000ffff967224 */ /* 0x000fe400078e0097 */
        /* <DEDUP_REMOVED lines=9> */
[----:B------:R-:W2:Y:S01]  /*12fb0*/  LDL.LU.64 R82, [R1+0x140] ;  /* 0x0001400001527983 */ /* 0x000ea20000300a00 */
        /* <DEDUP_REMOVED lines=23> */
[----:B------:R-:W1:Y:S01]  /*13130*/  LDL.LU.64 R86, [R1+0x110] ;  /* 0x0001100001567983 */ /* 0x000e620000300a00 */
[----:B------:R-:W-:Y:S02]  /*13140*/  IMAD.MOV.U32 R242, RZ, RZ, R27 ;  /* 0x000000fffff27224 */ /* 0x000fe400078e001b */
[----:B------:R-:W-:Y:S01]  /*13150*/  IMAD.MOV.U32 R244, RZ, RZ, R23 ;  /* 0x000000fffff47224 */ /* 0x000fe200078e0017 */
[----:B------:R-:W3:Y:S01]  /*13160*/  LDL.LU.64 R98, [R1+0x118] ;  /* 0x0001180001627983 */ /* 0x000ee20000300a00 */
[----:B------:R-:W-:Y:S02]  /*13170*/  IMAD.MOV.U32 R247, RZ, RZ, R18 ;  /* 0x000000fffff77224 */ /* 0x000fe400078e0012 */
[----:B------:R-:W-:Y:S01]  /*13180*/  IMAD.MOV.U32 R246, RZ, RZ, R19 ;  /* 0x000000fffff67224 */ /* 0x000fe200078e0013 */
[----:B------:R-:W4:Y:S01]  /*13190*/  LDL.LU.64 R90, [R1+0x138] ;  /* 0x00013800015a7983 */ /* 0x000f220000300a00 */
[----:B------:R-:W-:-:S02]  /*131a0*/  IMAD.MOV.U32 R249, RZ, RZ, R14 ;  /* 0x000000fffff97224 */ /* 0x000fc400078e000e */
[----:B------:R-:W-:Y:S01]  /*131b0*/  IMAD.MOV.U32 R248, RZ, RZ, R15 ;  /* 0x000000fffff87224 */ /* 0x000fe200078e000f */
[----:B------:R-:W-:Y:S01]  /*131c0*/  STL [R1+0xbc], R101 ;  /* 0x0000bc6501007387 */ /* 0x000fe20000100800 */
[----:B------:R-:W-:Y:S02]  /*131d0*/  IMAD.MOV.U32 R250, RZ, RZ, R11 ;  /* 0x000000fffffa7224 */ /* 0x000fe400078e000b */
[----:B------:R-:W-:Y:S01]  /*131e0*/  IMAD.MOV.U32 R252, RZ, RZ, R7 ;  /* 0x000000fffffc7224 */ /* 0x000fe200078e0007 */
[----:B------:R-:W5:Y:S04]  /*131f0*/  LDL.LU.64 R94, [R1+0x150] ;  /* 0x00015000015e7983 */ /* 0x000f680000300a00 */
[----:B------:R-:W4:Y:S04]  /*13200*/  LDL.LU.64 R118, [R1+0x130] ;  /* 0x0001300001767983 */ /* 0x000f280000300a00 */
[----:B------:R-:W4:Y:S04]  /*13210*/  LDL.LU.64 R102, [R1+0x148] ;  /* 0x0001480001667983 */ /* 0x000f280000300a00 */
[----:B------:R-:W5:Y:S04]  /*13220*/  LDL.LU.64 R106, [R1+0x170] ;  /* 0x00017000016a7983 */ /* 0x000f680000300a00 */
[----:B------:R-:W5:Y:S04]  /*13230*/  LDL.LU.64 R110, [R1+0x160] ;  /* 0x00016000016e7983 */ /* 0x000f680000300a00 */
[----:B------:R-:W-:Y:S04]  /*13240*/  STL [R1+0xc8], R104 ;  /* 0x0000c86801007387 */ /* 0x000fe80000100800 */
[----:B------:R-:W5:Y:S04]  /*13250*/  LDL.LU.64 R114, [R1+0x158] ;  /* 0x0001580001727983 */ /* 0x000f680000300a00 */
[----:B------:R-:W-:Y:S04]  /*13260*/  STL [R1+0xc4], R105 ;  /* 0x0000c46901007387 */ /* 0x000fe80000100800 */
[----:B------:R-:W5:Y:S04]  /*13270*/  LDL.LU.64 R122, [R1+0x178] ;  /* 0x00017800017a7983 */ /* 0x000f680000300a00 */
[----:B------:R-:W5:Y:S04]  /*13280*/  LDL.LU.64 R126, [R1+0x198] ;  /* 0x00019800017e7983 */ /* 0x000f680000300a00 */
[----:B------:R-:W5:Y:S04]  /*13290*/  LDL.LU.64 R130, [R1+0x190] ;  /* 0x0001900001827983 */ /* 0x000f680000300a00 */
[----:B------:R-:W5:Y:S04]  /*132a0*/  LDL.LU.64 R162, [R1+0x128] ;  /* 0x0001280001a27983 */ /* 0x000f680000300a00 */
[----:B------:R-:W-:Y:S04]  /*132b0*/  STL [R1+0xd4], R108 ;  /* 0x0000d46c01007387 */ /* 0x000fe80000100800 */
        /* <DEDUP_REMOVED lines=12> */
[----:B------:R-:W-:Y:S01]  /*13380*/  STL [R1+0x100], R161 ;  /* 0x000100a101007387 */ /* 0x000fe20000100800 */
[----:B--2---:R-:W-:-:S02]  /*13390*/  IMAD.MOV.U32 R50, RZ, RZ, R82 ;  /* 0x000000ffff327224 */ /* 0x004fc400078e0052 */
[----:B------:R-:W-:Y:S02]  /*133a0*/  IMAD.MOV.U32 R51, RZ, RZ, R83 ;  /* 0x000000ffff337224 */ /* 0x000fe400078e0053 */
[----:B-1----:R-:W-:Y:S01]  /*133b0*/  IMAD.MOV.U32 R4, RZ, RZ, R87 ;  /* 0x000000ffff047224 */ /* 0x002fe200078e0057 */
[----:B------:R-:W-:Y:S04]  /*133c0*/  STL [R1+0x10c], R86 ;  /* 0x00010c5601007387 */ /* 0x000fe80000100800 */
[----:B------:R1:W-:Y:S04]  /*133d0*/  STL [R1+0x108], R4 ;  /* 0x0001080401007387 */ /* 0x0003e80000100800 */
[----:B---3--:R-:W-:Y:S01]  /*133e0*/  STL [R1+0x114], R98 ;  /* 0x0001146201007387 */ /* 0x008fe20000100800 */
[----:B-1----:R-:W-:-:S05]  /*133f0*/  IMAD.MOV.U32 R4, RZ, RZ, R99 ;  /* 0x000000ffff047224 */ /* 0x002fca00078e0063 */
[----:B------:R1:W-:Y:S04]  /*13400*/  STL [R1+0x110], R4 ;  /* 0x0001100401007387 */ /* 0x0003e80000100800 */
[----:B----4-:R-:W-:Y:S01]  /*13410*/  STL [R1+0x11c], R118 ;  /* 0x00011c7601007387 */ /* 0x010fe20000100800 */
[----:B-1----:R-:W-:Y:S01]  /*13420*/  IMAD.MOV.U32 R4, RZ, RZ, R119 ;  /* 0x000000ffff047224 */ /* 0x002fe200078e0077 */
[----:B------:R-:W-:-:S04]  /*13430*/  MOV R57, R103 ;  /* 0x0000006700397202 */ /* 0x000fc80000000f00 */
[----:B------:R1:W-:Y:S01]  /*13440*/  STL [R1+0x118], R4 ;  /* 0x0001180401007387 */ /* 0x0003e20000100800 */
[----:B------:R-:W-:Y:S02]  /*13450*/  IMAD.MOV.U32 R56, RZ, RZ, R102 ;  /* 0x000000ffff387224 */ /* 0x000fe400078e0066 */
[----:B-----5:R-:W-:Y:S02]  /*13460*/  IMAD.MOV.U32 R54, RZ, RZ, R94 ;  /* 0x000000ffff367224 */ /* 0x020fe400078e005e */
[----:B------:R-:W-:Y:S01]  /*13470*/  IMAD.MOV.U32 R55, RZ, RZ, R95 ;  /* 0x000000ffff377224 */ /* 0x000fe200078e005f */
[----:B------:R-:W-:Y:S01]  /*13480*/  MOV R52, R90 ;  /* 0x0000005a00347202 */ /* 0x000fe20000000f00 */
[----:B------:R-:W-:Y:S02]  /*13490*/  IMAD.MOV.U32 R53, RZ, RZ, R91 ;  /* 0x000000ffff357224 */ /* 0x000fe400078e005b */
[----:B------:R-:W-:Y:S02]  /*134a0*/  IMAD.MOV.U32 R90, RZ, RZ, R106 ;  /* 0x000000ffff5a7224 */ /* 0x000fe400078e006a */
[----:B------:R-:W-:Y:S01]  /*134b0*/  IMAD.MOV.U32 R91, RZ, RZ, R107 ;  /* 0x000000ffff5b7224 */ /* 0x000fe200078e006b */
[----:B------:R-:W-:Y:S01]  /*134c0*/  MOV R63, R115 ;  /* 0x00000073003f7202 */ /* 0x000fe20000000f00 */
[----:B------:R-:W-:-:S02]  /*134d0*/  IMAD.MOV.U32 R58, RZ, RZ, R110 ;  /* 0x000000ffff3a7224 */ /* 0x000fc400078e006e */
[----:B------:R-:W-:Y:S01]  /*134e0*/  IMAD.MOV.U32 R59, RZ, RZ, R111 ;  /* 0x000000ffff3b7224 */ /* 0x000fe200078e006f */
[----:B------:R2:W-:Y:S01]  /*134f0*/  STL [R1+0x128], R162 ;  /* 0x000128a201007387 */ /* 0x0005e20000100800 */
[----:B-1----:R-:W-:-:S03]  /*13500*/  IMAD.MOV.U32 R4, RZ, RZ, R163 ;  /* 0x000000ffff047224 */ /* 0x002fc600078e00a3 */
[----:B------:R-:W3:Y:S04]  /*13510*/  LDL.LU.64 R74, [R1+0x188] ;  /* 0x00018800014a7983 */ /* 0x000ee80000300a00 */
[----:B------:R-:W4:Y:S04]  /*13520*/  LDL.LU.64 R82, [R1+0x1a0] ;  /* 0x0001a00001527983 */ /* 0x000f280000300a00 */
[----:B------:R-:W5:Y:S04]  /*13530*/  LDL.LU.64 R86, [R1+0x1c0] ;  /* 0x0001c00001567983 */ /* 0x000f680000300a00 */
[----:B------:R-:W3:Y:S04]  /*13540*/  LDL.LU.64 R102, [R1+0x168] ;  /* 0x0001680001667983 */ /* 0x000ee80000300a00 */
[----:B------:R-:W4:Y:S04]  /*13550*/  LDL.LU.64 R94, [R1+0x1b8] ;  /* 0x0001b800015e7983 */ /* 0x000f280000300a00 */
[----:B------:R-:W4:Y:S01]  /*13560*/  LDL.LU.64 R98, [R1+0x1d0] ;  /* 0x0001d00001627983 */ /* 0x000f220000300a00 */
[----:B------:R-:W-:-:S03]  /*13570*/  IMAD.MOV.U32 R62, RZ, RZ, R114 ;  /* 0x000000ffff3e7224 */ /* 0x000fc600078e0072 */
[----:B------:R1:W-:Y:S04]  /*13580*/  STL [R1+0x120], R4 ;  /* 0x0001200401007387 */ /* 0x0003e80000100800 */
[----:B------:R-:W-:Y:S01]  /*13590*/  STL [R1+0x130], R50 ;  /* 0x0001303201007387 */ /* 0x000fe20000100800 */
[----:B------:R-:W-:-:S03]  /*135a0*/  IMAD.MOV.U32 R66, RZ, RZ, R122 ;  /* 0x000000ffff427224 */ /* 0x000fc600078e007a */
[----:B------:R-:W4:Y:S01]  /*135b0*/  LDL.LU.64 R106, [R1+0x1c8] ;  /* 0x0001c800016a7983 */ /* 0x000f220000300a00 */
[----:B------:R-:W-:-:S03]  /*135c0*/  IMAD.MOV.U32 R67, RZ, RZ, R123 ;  /* 0x000000ffff437224 */ /* 0x000fc600078e007b */
[----:B------:R-:W4:Y:S01]  /*135d0*/  LDL.LU.64 R110, [R1+0x1d8] ;  /* 0x0001d800016e7983 */ /* 0x000f220000300a00 */
[----:B------:R-:W-:-:S03]  /*135e0*/  IMAD.MOV.U32 R78, RZ, RZ, R126 ;  /* 0x000000ffff4e7224 */ /* 0x000fc600078e007e */
[----:B------:R-:W4:Y:S01]  /*135f0*/  LDL.LU.64 R114, [R1+0x1e0] ;  /* 0x0001e00001727983 */ /* 0x000f220000300a00 */
[----:B------:R-:W-:Y:S01]  /*13600*/  IMAD.MOV.U32 R79, RZ, RZ, R127 ;  /* 0x000000ffff4f7224 */ /* 0x000fe200078e007f */
[----:B------:R-:W-:Y:S02]  /*13610*/  MOV R70, R130 ;  /* 0x0000008200467202 */ /* 0x000fe40000000f00 */
[----:B------:R-:W4:Y:S01]  /*13620*/  LDL.LU.64 R118, [R1+0x1f0] ;  /* 0x0001f00001767983 */ /* 0x000f220000300a00 */
[----:B------:R-:W-:-:S03]  /*13630*/  IMAD.MOV.U32 R71, RZ, RZ, R131 ;  /* 0x000000ffff477224 */ /* 0x000fc600078e0083 */
[----:B------:R-:W4:Y:S04]  /*13640*/  LDL.LU.64 R122, [R1+0x1b0] ;  /* 0x0001b000017a7983 */ /* 0x000f280000300a00 */
[----:B------:R-:W4:Y:S04]  /*13650*/  LDL.LU.64 R126, [R1+0x228] ;  /* 0x00022800017e7983 */ /* 0x000f280000300a00 */
[----:B------:R-:W4:Y:S04]  /*13660*/  LDL.LU.64 R130, [R1+0x1f8] ;  /* 0x0001f80001827983 */ /* 0x000f280000300a00 */
[----:B--2---:R-:W2:Y:S01]  /*13670*/  LDL.LU.64 R162, [R1+0x180] ;  /* 0x0001800001a27983 */ /* 0x004ea20000300a00 */
[----:B-1----:R-:W-:-:S03]  /*13680*/  IMAD.MOV.U32 R4, RZ, RZ, R51 ;  /* 0x000000ffff047224 */ /* 0x002fc600078e0033 */
[----:B------:R-:W-:Y:S04]  /*13690*/  STL [R1+0x138], R52 ;  /* 0x0001383401007387 */ /* 0x000fe80000100800 */
[----:B------:R1:W-:Y:S04]  /*136a0*/  STL [R1+0x12c], R4 ;  /* 0x00012c0401007387 */ /* 0x0003e80000100800 */
[----:B------:R-:W-:Y:S01]  /*136b0*/  STL [R1+0x140], R54 ;  /* 0x0001403601007387 */ /* 0x000fe20000100800 */
[----:B-1----:R-:W-:-:S05]  /*136c0*/  IMAD.MOV.U32 R4, RZ, RZ, R53 ;  /* 0x000000ffff047224 */ /* 0x002fca00078e0035 */
[----:B------:R1:W-:Y:S04]  /*136d0*/  STL [R1+0x134], R4 ;  /* 0x0001340401007387 */ /* 0x0003e80000100800 */
[----:B------:R-:W-:Y:S01]  /*136e0*/  STL [R1+0x148], R56 ;  /* 0x0001483801007387 */ /* 0x000fe20000100800 */
[----:B-1----:R-:W-:-:S05]  /*136f0*/  IMAD.MOV.U32 R4, RZ, RZ, R55 ;  /* 0x000000ffff047224 */ /* 0x002fca00078e0037 */
[----:B------:R1:W-:Y:S04]  /*13700*/  STL [R1+0x13c], R4 ;  /* 0x00013c0401007387 */ /* 0x0003e80000100800 */
[----:B------:R-:W-:Y:S01]  /*13710*/  STL [R1+0x150], R58 ;  /* 0x0001503a01007387 */ /* 0x000fe20000100800 */
[----:B-1----:R-:W-:-:S05]  /*13720*/  MOV R4, R57 ;  /* 0x0000003900047202 */ /* 0x002fca0000000f00 */
[----:B------:R1:W-:Y:S04]  /*13730*/  STL [R1+0x144], R4 ;  /* 0x0001440401007387 */ /* 0x0003e80000100800 */
[----:B------:R-:W-:Y:S01]  /*13740*/  STL [R1+0x158], R62 ;  /* 0x0001583e01007387 */ /* 0x000fe20000100800 */
[----:B-1----:R-:W-:-:S05]  /*13750*/  IMAD.MOV.U32 R4, RZ, RZ, R59 ;  /* 0x000000ffff047224 */ /* 0x002fca00078e003b */
[----:B------:R1:W-:Y:S02]  /*13760*/  STL [R1+0x14c], R4 ;  /* 0x00014c0401007387 */ /* 0x0003e40000100800 */
[----:B-1----:R-:W-:-:S05]  /*13770*/  IMAD.MOV.U32 R4, RZ, RZ, R63 ;  /* 0x000000ffff047224 */ /* 0x002fca00078e003f */
[----:B------:R1:W-:Y:S04]  /*13780*/  STL [R1+0x154], R4 ;  /* 0x0001540401007387 */ /* 0x0003e80000100800 */
[----:B------:R-:W-:Y:S01]  /*13790*/  STL [R1+0x160], R90 ;  /* 0x0001605a01007387 */ /* 0x000fe20000100800 */
[----:B-1----:R-:W-:-:S05]  /*137a0*/  IMAD.MOV.U32 R4, RZ, RZ, R91 ;  /* 0x000000ffff047224 */ /* 0x002fca00078e005b */
[----:B------:R3:W-:Y:S01]  /*137b0*/  STL [R1+0x15c], R4 ;  /* 0x00015c0401007387 */ /* 0x0007e20000100800 */
[----:B------:R-:W-:Y:S02]  /*137c0*/  IMAD.MOV.U32 R46, RZ, RZ, R66 ;  /* 0x000000ffff2e7224 */ /* 0x000fe400078e0042 */
[----:B------:R-:W-:Y:S01]  /*137d0*/  IMAD.MOV.U32 R47, RZ, RZ, R67 ;  /* 0x000000ffff2f7224 */ /* 0x000fe200078e0043 */
[----:B------:R-:W-:Y:S01]  /*137e0*/  MOV R51, R71 ;  /* 0x0000004700337202 */ /* 0x000fe20000000f00 */
[----:B------:R-:W-:Y:S01]  /*137f0*/  IMAD.MOV.U32 R50, RZ, RZ, R70 ;  /* 0x000000ffff327224 */ /* 0x000fe200078e0046 */
[----:B---3--:R-:W-:Y:S01]  /*13800*/  MOV R4, R103 ;  /* 0x0000006700047202 */ /* 0x008fe20000000f00 */
[----:B------:R-:W-:Y:S01]  /*13810*/  STL [R1+0x168], R102 ;  /* 0x0001686601007387 */ /* 0x000fe20000100800 */
[----:B-----5:R-:W-:-:S03]  /*13820*/  IMAD.MOV.U32 R54, RZ, RZ, R86 ;  /* 0x000000ffff367224 */ /* 0x020fc600078e0056 */
[----:B------:R2:W-:Y:S01]  /*13830*/  STL [R1+0x164], R4 ;  /* 0x0001640401007387 */ /* 0x0005e20000100800 */
[----:B------:R-:W-:Y:S01]  /*13840*/  MOV R55, R87 ;  /* 0x0000005700377202 */ /* 0x000fe20000000f00 */
[----:B----4-:R-:W-:Y:S02]  /*13850*/  IMAD.MOV.U32 R62, RZ, RZ, R98 ;  /* 0x000000ffff3e7224 */ /* 0x010fe400078e0062 */
        /* <DEDUP_REMOVED lines=9> */
[----:B------:R-:W-:Y:S01]  /*138f0*/  IMAD.MOV.U32 R74, RZ, RZ, R114 ;  /* 0x000000ffff4a7224 */ /* 0x000fe200078e0072 */
[----:B------:R-:W-:Y:S01]  /*13900*/  MOV R75, R115 ;  /* 0x00000073004b7202 */ /* 0x000fe20000000f00 */
[----:B------:R-:W-:-:S02]  /*13910*/  IMAD.MOV.U32 R90, RZ, RZ, R118 ;  /* 0x000000ffff5a7224 */ /* 0x000fc400078e0076 */
[----:B------:R-:W-:Y:S02]  /*13920*/  IMAD.MOV.U32 R91, RZ, RZ, R119 ;  /* 0x000000ffff5b7224 */ /* 0x000fe400078e0077 */
[----:B------:R-:W-:Y:S02]  /*13930*/  IMAD.MOV.U32 R94, RZ, RZ, R122 ;  /* 0x000000ffff5e7224 */ /* 0x000fe400078e007a */
[----:B------:R-:W-:Y:S02]  /*13940*/  IMAD.MOV.U32 R95, RZ, RZ, R123 ;  /* 0x000000ffff5f7224 */ /* 0x000fe400078e007b */
[----:B--2---:R-:W-:Y:S01]  /*13950*/  IMAD.MOV.U32 R4, RZ, RZ, R163 ;  /* 0x000000ffff047224 */ /* 0x004fe200078e00a3 */
[----:B------:R1:W-:Y:S04]  /*13960*/  STL [R1+0x170], R162 ;  /* 0x000170a201007387 */ /* 0x0003e80000100800 */
[----:B------:R-:W2:Y:S04]  /*13970*/  LDL.LU.64 R86, [R1+0x210] ;  /* 0x0002100001567983 */ /* 0x000ea80000300a00 */
[----:B------:R-:W3:Y:S04]  /*13980*/  LDL.LU.64 R98, [R1+0x208] ;  /* 0x0002080001627983 */ /* 0x000ee80000300a00 */
[----:B------:R4:W-:Y:S04]  /*13990*/  STL [R1+0x16c], R4 ;  /* 0x00016c0401007387 */ /* 0x0009e80000100800 */
[----:B------:R-:W5:Y:S01]  /*139a0*/  LDL.LU.64 R102, [R1+0x220] ;  /* 0x0002200001667983 */ /* 0x000f620000300a00 */
[----:B------:R-:W-:-:S03]  /*139b0*/  IMAD.MOV.U32 R58, RZ, RZ, R82 ;  /* 0x000000ffff3a7224 */ /* 0x000fc600078e0052 */
[----:B------:R-:W5:Y:S01]  /*139c0*/  LDL.LU.64 R106, [R1+0x300] ;  /* 0x00030000016a7983 */ /* 0x000f620000300a00 */
[----:B------:R-:W-:Y:S01]  /*139d0*/  IMAD.MOV.U32 R59, RZ, RZ, R83 ;  /* 0x000000ffff3b7224 */ /* 0x000fe200078e0053 */
[----:B------:R-:W-:Y:S02]  /*139e0*/  MOV R111, R127 ;  /* 0x0000007f006f7202 */ /* 0x000fe40000000f00 */
[----:B------:R-:W5:Y:S01]  /*139f0*/  LDL.LU.64 R118, [R1+0x1e8] ;  /* 0x0001e80001767983 */ /* 0x000f620000300a00 */
[----:B------:R-:W-:-:S03]  /*13a00*/  IMAD.MOV.U32 R110, RZ, RZ, R126 ;  /* 0x000000ffff6e7224 */ /* 0x000fc600078e007e */
[----:B------:R-:W5:Y:S01]  /*13a10*/  LDL.LU.64 R114, [R1+0x238] ;  /* 0x0002380001727983 */ /* 0x000f620000300a00 */
[----:B------:R-:W-:Y:S02]  /*13a20*/  IMAD.MOV.U32 R82, RZ, RZ, R130 ;  /* 0x000000ffff527224 */ /* 0x000fe400078e0082 */
[----:B------:R-:W-:Y:S01]  /*13a30*/  IMAD.MOV.U32 R83, RZ, RZ, R131 ;  /* 0x000000ffff537224 */ /* 0x000fe200078e0083 */
[----:B------:R-:W5:Y:S04]  /*13a40*/  LDL.LU.64 R122, [R1+0x218] ;  /* 0x00021800017a7983 */ /* 0x000f680000300a00 */
[----:B------:R-:W5:Y:S04]  /*13a50*/  LDL.LU.64 R126, [R1+0x240] ;  /* 0x00024000017e7983 */ /* 0x000f680000300a00 */
[----:B------:R-:W5:Y:S04]  /*13a60*/  LDL.LU.64 R130, [R1+0x358] ;  /* 0x0003580001827983 */ /* 0x000f680000300a00 */
[----:B-1----:R-:W5:Y:S01]  /*13a70*/  LDL.LU.64 R162, [R1+0x1a8] ;  /* 0x0001a80001a27983 */ /* 0x002f620000300a00 */
[----:B----4-:R-:W-:-:S03]  /*13a80*/  IMAD.MOV.U32 R4, RZ, RZ, R47 ;  /* 0x000000ffff047224 */ /* 0x010fc600078e002f */
[----:B------:R-:W-:Y:S04]  /*13a90*/  STL [R1+0x178], R46 ;  /* 0x0001782e01007387 */ /* 0x000fe80000100800 */
[----:B------:R-:W-:Y:S04]  /*13aa0*/  STL [R1+0x180], R50 ;  /* 0x0001803201007387 */ /* 0x000fe80000100800 */
[----:B------:R1:W-:Y:S04]  /*13ab0*/  STL [R1+0x174], R4 ;  /* 0x0001740401007387 */ /* 0x0003e80000100800 */
[----:B------:R-:W-:Y:S01]  /*13ac0*/  STL [R1+0x188], R52 ;  /* 0x0001883401007387 */ /* 0x000fe20000100800 */
[----:B-1----:R-:W-:-:S05]  /*13ad0*/  IMAD.MOV.U32 R4, RZ, RZ, R51 ;  /* 0x000000ffff047224 */ /* 0x002fca00078e0033 */
[----:B------:R1:W-:Y:S02]  /*13ae0*/  STL [R1+0x17c], R4 ;  /* 0x00017c0401007387 */ /* 0x0003e40000100800 */
[----:B-1----:R-:W-:-:S05]  /*13af0*/  MOV R4, R53 ;  /* 0x0000003500047202 */ /* 0x002fca0000000f00 */
[----:B------:R1:W-:Y:S04]  /*13b00*/  STL [R1+0x184], R4 ;  /* 0x0001840401007387 */ /* 0x0003e80000100800 */
[----:B------:R-:W-:Y:S01]  /*13b10*/  STL [R1+0x190], R58 ;  /* 0x0001903a01007387 */ /* 0x000fe20000100800 */
[----:B-1----:R-:W-:-:S05]  /*13b20*/  IMAD.MOV.U32 R4, RZ, RZ, R59 ;  /* 0x000000ffff047224 */ /* 0x002fca00078e003b */
[----:B------:R1:W-:Y:S04]  /*13b30*/  STL [R1+0x18c], R4 ;  /* 0x00018c0401007387 */ /* 0x0003e80000100800 */
[----:B------:R-:W-:Y:S01]  /*13b40*/  STL [R1+0x198], R78 ;  /* 0x0001984e01007387 */ /* 0x000fe20000100800 */
[----:B-1----:R-:W-:-:S05]  /*13b50*/  MOV R4, R79 ;  /* 0x0000004f00047202 */ /* 0x002fca0000000f00 */
[----:B------:R1:W-:Y:S01]  /*13b60*/  STL [R1+0x194], R4 ;  /* 0x0001940401007387 */ /* 0x0003e20000100800 */
[----:B------:R-:W-:-:S03]  /*13b70*/  IMAD.MOV.U32 R52, RZ, RZ, R54 ;  /* 0x000000ffff347224 */ /* 0x000fc600078e0036 */
[----:B------:R4:W-:Y:S01]  /*13b80*/  STL [R1+0x1a0], R94 ;  /* 0x0001a05e01007387 */ /* 0x0009e20000100800 */
[----:B-1----:R-:W-:Y:S02]  /*13b90*/  IMAD.MOV.U32 R4, RZ, RZ, R95 ;  /* 0x000000ffff047224 */ /* 0x002fe400078e005f */
[----:B------:R-:W-:-:S03]  /*13ba0*/  IMAD.MOV.U32 R53, RZ, RZ, R55 ;  /* 0x000000ffff357224 */ /* 0x000fc600078e0037 */
[----:B------:R1:W-:Y:S01]  /*13bb0*/  STL [R1+0x19c], R4 ;  /* 0x00019c0401007387 */ /* 0x0003e20000100800 */
[----:B------:R-:W-:Y:S01]  /*13bc0*/  IMAD.MOV.U32 R54, RZ, RZ, R56 ;  /* 0x000000ffff367224 */ /* 0x000fe200078e0038 */
[----:B------:R-:W-:Y:S01]  /*13bd0*/  MOV R56, R62 ;  /* 0x0000003e00387202 */ /* 0x000fe20000000f00 */
        /* <DEDUP_REMOVED lines=8> */
[----:B--2---:R-:W-:Y:S02]  /*13c60*/  IMAD.MOV.U32 R74, RZ, RZ, R86 ;  /* 0x000000ffff4a7224 */ /* 0x004fe400078e0056 */
[----:B------:R-:W-:Y:S01]  /*13c70*/  IMAD.MOV.U32 R75, RZ, RZ, R87 ;  /* 0x000000ffff4b7224 */ /* 0x000fe200078e0057 */
[----:B---3--:R-:W-:Y:S01]  /*13c80*/  MOV R78, R98 ;  /* 0x00000062004e7202 */ /* 0x008fe20000000f00 */
[----:B------:R-:W-:-:S02]  /*13c90*/  IMAD.MOV.U32 R79, RZ, RZ, R99 ;  /* 0x000000ffff4f7224 */ /* 0x000fc400078e0063 */
[----:B-----5:R-:W-:Y:S02]  /*13ca0*/  IMAD.MOV.U32 R82, RZ, RZ, R102 ;  /* 0x000000ffff527224 */ /* 0x020fe400078e0066 */
[----:B------:R-:W-:Y:S02]  /*13cb0*/  IMAD.MOV.U32 R83, RZ, RZ, R103 ;  /* 0x000000ffff537224 */ /* 0x000fe400078e0067 */
[----:B------:R-:W-:Y:S02]  /*13cc0*/  IMAD.MOV.U32 R86, RZ, RZ, R106 ;  /* 0x000000ffff567224 */ /* 0x000fe400078e006a */
[----:B------:R-:W-:Y:S01]  /*13cd0*/  IMAD.MOV.U32 R87, RZ, RZ, R107 ;  /* 0x000000ffff577224 */ /* 0x000fe200078e006b */
[----:B----4-:R-:W-:Y:S01]  /*13ce0*/  MOV R94, R114 ;  /* 0x00000072005e7202 */ /* 0x010fe20000000f00 */
[----:B------:R-:W-:Y:S02]  /*13cf0*/  IMAD.MOV.U32 R95, RZ, RZ, R115 ;  /* 0x000000ffff5f7224 */ /* 0x000fe400078e0073 */
[----:B------:R-:W-:-:S02]  /*13d00*/  IMAD.MOV.U32 R98, RZ, RZ, R122 ;  /* 0x000000ffff627224 */ /* 0x000fc400078e007a */
[----:B------:R-:W-:Y:S02]  /*13d10*/  IMAD.MOV.U32 R99, RZ, RZ, R123 ;  /* 0x000000ffff637224 */ /* 0x000fe400078e007b */
[----:B------:R-:W-:Y:S02]  /*13d20*/  IMAD.MOV.U32 R102, RZ, RZ, R126 ;  /* 0x000000ffff667224 */ /* 0x000fe400078e007e */
[----:B------:R-:W-:Y:S02]  /*13d30*/  IMAD.MOV.U32 R103, RZ, RZ, R127 ;  /* 0x000000ffff677224 */ /* 0x000fe400078e007f */
[----:B-1----:R-:W-:Y:S01]  /*13d40*/  IMAD.MOV.U32 R4, RZ, RZ, R163 ;  /* 0x000000ffff047224 */ /* 0x002fe200078e00a3 */
[----:B------:R1:W-:Y:S01]  /*13d50*/  STL [R1+0x1a8], R162 ;  /* 0x0001a8a201007387 */ /* 0x0003e20000100800 */
[----:B------:R-:W-:-:S03]  /*13d60*/  MOV R106, R130 ;  /* 0x00000082006a7202 */ /* 0x000fc60000000f00 */
[----:B------:R-:W2:Y:S01]  /*13d70*/  LDL.LU.64 R114, [R1+0x360] ;  /* 0x0003600001727983 */ /* 0x000ea20000300a00 */
[----:B------:R-:W-:-:S03]  /*13d80*/  IMAD.MOV.U32 R107, RZ, RZ, R131 ;  /* 0x000000ffff6b7224 */ /* 0x000fc600078e0083 */
[----:B------:R-:W3:Y:S04]  /*13d90*/  LDL.LU.64 R122, [R1+0x320] ;  /* 0x00032000017a7983 */ /* 0x000ee80000300a00 */
[----:B------:R4:W-:Y:S04]  /*13da0*/  STL [R1+0x1a4], R4 ;  /* 0x0001a40401007387 */ /* 0x0009e80000100800 */
        /* <DEDUP_REMOVED lines=26> */
[----:B------:R-:W-:Y:S01]  /*13f50*/  STL [R1+0x1e8], R118 ;  /* 0x0001e87601007387 */ /* 0x000fe20000100800 */
[----:B-1----:R-:W-:Y:S01]  /*13f60*/  MOV R4, R119 ;  /* 0x0000007700047202 */ /* 0x002fe20000000f00 */
[----:B------:R-:W-:Y:S01]  /*13f70*/  IMAD.MOV.U32 R82, RZ, RZ, R86 ;  /* 0x000000ffff527224 */ /* 0x000fe200078e0056 */
[----:B------:R-:W-:-:S03]  /*13f80*/  MOV R83, R87 ;  /* 0x0000005700537202 */ /* 0x000fc60000000f00 */
[----:B------:R1:W-:Y:S01]  /*13f90*/  STL [R1+0x1e4], R4 ;  /* 0x0001e40401007387 */ /* 0x0003e20000100800 */
[----:B------:R-:W-:Y:S01]  /*13fa0*/  IMAD.MOV.U32 R50, RZ, RZ, R74 ;  /* 0x000000ffff327224 */ /* 0x000fe200078e004a */
[----:B------:R-:W-:Y:S01]  /*13fb0*/  MOV R51, R75 ;  /* 0x0000004b00337202 */ /* 0x000fe20000000f00 */
[----:B------:R-:W-:Y:S02]  /*13fc0*/  IMAD.MOV.U32 R54, RZ, RZ, R94 ;  /* 0x000000ffff367224 */ /* 0x000fe400078e005e */
[----:B------:R-:W-:Y:S01]  /*13fd0*/  IMAD.MOV.U32 R55, RZ, RZ, R95 ;  /* 0x000000ffff377224 */ /* 0x000fe200078e005f */
[----:B------:R-:W-:Y:S01]  /*13fe0*/  MOV R58, R102 ;  /* 0x00000066003a7202 */ /* 0x000fe20000000f00 */
        /* <DEDUP_REMOVED lines=9> */
[----:B---3--:R-:W-:Y:S02]  /*14080*/  IMAD.MOV.U32 R74, RZ, RZ, R122 ;  /* 0x000000ffff4a7224 */ /* 0x008fe400078e007a */
[----:B------:R-:W-:Y:S02]  /*14090*/  IMAD.MOV.U32 R75, RZ, RZ, R123 ;  /* 0x000000ffff4b7224 */ /* 0x000fe400078e007b */
[----:B--2---:R-:W-:Y:S02]  /*140a0*/  IMAD.MOV.U32 R66, RZ, RZ, R114 ;  /* 0x000000ffff427224 */ /* 0x004fe400078e0072 */
[----:B------:R-:W-:Y:S02]  /*140b0*/  IMAD.MOV.U32 R67, RZ, RZ, R115 ;  /* 0x000000ffff437224 */ /* 0x000fe400078e0073 */
[----:B-----5:R-:W-:Y:S02]  /*140c0*/  IMAD.MOV.U32 R106, RZ, RZ, R126 ;  /* 0x000000ffff6a7224 */ /* 0x020fe400078e007e */
[----:B------:R-:W-:Y:S01]  /*140d0*/  IMAD.MOV.U32 R107, RZ, RZ, R127 ;  /* 0x000000ffff6b7224 */ /* 0x000fe200078e007f */
[----:B------:R2:W-:Y:S01]  /*140e0*/  STL [R1+0x1f0], R162 ;  /* 0x0001f0a201007387 */ /* 0x0005e20000100800 */
[----:B-1----:R-:W-:-:S03]  /*140f0*/  IMAD.MOV.U32 R4, RZ, RZ, R163 ;  /* 0x000000ffff047224 */ /* 0x002fc600078e00a3 */
[----:B------:R-:W3:Y:S04]  /*14100*/  LDL.LU.64 R86, [R1+0x3a8] ;  /* 0x0003a80001567983 */ /* 0x000ee80000300a00 */
[----:B------:R-:W4:Y:S04]  /*14110*/  LDL.LU.64 R90, [R1+0x308] ;  /* 0x00030800015a7983 */ /* 0x000f280000300a00 */
[----:B------:R-:W5:Y:S04]  /*14120*/  LDL.LU.64 R94, [R1+0x3c8] ;  /* 0x0003c800015e7983 */ /* 0x000f680000300a00 */
[----:B------:R-:W4:Y:S04]  /*14130*/  LDL.LU.64 R122, [R1+0x4b8] ;  /* 0x0004b800017a7983 */ /* 0x000f280000300a00 */
[----:B------:R-:W4:Y:S04]  /*14140*/  LDL.LU.64 R98, [R1+0x2b8] ;  /* 0x0002b80001627983 */ /* 0x000f280000300a00 */
[----:B------:R-:W4:Y:S04]  /*14150*/  LDL.LU.64 R102, [R1+0x438] ;  /* 0x0004380001667983 */ /* 0x000f280000300a00 */
[----:B------:R-:W4:Y:S01]  /*14160*/  LDL.LU.64 R126, [R1+0x490] ;  /* 0x00049000017e7983 */ /* 0x000f220000300a00 */
[----:B------:R-:W-:-:S03]  /*14170*/  IMAD.MOV.U32 R78, RZ, RZ, R130 ;  /* 0x000000ffff4e7224 */ /* 0x000fc600078e0082 */
[----:B------:R1:W-:Y:S01]  /*14180*/  STL [R1+0x1ec], R4 ;  /* 0x0001ec0401007387 */ /* 0x0003e20000100800 */
[----:B------:R-:W-:-:S03]  /*14190*/  MOV R79, R131 ;  /* 0x00000083004f7202 */ /* 0x000fc60000000f00 */
[----:B------:R-:W4:Y:S04]  /*141a0*/  LDL.LU.64 R114, [R1+0x398] ;  /* 0x0003980001727983 */ /* 0x000f280000300a00 */
[----:B--2---:R-:W2:Y:S04]  /*141b0*/  LDL.LU.64 R162, [R1+0x338] ;  /* 0x0003380001a27983 */ /* 0x004ea80000300a00 */
[----:B------:R-:W2:Y:S04]  /*141c0*/  LDL.LU.64 R118, [R1+0x408] ;  /* 0x0004080001767983 */ /* 0x000ea80000300a00 */
[----:B------:R-:W2:Y:S01]  /*141d0*/  LDL.LU.64 R130, [R1+0x230] ;  /* 0x0002300001827983 */ /* 0x000ea20000300a00 */
[----:B-1----:R-:W-:-:S03]  /*141e0*/  IMAD.MOV.U32 R4, RZ, RZ, R47 ;  /* 0x000000ffff047224 */ /* 0x002fc600078e002f */
[----:B------:R-:W-:Y:S04]  /*141f0*/  STL [R1+0x1f8], R46 ;  /* 0x0001f82e01007387 */ /* 0x000fe80000100800 */
[----:B------:R-:W-:Y:S04]  /*14200*/  STL [R1+0x200], R50 ;  /* 0x0002003201007387 */ /* 0x000fe80000100800 */
        /* <DEDUP_REMOVED lines=8> */
[----:B------:R1:W-:Y:S04]  /*14290*/  STL [R1+0x20c], R4 ;  /* 0x00020c0401007387 */ /* 0x0003e80000100800 */
[----:B------:R-:W-:Y:S01]  /*142a0*/  STL [R1+0x218], R70 ;  /* 0x0002184601007387 */ /* 0x000fe20000100800 */
[----:B-1----:R-:W-:-:S05]  /*142b0*/  IMAD.MOV.U32 R4, RZ, RZ, R71 ;  /* 0x000000ffff047224 */ /* 0x002fca00078e0047 */
[----:B------:R1:W-:Y:S01]  /*142c0*/  STL [R1+0x214], R4 ;  /* 0x0002140401007387 */ /* 0x0003e20000100800 */
[----:B------:R-:W-:-:S03]  /*142d0*/  IMAD.MOV.U32 R50, RZ, RZ, R58 ;  /* 0x000000ffff327224 */ /* 0x000fc600078e003a */
[----:B------:R-:W-:Y:S01]  /*142e0*/  STL [R1+0x220], R110 ;  /* 0x0002206e01007387 */ /* 0x000fe20000100800 */
[----:B-1----:R-:W-:Y:S02]  /*142f0*/  IMAD.MOV.U32 R4, RZ, RZ, R111 ;  /* 0x000000ffff047224 */ /* 0x002fe400078e006f */
[----:B------:R-:W-:Y:S01]  /*14300*/  IMAD.MOV.U32 R51, RZ, RZ, R59 ;  /* 0x000000ffff337224 */ /* 0x000fe200078e003b */
[----:B------:R-:W-:Y:S01]  /*14310*/  MOV R59, R79 ;  /* 0x0000004f003b7202 */ /* 0x000fe20000000f00 */
[----:B------:R-:W-:Y:S01]  /*14320*/  IMAD.MOV.U32 R56, RZ, RZ, R74 ;  /* 0x000000ffff387224 */ /* 0x000fe200078e004a */
[----:B------:R1:W-:Y:S01]  /*14330*/  STL [R1+0x21c], R4 ;  /* 0x00021c0401007387 */ /* 0x0003e20000100800 */
[----:B------:R-:W-:Y:S02]  /*14340*/  IMAD.MOV.U32 R57, RZ, RZ, R75 ;  /* 0x000000ffff397224 */ /* 0x000fe400078e004b */
[----:B------:R-:W-:Y:S01]  /*14350*/  IMAD.MOV.U32 R58, RZ, RZ, R78 ;  /* 0x000000ffff3a7224 */ /* 0x000fe200078e004e */
[----:B------:R-:W-:Y:S01]  /*14360*/  MOV R47, R55 ;  /* 0x00000037002f7202 */ /* 0x000fe20000000f00 */
[----:B------:R-:W-:Y:S01]  /*14370*/  IMAD.MOV.U32 R46, RZ, RZ, R54 ;  /* 0x000000ffff2e7224 */ /* 0x000fe200078e0036 */
[----:B------:R-:W-:Y:S01]  /*14380*/  MOV R52, R66 ;  /* 0x0000004200347202 */ /* 0x000fe20000000f00 */
[----:B------:R-:W-:-:S02]  /*14390*/  IMAD.MOV.U32 R53, RZ, RZ, R67 ;  /* 0x000000ffff357224 */ /* 0x000fc400078e0043 */
[----:B------:R-:W-:Y:S02]  /*143a0*/  IMAD.MOV.U32 R54, RZ, RZ, R62 ;  /* 0x000000ffff367224 */ /* 0x000fe400078e003e */
[----:B------:R-:W-:Y:S02]  /*143b0*/  IMAD.MOV.U32 R55, RZ, RZ, R63 ;  /* 0x000000ffff377224 */ /* 0x000fe400078e003f */
[----:B---3--:R-:W-:Y:S02]  /*143c0*/  IMAD.MOV.U32 R66, RZ, RZ, R86 ;  /* 0x000000ffff427224 */ /* 0x008fe400078e0056 */
[----:B------:R-:W-:Y:S02]  /*143d0*/  IMAD.MOV.U32 R67, RZ, RZ, R87 ;  /* 0x000000ffff437224 */ /* 0x000fe400078e0057 */
[----:B-----5:R-:W-:Y:S01]  /*143e0*/  IMAD.MOV.U32 R70, RZ, RZ, R94 ;  /* 0x000000ffff467224 */ /* 0x020fe200078e005e */
[----:B------:R-:W-:Y:S01]  /*143f0*/  MOV R71, R95 ;  /* 0x0000005f00477202 */ /* 0x000fe20000000f00 */
[----:B----4-:R-:W-:-:S02]  /*14400*/  IMAD.MOV.U32 R62, RZ, RZ, R90 ;  /* 0x000000ffff3e7224 */ /* 0x010fc400078e005a */
[----:B------:R-:W-:Y:S02]  /*14410*/  IMAD.MOV.U32 R63, RZ, RZ, R91 ;  /* 0x000000ffff3f7224 */ /* 0x000fe400078e005b */
[----:B------:R-:W-:Y:S02]  /*14420*/  IMAD.MOV.U32 R74, RZ, RZ, R98 ;  /* 0x000000ffff4a7224 */ /* 0x000fe400078e0062 */
[----:B------:R-:W-:Y:S02]  /*14430*/  IMAD.MOV.U32 R75, RZ, RZ, R99 ;  /* 0x000000ffff4b7224 */ /* 0x000fe400078e0063 */
[----:B------:R-:W-:Y:S02]  /*14440*/  IMAD.MOV.U32 R78, RZ, RZ, R102 ;  /* 0x000000ffff4e7224 */ /* 0x000fe400078e0066 */
[----:B------:R-:W-:Y:S01]  /*14450*/  IMAD.MOV.U32 R79, RZ, RZ, R103 ;  /* 0x000000ffff4f7224 */ /* 0x000fe200078e0067 */
[----:B------:R-:W-:Y:S01]  /*14460*/  MOV R86, R114 ;  /* 0x0000007200567202 */ /* 0x000fe20000000f00 */
[----:B------:R-:W-:Y:S01]  /*14470*/  IMAD.MOV.U32 R87, RZ, RZ, R115 ;  /* 0x000000ffff577224 */ /* 0x000fe200078e0073 */
[----:B--2---:R2:W-:Y:S01]  /*14480*/  STL [R1+0x228], R130 ;  /* 0x0002288201007387 */ /* 0x0045e20000100800 */
[----:B-1----:R-:W-:-:S03]  /*14490*/  IMAD.MOV.U32 R4, RZ, RZ, R131 ;  /* 0x000000ffff047224 */ /* 0x002fc600078e0083 */
[----:B------:R-:W3:Y:S04]  /*144a0*/  LDL.LU.64 R94, [R1+0x3e0] ;  /* 0x0003e000015e7983 */ /* 0x000ee80000300a00 */
[----:B------:R-:W4:Y:S01]  /*144b0*/  LDL.LU.64 R98, [R1+0x368] ;  /* 0x0003680001627983 */ /* 0x000f220000300a00 */
[----:B------:R-:W-:-:S03]  /*144c0*/  IMAD.MOV.U32 R90, RZ, RZ, R118 ;  /* 0x000000ffff5a7224 */ /* 0x000fc600078e0076 */
[----:B------:R-:W5:Y:S01]  /*144d0*/  LDL.LU.64 R102, [R1+0x2d8] ;  /* 0x0002d80001667983 */ /* 0x000f620000300a00 */
[----:B------:R-:W-:-:S03]  /*144e0*/  IMAD.MOV.U32 R91, RZ, RZ, R119 ;  /* 0x000000ffff5b7224 */ /* 0x000fc600078e0077 */
[----:B------:R-:W3:Y:S04]  /*144f0*/  LDL.LU.64 R110, [R1+0x470] ;  /* 0x00047000016e7983 */ /* 0x000ee80000300a00 */
[----:B------:R1:W-:Y:S04]  /*14500*/  STL [R1+0x224], R4 ;  /* 0x0002240401007387 */ /* 0x0003e80000100800 */
[----:B------:R-:W3:Y:S04]  /*14510*/  LDL.64 R114, [R1+0x340] ;  /* 0x0003400001727983 */ /* 0x000ee80000100a00 */
[----:B------:R-:W3:Y:S04]  /*14520*/  LDL.LU.64 R118, [R1+0x448] ;  /* 0x0004480001767983 */ /* 0x000ee80000300a00 */
[----:B--2---:R-:W2:Y:S01]  /*14530*/  LDL.LU.64 R130, [R1+0x390] ;  /* 0x0003900001827983 */ /* 0x004ea20000300a00 */
[----:B-1----:R-:W-:-:S03]  /*14540*/  IMAD.MOV.U32 R4, RZ, RZ, R47 ;  /* 0x000000ffff047224 */ /* 0x002fc600078e002f */
[----:B------:R-:W-:Y:S04]  /*14550*/  STL [R1+0x230], R46 ;  /* 0x0002302e01007387 */ /* 0x000fe80000100800 */
[----:B------:R-:W-:Y:S04]  /*14560*/  STL [R1+0x238], R50 ;  /* 0x0002383201007387 */ /* 0x000fe80000100800 */
        /* <DEDUP_REMOVED lines=16> */
[----:B------:R-:W-:Y:S01]  /*14670*/  STL [R1+0x258], R106 ;  /* 0x0002586a01007387 */ /* 0x000fe20000100800 */
[----:B-1----:R-:W-:Y:S02]  /*14680*/  IMAD.MOV.U32 R4, RZ, RZ, R107 ;  /* 0x000000ffff047224 */ /* 0x002fe400078e006b */
[----:B------:R-:W-:Y:S02]  /*14690*/  IMAD.MOV.U32 R54, RZ, RZ, R62 ;  /* 0x000000ffff367224 */ /* 0x000fe400078e003e */
[----:B------:R-:W-:Y:S01]  /*146a0*/  IMAD.MOV.U32 R55, RZ, RZ, R63 ;  /* 0x000000ffff377224 */ /* 0x000fe200078e003f */
[----:B------:R1:W-:Y:S01]  /*146b0*/  STL [R1+0x254], R4 ;  /* 0x0002540401007387 */ /* 0x0003e20000100800 */
[----:B------:R-:W-:-:S02]  /*146c0*/  IMAD.MOV.U32 R56, RZ, RZ, R70 ;  /* 0x000000ffff387224 */ /* 0x000fc400078e0046 */
[----:B------:R-:W-:Y:S01]  /*146d0*/  IMAD.MOV.U32 R57, RZ, RZ, R71 ;  /* 0x000000ffff397224 */ /* 0x000fe200078e0047 */
[----:B------:R-:W-:Y:S01]  /*146e0*/  MOV R71, R75 ;  /* 0x0000004b00477202 */ /* 0x000fe20000000f00 */
[----:B------:R-:W-:Y:S02]  /*146f0*/  IMAD.MOV.U32 R58, RZ, RZ, R86 ;  /* 0x000000ffff3a7224 */ /* 0x000fe400078e0056 */
[----:B------:R-:W-:Y:S02]  /*14700*/  IMAD.MOV.U32 R59, RZ, RZ, R87 ;  /* 0x000000ffff3b7224 */ /* 0x000fe400078e0057 */
[----:B------:R-:W-:Y:S02]  /*14710*/  IMAD.MOV.U32 R70, RZ, RZ, R74 ;  /* 0x000000ffff467224 */ /* 0x000fe400078e004a */
[----:B------:R-:W-:Y:S01]  /*14720*/  IMAD.MOV.U32 R74, RZ, RZ, R78 ;  /* 0x000000ffff4a7224 */ /* 0x000fe200078e004e */
[----:B------:R-:W-:Y:S01]  /*14730*/  MOV R78, R90 ;  /* 0x0000005a004e7202 */ /* 0x000fe20000000f00 */
[----:B------:R-:W-:-:S02]  /*14740*/  IMAD.MOV.U32 R75, RZ, RZ, R79 ;  /* 0x000000ffff4b7224 */ /* 0x000fc400078e004f */
[----:B------:R-:W-:Y:S02]  /*14750*/  IMAD.MOV.U32 R79, RZ, RZ, R91 ;  /* 0x000000ffff4f7224 */ /* 0x000fe400078e005b */
[----:B----4-:R-:W-:Y:S02]  /*14760*/  IMAD.MOV.U32 R62, RZ, RZ, R98 ;  /* 0x000000ffff3e7224 */ /* 0x010fe400078e0062 */
[----:B------:R-:W-:Y:S01]  /*14770*/  IMAD.MOV.U32 R63, RZ, RZ, R99 ;  /* 0x000000ffff3f7224 */ /* 0x000fe200078e0063 */
[----:B-----5:R-:W-:Y:S01]  /*14780*/  MOV R86, R102 ;  /* 0x0000006600567202 */ /* 0x020fe20000000f00 */
[----:B------:R-:W-:Y:S02]  /*14790*/  IMAD.MOV.U32 R87, RZ, RZ, R103 ;  /* 0x000000ffff577224 */ /* 0x000fe400078e0067 */
[----:B---3--:R-:W-:Y:S02]  /*147a0*/  IMAD.MOV.U32 R90, RZ, RZ, R110 ;  /* 0x000000ffff5a7224 */ /* 0x008fe400078e006e */
[----:B------:R-:W-:-:S02]  /*147b0*/  IMAD.MOV.U32 R91, RZ, RZ, R111 ;  /* 0x000000ffff5b7224 */ /* 0x000fc400078e006f */
        /* <DEDUP_REMOVED lines=13> */
[----:B------:R-:W-:Y:S04]  /*14890*/  STL [R1+0x268], R50 ;  /* 0x0002683201007387 */ /* 0x000fe80000100800 */
[----:B------:R-:W3:Y:S04]  /*148a0*/  LDL.LU.64 R118, [R1+0x480] ;  /* 0x0004800001767983 */ /* 0x000ee80000300a00 */
[----:B--2---:R-:W2:Y:S01]  /*148b0*/  LDL.LU.64 R130, [R1+0x3d0] ;  /* 0x0003d00001827983 */ /* 0x004ea20000300a00 */
[----:B-1----:R-:W-:-:S03]  /*148c0*/  IMAD.MOV.U32 R4, RZ, RZ, R51 ;  /* 0x000000ffff047224 */ /* 0x002fc600078e0033 */
[----:B------:R-:W-:Y:S04]  /*148d0*/  STL [R1+0x270], R52 ;  /* 0x0002703401007387 */ /* 0x000fe80000100800 */
[----:B------:R1:W-:Y:S02]  /*148e0*/  STL [R1+0x264], R4 ;  /* 0x0002640401007387 */ /* 0x0003e40000100800 */
[----:B-1----:R-:W-:-:S05]  /*148f0*/  IMAD.MOV.U32 R4, RZ, RZ, R53 ;  /* 0x000000ffff047224 */ /* 0x002fca00078e0035 */
[----:B------:R1:W-:Y:S04]  /*14900*/  STL [R1+0x26c], R4 ;  /* 0x00026c0401007387 */ /* 0x0003e80000100800 */
[----:B------:R-:W-:Y:S01]  /*14910*/  STL [R1+0x278], R54 ;  /* 0x0002783601007387 */ /* 0x000fe20000100800 */
[----:B-1----:R-:W-:-:S05]  /*14920*/  MOV R4, R55 ;  /* 0x0000003700047202 */ /* 0x002fca0000000f00 */
        /* <DEDUP_REMOVED lines=12> */
[----:B------:R4:W-:Y:S02]  /*149f0*/  STL [R1+0x294], R4 ;  /* 0x0002940401007387 */ /* 0x0009e40000100800 */
[----:B----4-:R-:W-:Y:S02]  /*14a00*/  IMAD.MOV.U32 R4, RZ, RZ, R115 ;  /* 0x000000ffff047224 */ /* 0x010fe400078e0073 */
[----:B------:R1:W-:Y:S04]  /*14a10*/  STL [R1+0x2a0], R114 ;  /* 0x0002a07201007387 */ /* 0x0003e80000100800 */
[----:B------:R4:W-:Y:S01]  /*14a20*/  STL [R1+0x29c], R4 ;  /* 0x00029c0401007387 */ /* 0x0009e20000100800 */
[----:B-----5:R-:W-:Y:S01]  /*14a30*/  IMAD.MOV.U32 R102, RZ, RZ, R106 ;  /* 0x000000ffff667224 */ /* 0x020fe200078e006a */
[----:B------:R-:W-:Y:S01]  /*14a40*/  MOV R103, R107 ;  /* 0x0000006b00677202 */ /* 0x000fe20000000f00 */
[----:B---3--:R-:W-:-:S02]  /*14a50*/  IMAD.MOV.U32 R106, RZ, RZ, R110 ;  /* 0x000000ffff6a7224 */ /* 0x008fc400078e006e */
[----:B------:R-:W-:Y:S01]  /*14a60*/  IMAD.MOV.U32 R107, RZ, RZ, R111 ;  /* 0x000000ffff6b7224 */ /* 0x000fe200078e006f */
[----:B--2---:R2:W-:Y:S04]  /*14a70*/  STL [R1+0x2a8], R130 ;  /* 0x0002a88201007387 */ /* 0x0045e80000100800 */
[----:B-1----:R-:W3:Y:S01]  /*14a80*/  LDL.LU.64 R114, [R1+0x450] ;  /* 0x0004500001727983 */ /* 0x002ee20000300a00 */
[----:B------:R-:W-:Y:S01]  /*14a90*/  IMAD.MOV.U32 R110, RZ, RZ, R118 ;  /* 0x000000ffff6e7224 */ /* 0x000fe200078e0076 */
[----:B----4-:R-:W-:Y:S01]  /*14aa0*/  MOV R4, R131 ;  /* 0x0000008300047202 */ /* 0x010fe20000000f00 */
[----:B------:R-:W-:Y:S02]  /*14ab0*/  IMAD.MOV.U32 R111, RZ, RZ, R119 ;  /* 0x000000ffff6f7224 */ /* 0x000fe400078e0077 */
[----:B------:R-:W4:Y:S04]  /*14ac0*/  LDL.LU.64 R118, [R1+0x318] ;  /* 0x0003180001767983 */ /* 0x000f280000300a00 */
[----:B------:R1:W-:Y:S04]  /*14ad0*/  STL [R1+0x2a4], R4 ;  /* 0x0002a40401007387 */ /* 0x0003e80000100800 */
[----:B------:R-:W-:Y:S04]  /*14ae0*/  STL [R1+0x2b0], R66 ;  /* 0x0002b04201007387 */ /* 0x000fe80000100800 */
[----:B--2---:R-:W2:Y:S01]  /*14af0*/  LDL.LU.64 R130, [R1+0x4e0] ;  /* 0x0004e00001827983 */ /* 0x004ea20000300a00 */
[----:B-1----:R-:W-:-:S05]  /*14b00*/  IMAD.MOV.U32 R4, RZ, RZ, R67 ;  /* 0x000000ffff047224 */ /* 0x002fca00078e0043 */
[----:B------:R1:W-:Y:S04]  /*14b10*/  STL [R1+0x2ac], R4 ;  /* 0x0002ac0401007387 */ /* 0x0003e80000100800 */
[----:B------:R-:W-:Y:S01]  /*14b20*/  STL [R1+0x2b8], R70 ;  /* 0x0002b84601007387 */ /* 0x000fe20000100800 */
[----:B-1----:R-:W-:-:S03]  /*14b30*/  IMAD.MOV.U32 R4, RZ, RZ, R71 ;  /* 0x000000ffff047224 */ /* 0x002fc600078e0047 */
[----:B------:R-:W-:Y:S04]  /*14b40*/  STL [R1+0x2c0], R74 ;  /* 0x0002c04a01007387 */ /* 0x000fe80000100800 */
[----:B------:R1:W-:Y:S02]  /*14b50*/  STL [R1+0x2b4], R4 ;  /* 0x0002b40401007387 */ /* 0x0003e40000100800 */
[----:B-1----:R-:W-:-:S05]  /*14b60*/  IMAD.MOV.U32 R4, RZ, RZ, R75 ;  /* 0x000000ffff047224 */ /* 0x002fca00078e004b */
[----:B------:R1:W-:Y:S04]  /*14b70*/  STL [R1+0x2bc], R4 ;  /* 0x0002bc0401007387 */ /* 0x0003e80000100800 */
[----:B------:R-:W-:Y:S01]  /*14b80*/  STL [R1+0x2c8], R78 ;  /* 0x0002c84e01007387 */ /* 0x000fe20000100800 */
[----:B-1----:R-:W-:-:S03]  /*14b90*/  IMAD.MOV.U32 R4, RZ, RZ, R79 ;  /* 0x000000ffff047224 */ /* 0x002fc600078e004f */
[----:B------:R-:W-:Y:S04]  /*14ba0*/  STL [R1+0x2d0], R82 ;  /* 0x0002d05201007387 */ /* 0x000fe80000100800 */
        /* <DEDUP_REMOVED lines=22> */
[----:B-1----:R-:W-:Y:S01]  /*14d10*/  MOV R4, R111 ;  /* 0x0000006f00047202 */ /* 0x002fe20000000f00 */
[----:B------:R-:W-:Y:S01]  /*14d20*/  IMAD.MOV.U32 R5, RZ, RZ, R163 ;  /* 0x000000ffff057224 */ /* 0x000fe200078e00a3 */
[----:B------:R-:W-:Y:S01]  /*14d30*/  UMOV UR17, 0x1 ;  /* 0x0000000100117882 */ /* 0x000fe20000000000 */
[----:B------:R-:W-:Y:S01]  /*14d40*/  UMOV UR18, 0x4 ;  /* 0x0000000400127882 */ /* 0x000fe20000000000 */
[----:B------:R-:W-:Y:S01]  /*14d50*/  UMOV UR7, URZ ;  /* 0x000000ff00077c82 */ /* 0x000fe20008000000 */
[----:B------:R-:W-:Y:S01]  /*14d60*/  UMOV UR8, URZ ;  /* 0x000000ff00087c82 */ /* 0x000fe20008000000 */
[----:B------:R-:W-:Y:S01]  /*14d70*/  UMOV UR5, URZ ;  /* 0x000000ff00057c82 */ /* 0x000fe20008000000 */
[----:B---3--:R-:W-:Y:S04]  /*14d80*/  STL [R1+0x310], R114 ;  /* 0x0003107201007387 */ /* 0x008fe80000100800 */
[----:B------:R1:W-:Y:S04]  /*14d90*/  STL [R1+0x304], R4 ;  /* 0x0003040401007387 */ /* 0x0003e80000100800 */
[----:B----4-:R-:W-:Y:S01]  /*14da0*/  STL [R1+0x318], R118 ;  /* 0x0003187601007387 */ /* 0x010fe20000100800 */
[----:B-1----:R-:W-:-:S05]  /*14db0*/  IMAD.MOV.U32 R4, RZ, RZ, R115 ;  /* 0x000000ffff047224 */ /* 0x002fca00078e0073 */
[----:B------:R1:W-:Y:S04]  /*14dc0*/  STL [R1+0x30c], R4 ;  /* 0x00030c0401007387 */ /* 0x0003e80000100800 */
[----:B--2---:R-:W-:Y:S01]  /*14dd0*/  STL [R1+0x320], R130 ;  /* 0x0003208201007387 */ /* 0x004fe20000100800 */
[----:B-1----:R-:W-:-:S05]  /*14de0*/  IMAD.MOV.U32 R4, RZ, RZ, R119 ;  /* 0x000000ffff047224 */ /* 0x002fca00078e0077 */
[----:B------:R1:W-:Y:S02]  /*14df0*/  STL [R1+0x314], R4 ;  /* 0x0003140401007387 */ /* 0x0003e40000100800 */
[----:B-1----:R-:W-:Y:S02]  /*14e00*/  IMAD.MOV.U32 R4, RZ, RZ, R131 ;  /* 0x000000ffff047224 */ /* 0x002fe400078e0083 */
[----:B------:R-:W1:Y:S01]  /*14e10*/  LDC R131, c[0x0][0x3a0] ;  /* 0x0000e800ff837b82 */ /* 0x000e620000000800 */
[----:B------:R-:W-:Y:S04]  /*14e20*/  STL [R1+0x328], R122 ;  /* 0x0003287a01007387 */ /* 0x000fe80000100800 */
[----:B------:R2:W-:Y:S04]  /*14e30*/  STL [R1+0x31c], R4 ;  /* 0x00031c0401007387 */ /* 0x0005e80000100800 */
[----:B------:R-:W-:Y:S01]  /*14e40*/  STL [R1+0x330], R126 ;  /* 0x0003307e01007387 */ /* 0x000fe20000100800 */
[----:B--2---:R-:W-:-:S02]  /*14e50*/  IMAD.MOV.U32 R4, RZ, RZ, R123 ;  /* 0x000000ffff047224 */ /* 0x004fc400078e007b */
[----:B-1----:R-:W-:-:S03]  /*14e60*/  VIADD R131, R131, 0x3f ;  /* 0x0000003f83837836 */ /* 0x002fc60000000000 */
[----:B------:R1:W-:Y:S02]  /*14e70*/  STL [R1+0x324], R4 ;  /* 0x0003240401007387 */ /* 0x0003e40000100800 */
[----:B------:R-:W-:-:S04]  /*14e80*/  SHF.R.S32.HI R169, RZ, 0x1f, R131 ;  /* 0x0000001fffa97819 */ /* 0x000fc80000011483 */
[----:B------:R-:W-:Y:S02]  /*14e90*/  LEA.HI R169, R169, R131, RZ, 0x6 ;  /* 0x00000083a9a97211 */ /* 0x000fe400078f30ff */
[----:B-1----:R-:W-:-:S05]  /*14ea0*/  MOV R4, R127 ;  /* 0x0000007f00047202 */ /* 0x002fca0000000f00 */
[----:B------:R1:W-:Y:S04]  /*14eb0*/  STL [R1+0x32c], R4 ;  /* 0x00032c0401007387 */ /* 0x0003e80000100800 */
[----:B------:R-:W-:Y:S01]  /*14ec0*/  STL [R1+0x338], R162 ;  /* 0x000338a201007387 */ /* 0x000fe20000100800 */
[----:B-1----:R-:W-:-:S03]  /*14ed0*/  SHF.R.S32.HI R4, RZ, 0x6, R169 ;  /* 0x00000006ff047819 */ /* 0x002fc600000114a9 */
[----:B------:R1:W-:Y:S02]  /*14ee0*/  STL [R1+0x334], R5 ;  /* 0x0003340501007387 */ /* 0x0003e40000100800 */
[----:B-1----:R-:W-:-:S05]  /*14ef0*/  VIMNMX R5, PT, PT, R4, 0x2, !PT ;  /* 0x0000000204057848 */ /* 0x002fca0007fe0100 */
[----:B------:R-:W-:-:S05]  /*14f00*/  VIADD R5, R5, 0xfffffffe ;  /* 0xfffffffe05057836 */ /* 0x000fca0000000000 */
[----:B------:R1:W-:Y:S01]  /*14f10*/  STL [R1+0x33c], R5 ;  /* 0x00033c0501007387 */ /* 0x0003e20000100800 */
[----:B------:R-:W-:Y:S02]  /*14f20*/  VIADD R6, R4, 0xfffffffb ;  /* 0xfffffffb04067836 */ /* 0x000fe40000000000 */
[----:B------:R-:W-:Y:S02]  /*14f30*/  IMAD.MOV.U32 R4, RZ, RZ, RZ ;  /* 0x000000ffff047224 */ /* 0x000fe400078e00ff */
[----:B------:R-:W-:-:S07]  /*14f40*/  IMAD.MOV.U32 R169, RZ, RZ, RZ ;  /* 0x000000ffffa97224 */ /* 0x000fce00078e00ff */
.L_x_11:
[----:B------:R-:W-:Y:S01]  /*14f50*/  SHF.L.U32 R4, R4, 0x1f, RZ ;  /* 0x0000001f04047819 */ /* 0x000fe200000006ff */
[----:B------:R-:W-:-:S03]  /*14f60*/  UIADD3 UR8, UPT, UPT, UR8, 0x1, URZ ;  /* 0x0000000108087890 */ /* 0x000fc6000fffe0ff */
[----:B------:R-:W2:Y:S01]  /*14f70*/  SYNCS.PHASECHK.TRANS64.TRYWAIT P2, [UR4], R4 ;  /* 0x00000004ff0075a7 */ /* 0x000ea20008041104 */
[----:B------:R-:W-:-:S04]  /*14f80*/  UISETP.GT.AND UP1, UPT, UR8, 0x3, UPT ;  /* 0x000000030800788c */ /* 0x000fc8000bf24270 */
[----:B------:R-:W-:-:S04]  /*14f90*/  USEL UR8, UR8, URZ, !UP1 ;  /* 0x000000ff08087287 */ /* 0x000fc8000c800000 */
[----:B------:R-:W-:Y:S01]  /*14fa0*/  ULEA UR19, UR8, UR9, 0x10 ;  /* 0x0000000908137291 */ /* 0x000fe2000f8e80ff */
[----:B--2---:R-:W-:Y:S11]  /*14fb0*/  @!P2 BRA `(.L_x_9) ;  /* 0x0000009400b4a947 */ /* 0x004ff60003800000 */
.L_x_17:
[----:B------:R-:W-:-:S04]  /*14fc0*/  DEPBAR.LE SB0, 0x6 ;  /* 0x000081800000791a */ /* 0x000fc80000000000 */
[----:B------:R-:W-:Y:S01]  /*14fd0*/  BAR.SYNC.DEFER_BLOCKING 0x0 ;  /* 0x0000000000007b1d */ /* 0x000fe20000010000 */
[----:B------:R-:W-:Y:S02]  /*14fe0*/  UIADD3 UR7, UPT, UPT, UR7, 0x1, URZ ;  /* 0x0000000107077890 */ /* 0x000fe4000fffe0ff */
[----:B------:R-:W-:Y:S02]  /*14ff0*/  ULEA UR4, UR17, UR9, 0x3 ;  /* 0x0000000911047291 */ /* 0x000fe4000f8e18ff */
[----:B------:R-:W-:Y:S02]  /*15000*/  UISETP.GT.AND UP1, UPT, UR7, 0x4, UPT ;  /* 0x000000040700788c */ /* 0x000fe4000bf24270 */
[----:B------:R-:W-:Y:S02]  /*15010*/  UIADD3 UR4, UPT, UPT, UR4, 0x54000, URZ ;  /* 0x0005400004047890 */ /* 0x000fe4000fffe0ff */
[----:B------:R-:W-:Y:S01]  /*15020*/  USEL UR7, UR7, URZ, !UP1 ;  /* 0x000000ff07077287 */ /* 0x000fe2000c800000 */
[----:B------:R-:W-:Y:S01]  /*15030*/  UMOV UR6, UR5 ;  /* 0x0000000500067c82 */ /* 0x000fe20008000000 */
[----:B------:R-:W2:Y:S04]  /*15040*/  LDSM.16.M88.4 R8, [R0+UR19+0x800] ;  /* 0x000800130008783b */ /* 0x000ea80008000200 */
[----:B------:R-:W3:Y:S04]  /*15050*/  LDSM.16.M88.4 R12, [R0+UR19+0x1800] ;  /* 0x00180013000c783b */ /* 0x000ee80008000200 */
[----:B------:R-:W4:Y:S04]  /*15060*/  LDSM.16.M88.4 R76, [R0+UR19+0x2000] ;  /* 0x00200013004c783b */ /* 0x000f280008000200 */
[----:B------:R-:W5:Y:S04]  /*15070*/  LDSM.16.M88.4 R72, [R0+UR19+0x1000] ;  /* 0x001000130048783b */ /* 0x000f680008000200 */
[----:B------:R-:W1:Y:S04]  /*15080*/  LDSM.16.M88.4 R68, [R0+UR19] ;  /* 0x000000130044783b */ /* 0x000e680008000200 */
[----:B------:R-:W1:Y:S04]  /*15090*/  LDSM.16.M88.4 R16, [R0+UR19+0x2800] ;  /* 0x002800130010783b */ /* 0x000e680008000200 */
[----:B------:R-:W1:Y:S04]  /*150a0*/  LDSM.16.M88.4 R20, [R0+UR19+0x3800] ;  /* 0x003800130014783b */ /* 0x000e680008000200 */
[----:B------:R-:W1:Y:S04]  /*150b0*/  LDSM.16.M88.4 R24, [R0+UR19+0x4800] ;  /* 0x004800130018783b */ /* 0x000e680008000200 */
[----:B------:R-:W1:Y:S04]  /*150c0*/  LDSM.16.M88.4 R88, [R0+UR19+0x5000] ;  /* 0x005000130058783b */ /* 0x000e680008000200 */
[----:B------:R-:W1:Y:S04]  /*150d0*/  LDSM.16.M88.4 R84, [R0+UR19+0x4000] ;  /* 0x004000130054783b */ /* 0x000e680008000200 */
[----:B------:R-:W1:Y:S01]  /*150e0*/  LDSM.16.M88.4 R80, [R0+UR19+0x3000] ;  /* 0x003000130050783b */ /* 0x000e620008000200 */
[----:B--2---:R-:W-:Y:S01]  /*150f0*/  MOV R7, R10 ;  /* 0x0000000a00077202 */ /* 0x004fe20000000f00 */
[----:B------:R-:W-:-:S02]  /*15100*/  IMAD.MOV.U32 R6, RZ, RZ, R8 ;  /* 0x000000ffff067224 */ /* 0x000fc400078e0008 */
[----:B------:R-:W2:Y:S01]  /*15110*/  LDSM.16.M88.4 R28, [R0+UR19+0x5800] ;  /* 0x00580013001c783b */ /* 0x000ea20008000200 */
[----:B---3--:R-:W-:-:S03]  /*15120*/  IMAD.MOV.U32 R10, RZ, RZ, R12 ;  /* 0x000000ffff0a7224 */ /* 0x008fc600078e000c */
[----:B------:R-:W3:Y:S01]  /*15130*/  LDSM.16.M88.4 R32, [R0+UR19+0x6800] ;  /* 0x006800130020783b */ /* 0x000ee20008000200 */
[----:B----4-:R-:W-:Y:S02]  /*15140*/  IMAD.MOV.U32 R12, RZ, RZ, R76 ;  /* 0x000000ffff0c7224 */ /* 0x010fe400078e004c */
[----:B------:R-:W-:Y:S01]  /*15150*/  IMAD.MOV.U32 R76, RZ, RZ, R77 ;  /* 0x000000ffff4c7224 */ /* 0x000fe200078e004d */
[----:B------:R-:W4:Y:S01]  /*15160*/  LDSM.16.M88.4 R36, [R0+UR19+0x7800] ;  /* 0x007800130024783b */ /* 0x000f220008000200 */
[----:B-----5:R-:W-:Y:S02]  /*15170*/  IMAD.MOV.U32 R8, RZ, RZ, R72 ;  /* 0x000000ffff087224 */ /* 0x020fe400078e0048 */
[----:B------:R-:W-:Y:S01]  /*15180*/  IMAD.MOV.U32 R72, RZ, RZ, R73 ;  /* 0x000000ffff487224 */ /* 0x000fe200078e0049 */
[----:B------:R-:W-:Y:S01]  /*15190*/  LDSM.16.M88.4 R100, [R0+UR19+0x8000] ;  /* 0x008000130064783b */ /* 0x000fe20008000200 */
[----:B-1----:R-:W-:Y:S01]  /*151a0*/  IMAD.MOV.U32 R4, RZ, RZ, R68 ;  /* 0x000000ffff047224 */ /* 0x002fe200078e0044 */
[----:B------:R-:W-:Y:S01]  /*151b0*/  MOV R73, R75 ;  /* 0x0000004b00497202 */ /* 0x000fe20000000f00 */
[----:B------:R-:W-:Y:S01]  /*151c0*/  IMAD.MOV.U32 R5, RZ, RZ, R70 ;  /* 0x000000ffff057224 */ /* 0x000fe200078e0046 */
[----:B------:R-:W-:Y:S01]  /*151d0*/  LDSM.16.M88.4 R96, [R0+UR19+0x7000] ;  /* 0x007000130060783b */ /* 0x000fe20008000200 */
[----:B------:R-:W-:Y:S01]  /*151e0*/  IMAD.MOV.U32 R77, RZ, RZ, R79 ;  /* 0x000000ffff4d7224 */ /* 0x000fe200078e004f */
[----:B------:R-:W-:Y:S01]  /*151f0*/  MOV R79, R19 ;  /* 0x00000013004f7202 */ /* 0x000fe20000000f00 */
[----:B------:R-:W-:Y:S01]  /*15200*/  IMAD.MOV.U32 R68, RZ, RZ, R69 ;  /* 0x000000ffff447224 */ /* 0x000fe200078e0045 */
[----:B------:R-:W-:Y:S01]  /*15210*/  LDSM.16.M88.4 R92, [R0+UR19+0x6000] ;  /* 0x00600013005c783b */ /* 0x000fe20008000200 */
[----:B------:R-:W-:Y:S01]  /*15220*/  IMAD.MOV.U32 R70, RZ, RZ, R9 ;  /* 0x000000ffff467224 */ /* 0x000fe200078e0009 */
[----:B------:R-:W-:Y:S01]  /*15230*/  MOV R19, R22 ;  /* 0x0000001600137202 */ /* 0x000fe20000000f00 */
[----:B------:R-:W-:Y:S01]  /*15240*/  IMAD.MOV.U32 R69, RZ, RZ, R71 ;  /* 0x000000ffff457224 */ /* 0x000fe200078e0047 */
[----:B------:R-:W-:Y:S01]  /*15250*/  LDSM.16.M88.4 R40, [R0+UR19+0x8800] ;  /* 0x008800130028783b */ /* 0x000fe20008000200 */
[----:B------:R-:W-:-:S02]  /*15260*/  IMAD.MOV.U32 R9, RZ, RZ, R74 ;  /* 0x000000ffff097224 */ /* 0x000fc400078e004a */
[----:B------:R-:W-:Y:S01]  /*15270*/  IMAD.MOV.U32 R75, RZ, RZ, R15 ;  /* 0x000000ffff4b7224 */ /* 0x000fe200078e000f */
[----:B------:R-:W-:Y:S01]  /*15280*/  LDSM.16.M88.4 R44, [R0+UR19+0x9800] ;  /* 0x00980013002c783b */ /* 0x000fe20008000200 */
[----:B------:R-:W-:Y:S02]  /*15290*/  IMAD.MOV.U32 R71, RZ, RZ, R11 ;  /* 0x000000ffff477224 */ /* 0x000fe400078e000b */
        /* <DEDUP_REMOVED lines=8> */
[----:B------:R-:W1:Y:S01]  /*15320*/  LDSM.16.M88.4 R60, [R0+UR19+0xa000] ;  /* 0x00a00013003c783b */ /* 0x000e620008000200 */
[----:B------:R-:W-:Y:S02]  /*15330*/  IMAD.MOV.U32 R24, RZ, RZ, R88 ;  /* 0x000000ffff187224 */ /* 0x000fe400078e0058 */
[----:B------:R-:W-:Y:S01]  /*15340*/  IMAD.MOV.U32 R14, RZ, RZ, R16 ;  /* 0x000000ffff0e7224 */ /* 0x000fe200078e0010 */
[----:B------:R-:W-:Y:S01]  /*15350*/  LDSM.16.M88.4 R64, [R0+UR19+0x9000] ;  /* 0x009000130040783b */ /* 0x000fe20008000200 */
[----:B------:R-:W-:Y:S02]  /*15360*/  IMAD.MOV.U32 R78, RZ, RZ, R17 ;  /* 0x000000ffff4e7224 */ /* 0x000fe400078e0011 */
[----:B------:R-:W-:Y:S01]  /*15370*/  IMAD.MOV.U32 R20, RZ, RZ, R84 ;  /* 0x000000ffff147224 */ /* 0x000fe200078e0054 */
[----:B------:R-:W5:Y:S01]  /*15380*/  LDSM.16.M88.4 R52, [R0+UR19+0xb800] ;  /* 0x00b800130034783b */ /* 0x000f620008000200 */
[----:B------:R-:W-:-:S02]  /*15390*/  IMAD.MOV.U32 R88, RZ, RZ, R89 ;  /* 0x000000ffff587224 */ /* 0x000fc400078e0059 */
[----:B------:R-:W-:Y:S01]  /*153a0*/  IMAD.MOV.U32 R16, RZ, RZ, R80 ;  /* 0x000000ffff107224 */ /* 0x000fe200078e0050 */
[----:B------:R-:W5:Y:S01]  /*153b0*/  LDSM.16.M88.4 R116, [R0+UR19+0xc000] ;  /* 0x00c000130074783b */ /* 0x000f620008000200 */
[----:B------:R-:W-:Y:S02]  /*153c0*/  IMAD.MOV.U32 R17, RZ, RZ, R82 ;  /* 0x000000ffff117224 */ /* 0x000fe400078e0052 */
[----:B------:R-:W-:Y:S01]  /*153d0*/  IMAD.MOV.U32 R84, RZ, RZ, R85 ;  /* 0x000000ffff547224 */ /* 0x000fe200078e0055 */
[----:B------:R-:W-:Y:S01]  /*153e0*/  MOV R85, R87 ;  /* 0x0000005700557202 */ /* 0x000fe20000000f00 */
[----:B------:R-:W-:Y:S01]  /*153f0*/  IMAD.MOV.U32 R89, RZ, RZ, R91 ;  /* 0x000000ffff597224 */ /* 0x000fe200078e005b */
[----:B--2---:R-:W-:Y:S01]  /*15400*/  MOV R91, R31 ;  /* 0x0000001f005b7202 */ /* 0x004fe20000000f00 */
[----:B------:R-:W-:Y:S01]  /*15410*/  IMAD.MOV.U32 R80, RZ, RZ, R81 ;  /* 0x000000ffff507224 */ /* 0x000fe200078e0051 */
[----:B---3--:R-:W-:Y:S01]  /*15420*/  MOV R31, R34 ;  /* 0x00000022001f7202 */ /* 0x008fe20000000f00 */
        /* <DEDUP_REMOVED lines=12> */
[----:B----4-:R-:W-:-:S02]  /*154f0*/  IMAD.MOV.U32 R34, RZ, RZ, R36 ;  /* 0x000000ffff227224 */ /* 0x010fc400078e0024 */
[----:B------:R-:W-:Y:S02]  /*15500*/  IMAD.MOV.U32 R23, RZ, RZ, R26 ;  /* 0x000000ffff177224 */ /* 0x000fe400078e001a */
[----:B------:R-:W-:Y:S01]  /*15510*/  IMAD.MOV.U32 R30, RZ, RZ, R32 ;  /* 0x000000ffff1e7224 */ /* 0x000fe200078e0020 */
[----:B-1----:R-:W-:Y:S01]  /*15520*/  MOV R109, R63 ;  /* 0x0000003f006d7202 */ /* 0x002fe20000000f00 */
[----:B------:R-:W-:Y:S02]  /*15530*/  IMAD.MOV.U32 R36, RZ, RZ, R100 ;  /* 0x000000ffff247224 */ /* 0x000fe400078e0064 */
[----:B------:R-:W-:Y:S02]  /*15540*/  IMAD.MOV.U32 R26, RZ, RZ, R28 ;  /* 0x000000ffff1a7224 */ /* 0x000fe400078e001c */
[----:B------:R-:W-:Y:S02]  /*15550*/  IMAD.MOV.U32 R90, RZ, RZ, R29 ;  /* 0x000000ffff5a7224 */ /* 0x000fe400078e001d */
[----:B------:R-:W-:Y:S01]  /*15560*/  IMAD.MOV.U32 R32, RZ, RZ, R96 ;  /* 0x000000ffff207224 */ /* 0x000fe200078e0060 */
[----:B-----5:R-:W-:Y:S01]  /*15570*/  MOV R115, R55 ;  /* 0x0000003700737202 */ /* 0x020fe20000000f00 */
[----:B------:R-:W-:-:S02]  /*15580*/  IMAD.MOV.U32 R100, RZ, RZ, R101 ;  /* 0x000000ffff647224 */ /* 0x000fc400078e0065 */
[----:B------:R-:W-:Y:S02]  /*15590*/  IMAD.MOV.U32 R28, RZ, RZ, R92 ;  /* 0x000000ffff1c7224 */ /* 0x000fe400078e005c */
[----:B------:R-:W-:Y:S02]  /*155a0*/  IMAD.MOV.U32 R29, RZ, RZ, R94 ;  /* 0x000000ffff1d7224 */ /* 0x000fe400078e005e */
        /* <DEDUP_REMOVED lines=15> */
[----:B------:R-:W-:Y:S01]  /*156a0*/  IMAD.MOV.U32 R110, RZ, RZ, R49 ;  /* 0x000000ffff6e7224 */ /* 0x000fe200078e0031 */
[----:B------:R-:W-:Y:S01]  /*156b0*/  MOV R49, R58 ;  /* 0x0000003a00317202 */ /* 0x000fe20000000f00 */
[----:B------:R-:W-:Y:S02]  /*156c0*/  IMAD.MOV.U32 R35, RZ, RZ, R38 ;  /* 0x000000ffff237224 */ /* 0x000fe400078e0026 */
[----:B------:R-:W-:Y:S02]  /*156d0*/  IMAD.MOV.U32 R42, RZ, RZ, R44 ;  /* 0x000000ffff2a7224 */ /* 0x000fe400078e002c */
[----:B------:R-:W-:Y:S02]  /*156e0*/  IMAD.MOV.U32 R106, RZ, RZ, R45 ;  /* 0x000000ffff6a7224 */ /* 0x000fe400078e002d */
[----:B------:R-:W-:-:S02]  /*156f0*/  IMAD.MOV.U32 R48, RZ, RZ, R56 ;  /* 0x000000ffff307224 */ /* 0x000fc400078e0038 */
[----:B------:R-:W-:Y:S02]  /*15700*/  IMAD.MOV.U32 R112, RZ, RZ, R57 ;  /* 0x000000ffff707224 */ /* 0x000fe400078e0039 */
[----:B------:R-:W-:Y:S02]  /*15710*/  IMAD.MOV.U32 R113, RZ, RZ, R59 ;  /* 0x000000ffff717224 */ /* 0x000fe400078e003b */
[----:B------:R-:W-:Y:S01]  /*15720*/  IMAD.MOV.U32 R38, RZ, RZ, R40 ;  /* 0x000000ffff267224 */ /* 0x000fe200078e0028 */
[----:B------:R-:W1:Y:S01]  /*15730*/  LDSM.16.M88.4 R56, [R0+UR19+0xc800] ;  /* 0x00c800130038783b */ /* 0x000e620008000200 */
[----:B------:R-:W-:Y:S02]  /*15740*/  IMAD.MOV.U32 R102, RZ, RZ, R41 ;  /* 0x000000ffff667224 */ /* 0x000fe400078e0029 */
[----:B------:R-:W-:Y:S02]  /*15750*/  IMAD.MOV.U32 R44, RZ, RZ, R60 ;  /* 0x000000ffff2c7224 */ /* 0x000fe400078e003c */
[----:B------:R-:W-:-:S02]  /*15760*/  IMAD.MOV.U32 R45, RZ, RZ, R62 ;  /* 0x000000ffff2d7224 */ /* 0x000fc400078e003e */
[----:B------:R-:W-:Y:S02]  /*15770*/  IMAD.MOV.U32 R108, RZ, RZ, R61 ;  /* 0x000000ffff6c7224 */ /* 0x000fe400078e003d */
[----:B------:R-:W-:Y:S01]  /*15780*/  IMAD.MOV.U32 R40, RZ, RZ, R64 ;  /* 0x000000ffff287224 */ /* 0x000fe200078e0040 */
[----:B------:R-:W2:Y:S01]  /*15790*/  LDSM.16.M88.4 R60, [R0+UR19+0xd800] ;  /* 0x00d80013003c783b */ /* 0x000ea20008000200 */
[----:B------:R-:W-:Y:S02]  /*157a0*/  IMAD.MOV.U32 R41, RZ, RZ, R66 ;  /* 0x000000ffff297224 */ /* 0x000fe400078e0042 */
[----:B------:R-:W-:Y:S02]  /*157b0*/  IMAD.MOV.U32 R104, RZ, RZ, R65 ;  /* 0x000000ffff687224 */ /* 0x000fe400078e0041 */
[----:B------:R-:W-:Y:S02]  /*157c0*/  IMAD.MOV.U32 R105, RZ, RZ, R67 ;  /* 0x000000ffff697224 */ /* 0x000fe400078e0043 */
[----:B------:R-:W3:Y:S01]  /*157d0*/  LDSM.16.M88.4 R64, [R0+UR19+0xe800] ;  /* 0x00e800130040783b */ /* 0x000ee20008000200 */
        /* <DEDUP_REMOVED lines=10> */
[----:B-1----:R-:W-:Y:S01]  /*15880*/  IMAD.MOV.U32 R54, RZ, RZ, R56 ;  /* 0x000000ffff367224 */ /* 0x002fe200078e0038 */
[----:B------:R-:W-:Y:S01]  /*15890*/  MOV R55, R58 ;  /* 0x0000003a00377202 */ /* 0x000fe20000000f00 */
[----:B------:R-:W-:Y:S02]  /*158a0*/  IMAD.MOV.U32 R118, RZ, RZ, R57 ;  /* 0x000000ffff767224 */ /* 0x000fe400078e0039 */
[----:B------:R-:W-:-:S02]  /*158b0*/  IMAD.MOV.U32 R119, RZ, RZ, R59 ;  /* 0x000000ffff777224 */ /* 0x000fc400078e003b */
[----:B------:R-:W-:Y:S02]  /*158c0*/  IMAD.MOV.U32 R56, RZ, RZ, R120 ;  /* 0x000000ffff387224 */ /* 0x000fe400078e0078 */
[----:B------:R-:W-:Y:S02]  /*158d0*/  IMAD.MOV.U32 R57, RZ, RZ, R122 ;  /* 0x000000ffff397224 */ /* 0x000fe400078e007a */
[----:B--2---:R-:W-:Y:S02]  /*158e0*/  IMAD.MOV.U32 R58, RZ, RZ, R60 ;  /* 0x000000ffff3a7224 */ /* 0x004fe400078e003c */
[----:B------:R-:W-:Y:S02]  /*158f0*/  IMAD.MOV.U32 R59, RZ, RZ, R62 ;  /* 0x000000ffff3b7224 */ /* 0x000fe400078e003e */
[----:B------:R-:W-:Y:S01]  /*15900*/  IMAD.MOV.U32 R120, RZ, RZ, R121 ;  /* 0x000000ffff787224 */ /* 0x000fe200078e0079 */
[----:B------:R-:W-:Y:S01]  /*15910*/  MOV R121, R123 ;  /* 0x0000007b00797202 */ /* 0x000fe20000000f00 */
[----:B------:R-:W-:Y:S01]  /*15920*/  IMAD.MOV.U32 R122, RZ, RZ, R61 ;  /* 0x000000ffff7a7224 */ /* 0x000fe200078e003d */
[----:B------:R-:W-:Y:S01]  /*15930*/  MOV R61, R126 ;  /* 0x0000007e003d7202 */ /* 0x000fe20000000f00 */
[----:B------:R-:W-:-:S02]  /*15940*/  IMAD.MOV.U32 R60, RZ, RZ, R124 ;  /* 0x000000ffff3c7224 */ /* 0x000fc400078e007c */
[----:B---3--:R-:W-:Y:S02]  /*15950*/  IMAD.MOV.U32 R62, RZ, RZ, R64 ;  /* 0x000000ffff3e7224 */ /* 0x008fe400078e0040 */
[----:B------:R-:W-:Y:S02]  /*15960*/  IMAD.MOV.U32 R124, RZ, RZ, R125 ;  /* 0x000000ffff7c7224 */ /* 0x000fe400078e007d */
[----:B------:R-:W-:Y:S02]  /*15970*/  IMAD.MOV.U32 R64, RZ, RZ, R128 ;  /* 0x000000ffff407224 */ /* 0x000fe400078e0080 */
        /* <DEDUP_REMOVED lines=11> */
[----:B------:R-:W-:-:S04]  /*15a30*/  IMAD.MOV.U32 R131, RZ, RZ, R163 ;  /* 0x000000ffff837224 */ /* 0x000fc800078e00a3 */
[----:B------:R1:W-:Y:S01]  /*15a40*/  STTM.x128 tmem[UR11+0x80], R4 ;  /* 0x00008004000079ed */ /* 0x0003e200083c000b */
[----:B------:R-:W2:Y:S02]  /*15a50*/  FENCE.VIEW.ASYNC.T ;  /* 0x00000000000073c6 */ /* 0x000ea40000000200 */
[----:B--2---:R-:W-:Y:S06]  /*15a60*/  BAR.SYNC.DEFER_BLOCKING 0x0 ;  /* 0x0000000000007b1d */ /* 0x004fec0000010000 */
[----:B------:R-:W-:Y:S05]  /*15a70*/  @P0 BRA `(.L_x_10) ;  /* 0x0000000400680947 */ /* 0x000fea0003800000 */
[----:B------:R-:W-:Y:S01]  /*15a80*/  ULEA UR25, UR7, UR9, 0xe ;  /* 0x0000000907197291 */ /* 0x000fe2000f8e70ff */
[----:B-1----:R-:W-:Y:S01]  /*15a90*/  MOV.SPILL R4, UR13 ;  /* 0x0000000d00047c02 */ /* 0x002fe20009000f00 */
[----:B------:R-:W-:Y:S01]  /*15aa0*/  UMOV UR31, URZ ;  /* 0x000000ff001f7c82 */ /* 0x000fe20008000000 */
[----:B------:R-:W-:Y:S01]  /*15ab0*/  UIADD3 UR45, UPT, UPT, UR10, 0x88, URZ ;  /* 0x000000880a2d7890 */ /* 0x000fe2000fffe0ff */
[----:B------:R-:W-:Y:S01]  /*15ac0*/  MOV.SPILL R5, UR12 ;  /* 0x0000000c00057c02 */ /* 0x000fe20009000f00 */
[----:B------:R-:W-:Y:S02]  /*15ad0*/  UIADD3 UR27, UPT, UPT, UR25, 0x40000, URZ ;  /* 0x00040000191b7890 */ /* 0x000fe4000fffe0ff */
[----:B------:R-:W-:Y:S02]  /*15ae0*/  UIADD3 UR47, UPT, UPT, UR10, 0x90, URZ ;  /* 0x000000900a2f7890 */ /* 0x000fe4000fffe0ff */
[----:B------:R-:W-:Y:S01]  /*15af0*/  USHF.R.U32.HI UR30, URZ, 0x4, UR27 ;  /* 0x00000004ff1e7899 */ /* 0x000fe2000801161b */
[----:B------:R-:W-:Y:S01]  /*15b00*/  UMOV UR52, 0x0 ;  /* 0x0000000000347882 */ /* 0x000fe20000000000 */
[----:B------:R-:W-:-:S02]  /*15b10*/  UMOV UR53, 0x8100910 ;  /* 0x0810091000357882 */ /* 0x000fc40000000000 */
[----:B------:R-:W-:Y:S01]  /*15b20*/  USGXT.U32 UR30, UR30, 0xe ;  /* 0x0000000e1e1e789a */ /* 0x000fe20008000000 */
[----:B------:R-:W-:Y:S01]  /*15b30*/  UMOV UR54, 0x0 ;  /* 0x0000000000367882 */ /* 0x000fe20000000000 */
[----:B------:R-:W-:Y:S02]  /*15b40*/  UMOV UR55, 0x8100910 ;  /* 0x0810091000377882 */ /* 0x000fe40000000000 */
[----:B------:R-:W-:Y:S01]  /*15b50*/  UIADD3 UR34, UP1, UPT, UR30, 0x2, URZ ;  /* 0x000000021e227890 */ /* 0x000fe2000ff3e0ff */
[----:B------:R-:W-:Y:S01]  /*15b60*/  UMOV UR62, 0x0 ;  /* 0x00000000003e7882 */ /* 0x000fe20000000000 */
[----:B------:R-:W-:Y:S02]  /*15b70*/  UMOV UR63, 0x8100910 ;  /* 0x08100910003f7882 */ /* 0x000fe40000000000 */
[----:B------:R-:W-:Y:S02]  /*15b80*/  UIADD3.X UR35, UPT, UPT, UR31, 0x40004040, URZ, UP1, !UPT ;  /* 0x400040401f237890 */ /* 0x000fe40008ffe4ff */
[----:B------:R-:W-:Y:S01]  /*15b90*/  UIADD3 UR42, UP1, UPT, UR34, 0x2, URZ ;  /* 0x00000002222a7890 */ /* 0x000fe2000ff3e0ff */
[----:B------:R-:W-:Y:S01]  /*15ba0*/  UMOV UR31, 0x40004040 ;  /* 0x40004040001f7882 */ /* 0x000fe20000000000 */
[----:B------:R-:W-:Y:S01]  /*15bb0*/  UIADD3 UR46, UP2, UPT, UR34, 0x1fe, URZ ;  /* 0x000001fe222e7890 */ /* 0x000fe2000ff5e0ff */
[----:B------:R1:W-:Y:S01]  /*15bc0*/  UTCHMMA tmem[UR16], gdesc[UR30], tmem[UR10], tmem[UR52], idesc[UR53], UPT ;  /* 0x00ff341e100079ea */ /* 0x0003e2000b80000a */
[----:B------:R-:W-:-:S02]  /*15bd0*/  UIADD3.X UR43, UPT, UPT, UR35, URZ, URZ, UP1, !UPT ;  /* 0x000000ff232b7290 */ /* 0x000fc40008ffe4ff */
[----:B------:R-:W-:Y:S02]  /*15be0*/  UIADD3 UR44, UP1, UPT, UR34, 0x4, URZ ;  /* 0x00000004222c7890 */ /* 0x000fe4000ff3e0ff */
[----:B------:R2:W-:Y:S01]  /*15bf0*/  UTCHMMA tmem[UR45], gdesc[UR34], tmem[UR10], tmem[UR54], idesc[UR55], UPT ;  /* 0x00ff36222d0079ea */ /* 0x0005e2000b80000a */
[----:B------:R-:W-:Y:S02]  /*15c00*/  UIADD3 UR75, UPT, UPT, UR10, 0x98, URZ ;  /* 0x000000980a4b7890 */ /* 0x000fe4000fffe0ff */
[----:B------:R-:W-:Y:S02]  /*15c10*/  UIADD3 UR73, UPT, UPT, UR10, 0xa0, URZ ;  /* 0x000000a00a497890 */ /* 0x000fe4000fffe0ff */
[----:B------:R-:W-:Y:S02]  /*15c20*/  UIADD3 UR5, UPT, UPT, UR10, 0xa8, URZ ;  /* 0x000000a80a057890 */ /* 0x000fe4000fffe0ff */
[----:B------:R3:W-:Y:S01]  /*15c30*/  UTCHMMA tmem[UR47], gdesc[UR42], tmem[UR10], tmem[UR62], idesc[UR63], UPT ;  /* 0x00ff3e2a2f0079ea */ /* 0x0007e2000b80000a */
[----:B-1----:R-:W-:-:S02]  /*15c40*/  UIADD3 UR52, UP3, UPT, UR34, 0x204, URZ ;  /* 0x0000020422347890 */ /* 0x002fc4000ff7e0ff */
[----:B------:R-:W-:Y:S02]  /*15c50*/  UIADD3 UR20, UPT, UPT, UR10, 0xb0, URZ ;  /* 0x000000b00a147890 */ /* 0x000fe4000fffe0ff */
[----:B--2---:R-:W-:Y:S02]  /*15c60*/  UIADD3.X UR45, UPT, UPT, UR35, URZ, URZ, UP1, !UPT ;  /* 0x000000ff232d7290 */ /* 0x004fe40008ffe4ff */
[----:B------:R-:W-:Y:S02]  /*15c70*/  UIADD3 UR48, UP1, UPT, UR34, 0x200, URZ ;  /* 0x0000020022307890 */ /* 0x000fe4000ff3e0ff */
[----:B------:R-:W-:Y:S02]  /*15c80*/  UIADD3 UR21, UPT, UPT, UR10, 0xb8, URZ ;  /* 0x000000b80a157890 */ /* 0x000fe4000fffe0ff */
[----:B---3--:R-:W-:Y:S02]  /*15c90*/  UIADD3.X UR47, UPT, UPT, UR35, URZ, URZ, UP2, !UPT ;  /* 0x000000ff232f7290 */ /* 0x008fe400097fe4ff */
[----:B------:R-:W-:-:S02]  /*15ca0*/  UIADD3 UR50, UP2, UPT, UR34, 0x202, URZ ;  /* 0x0000020222327890 */ /* 0x000fc4000ff5e0ff */
[----:B------:R-:W-:Y:S02]  /*15cb0*/  UIADD3.X UR49, UPT, UPT, UR35, URZ, URZ, UP1, !UPT ;  /* 0x000000ff23317290 */ /* 0x000fe40008ffe4ff */
[----:B------:R-:W-:Y:S02]  /*15cc0*/  UIADD3.X UR51, UPT, UPT, UR35, URZ, URZ, UP2, !UPT ;  /* 0x000000ff23337290 */ /* 0x000fe400097fe4ff */
[----:B------:R-:W-:Y:S02]  /*15cd0*/  UIADD3.X UR53, UPT, UPT, UR35, URZ, URZ, UP3, !UPT ;  /* 0x000000ff23357290 */ /* 0x000fe40009ffe4ff */
[----:B------:R-:W-:Y:S02]  /*15ce0*/  UIADD3 UR22, UPT, UPT, UR10, 0x40, URZ ;  /* 0x000000400a167890 */ /* 0x000fe4000fffe0ff */
[----:B------:R-:W-:Y:S02]  /*15cf0*/  UIADD3 UR23, UPT, UPT, UR10, 0xc0, URZ ;  /* 0x000000c00a177890 */ /* 0x000fe4000fffe0ff */
[----:B------:R-:W-:-:S02]  /*15d00*/  UIADD3 UR24, UPT, UPT, UR10, 0x40, URZ ;  /* 0x000000400a187890 */ /* 0x000fc4000fffe0ff */
[----:B------:R-:W-:Y:S01]  /*15d10*/  UIADD3 UR25, UPT, UPT, UR10, 0xc8, URZ ;  /* 0x000000c80a197890 */ /* 0x000fe2000fffe0ff */
[----:B------:R-:W-:Y:S01]  /*15d20*/  UMOV UR60, 0x0 ;  /* 0x00000000003c7882 */ /* 0x000fe20000000000 */
[----:B------:R-:W-:Y:S01]  /*15d30*/  UMOV UR61, 0x8100910 ;  /* 0x08100910003d7882 */ /* 0x000fe20000000000 */
[----:B------:R-:W-:Y:S02]  /*15d40*/  UIADD3 UR26, UPT, UPT, UR10, 0x40, URZ ;  /* 0x000000400a1a7890 */ /* 0x000fe4000fffe0ff */
[----:B------:R-:W-:Y:S01]  /*15d50*/  UTCHMMA tmem[UR75], gdesc[UR44], tmem[UR10], tmem[UR60], idesc[UR61], UPT ;  /* 0x00ff3c2c4b0079ea */ /* 0x000fe2000b80000a */
        /* <DEDUP_REMOVED lines=17> */
[----:B------:R-:W-:Y:S01]  /*15e70*/  UIADD3 UR70, UPT, UPT, UR10, 0x40, URZ ;  /* 0x000000400a467890 */ /* 0x000fe2000fffe0ff */
[----:B------:R2:W-:Y:S01]  /*15e80*/  UTCHMMA tmem[UR23], gdesc[UR30], tmem[UR22], tmem[UR58], idesc[UR59], UPT ;  /* 0x00ff3a1e170079ea */ /* 0x0005e2000b800016 */
[----:B------:R-:W-:Y:S01]  /*15e90*/  UIADD3 UR71, UPT, UPT, UR10, 0xf0, URZ ;  /* 0x000000f00a477890 */ /* 0x000fe2000fffe0ff */
[----:B------:R2:W-:Y:S01]  /*15ea0*/  UTCHMMA tmem[UR25], gdesc[UR34], tmem[UR24], tmem[UR60], idesc[UR61], UPT ;  /* 0x00ff3c22190079ea */ /* 0x0005e2000b800018 */
[----:B------:R-:W-:-:S02]  /*15eb0*/  UIADD3 UR72, UPT, UPT, UR10, 0x40, URZ ;  /* 0x000000400a487890 */ /* 0x000fc4000fffe0ff */
[----:B------:R-:W-:Y:S01]  /*15ec0*/  UIADD3 UR74, UPT, UPT, UR10, 0xf8, URZ ;  /* 0x000000f80a4a7890 */ /* 0x000fe2000fffe0ff */
[----:B-1----:R-:W-:Y:S01]  /*15ed0*/  R2UR.FILL UR13, R4 ;  /* 0x00000000040d72ca */ /* 0x002fe200004e0000 */
        /* <DEDUP_REMOVED lines=12> */
[----:B------:R-:W-:Y:S01]  /*15fa0*/  UMOV UR5, URZ ;  /* 0x000000ff00057c82 */ /* 0x000fe20008000000 */
[----:B------:R2:W-:Y:S01]  /*15fb0*/  UTCHMMA tmem[UR67], gdesc[UR46], tmem[UR66], tmem[UR36], idesc[UR37], UPT ;  /* 0x00ff242e430079ea */ /* 0x0005e2000b800042 */
[----:B------:R2:W-:Y:S01]  /*15fc0*/  UTCHMMA tmem[UR69], gdesc[UR48], tmem[UR68], tmem[UR38], idesc[UR39], UPT ;  /* 0x00ff2630450079ea */ /* 0x0005e2000b800044 */
[----:B------:R-:W-:Y:S01]  /*15fd0*/  UMOV UR62, UR4 ;  /* 0x00000004003e7c82 */ /* 0x000fe20008000000 */
[----:B------:R2:W-:Y:S01]  /*15fe0*/  UTCHMMA tmem[UR71], gdesc[UR50], tmem[UR70], tmem[UR40], idesc[UR41], UPT ;  /* 0x00ff2832470079ea */ /* 0x0005e2000b800046 */
[----:B------:R2:W-:Y:S01]  /*15ff0*/  UTCHMMA tmem[UR74], gdesc[UR52], tmem[UR72], tmem[UR54], idesc[UR55], UPT ;  /* 0x00ff36344a0079ea */ /* 0x0005e2000b800048 */
[----:B------:R2:W-:Y:S01]  /*16000*/  UTCBAR [UR62], URZ ;  /* 0x000000ff3e0073e9 */ /* 0x0005e200080000ff */
[----:B------:R-:W-:-:S15]  /*16010*/  R2UR.FILL UR12, R5 ;  /* 0x00000000050c72ca */ /* 0x000fde00004e0000 */
.L_x_10:
[----:B-1----:R-:W1:Y:S01]  /*16020*/  LDC R4, c[0x0][0x3a0] ;  /* 0x0000e800ff047b82 */ /* 0x002e620000000800 */
[----:B------:R-:W3:Y:S01]  /*16030*/  S2R R6, SR_TID.X ;  /* 0x0000000000067919 */ /* 0x000ee20000002100 */
[----:B------:R-:W4:Y:S06]  /*16040*/  LDL.LU R9, [R1] ;  /* 0x0000000001097983 */ /* 0x000f2c0000300800 */
[----:B------:R-:W-:Y:S01]  /*16050*/  BAR.SYNC.DEFER_BLOCKING 0x0 ;  /* 0x0000000000007b1d */ /* 0x000fe20000010000 */
[----:B------:R-:W-:Y:S01]  /*16060*/  IADD3 R3, P6, PT, R3, UR14, RZ ;  /* 0x0000000e03037c10 */ /* 0x000fe2000ffde0ff */
[----:B-1----:R-:W-:-:S04]  /*16070*/  VIADD R4, R4, 0x3f ;  /* 0x0000003f04047836 */ /* 0x002fc80000000000 */
[----:B------:R-:W5:Y:S01]  /*16080*/  LDL.LU R15, [R1+0x8] ;  /* 0x00000800010f7983 */ /* 0x000f620000300800 */
[----:B------:R-:W-:-:S03]  /*16090*/  SHF.R.S32.HI R5, RZ, 0x1f, R4 ;  /* 0x0000001fff057819 */ /* 0x000fc60000011404 */
[----:B--2---:R-:W2:Y:S01]  /*160a0*/  LDL.LU R12, [R1+0x10] ;  /* 0x00001000010c7983 */ /* 0x004ea20000300800 */
[----:B------:R-:W-:-:S03]  /*160b0*/  LEA.HI R5, R5, R4, RZ, 0x6 ;  /* 0x0000000405057211 */ /* 0x000fc600078f30ff */
[----:B------:R-:W2:Y:S01]  /*160c0*/  LDL.LU R11, [R1+0x14] ;  /* 0x00001400010b7983 */ /* 0x000ea20000300800 */
[----:B------:R-:W1:Y:S01]  /*160d0*/  LDC R4, c[0x0][0x3a0] ;  /* 0x0000e800ff047b82 */ /* 0x000e620000000800 */
[----:B---3--:R-:W-:Y:S02]  /*160e0*/  LOP3.LUT R6, R6, 0x3f, RZ, 0xc0, !PT ;  /* 0x0000003f06067812 */ /* 0x008fe400078ec0ff */
[----:B------:R-:W-:Y:S01]  /*160f0*/  SHF.R.S32.HI R5, RZ, 0x6, R5 ;  /* 0x00000006ff057819 */ /* 0x000fe20000011405 */
[----:B------:R-:W3:Y:S04]  /*16100*/  LDL.LU R10, [R1+0x18] ;  /* 0x00001800010a7983 */ /* 0x000ee80000300800 */
[----:B------:R-:W-:Y:S01]  /*16110*/  VIADD R5, R5, 0xfffffffb ;  /* 0xfffffffb05057836 */ /* 0x000fe20000000000 */
[----:B------:R-:W-:Y:S01]  /*16120*/  IADD3.X R132, PT, PT, R132, UR15, RZ, P6, !PT ;  /* 0x0000000f84847c10 */ /* 0x000fe2000b7fe4ff */
[----:B------:R-:W2:Y:S03]  /*16130*/  LDL.LU R16, [R1+0x1c] ;  /* 0x00001c0001107983 */ /* 0x000ea60000300800 */
[----:B------:R-:W-:Y:S01]  /*16140*/  ISETP.GE.AND P4, PT, R169, R5, PT ;  /* 0x00000005a900720c */ /* 0x000fe20003f86270 */
[----:B-1----:R-:W-:Y:S01]  /*16150*/  VIADD R4, R4, 0xfffffec0 ;  /* 0xfffffec004047836 */ /* 0x002fe20000000000 */
[----:B------:R-:W-:Y:S01]  /*16160*/  IADD3 R133, P6, PT, R133, UR14, RZ ;  /* 0x0000000e85857c10 */ /* 0x000fe2000ffde0ff */
[----:B------:R-:W-:Y:S01]  /*16170*/  IMAD.MOV.U32 R7, RZ, RZ, R132 ;  /* 0x000000ffff077224 */ /* 0x000fe200078e0084 */
[----:B------:R-:W2:Y:S01]  /*16180*/  LDL.LU R8, [R1+0x20] ;  /* 0x0000200001087983 */ /* 0x000ea20000300800 */
[----:B------:R-:W-:Y:S01]  /*16190*/  IMAD R4, R169, -0x40, R4 ;  /* 0xffffffc0a9047824 */ /* 0x000fe200078e0204 */
[----:B------:R-:W-:-:S02]  /*161a0*/  IADD3.X R134, PT, PT, R134, UR15, RZ, P6, !PT ;  /* 0x0000000f86867c10 */ /* 0x000fc4000b7fe4ff */
[----:B------:R-:W2:Y:S02]  /*161b0*/  LDL.LU R13, [R1+0x28] ;  /* 0x00002800010d7983 */ /* 0x000ea40000300800 */
[----:B------:R-:W-:-:S04]  /*161c0*/  ISETP.GE.AND P2, PT, R6, R4, PT ;  /* 0x000000040600720c */ /* 0x000fc80003f46270 */
[----:B------:R-:W-:Y:S02]  /*161d0*/  SEL R5, RZ, 0x4, P2 ;  /* 0x00000004ff057807 */ /* 0x000fe40001000000 */
[----:B------:R-:W-:Y:S02]  /*161e0*/  ISETP.GT.AND P5, PT, R4, RZ, PT ;  /* 0x000000ff0400720c */ /* 0x000fe40003fa4270 */
[----:B------:R-:W-:-:S04]  /*161f0*/  SEL R5, R5, RZ, !P4 ;  /* 0x000000ff05057207 */ /* 0x000fc80006000000 */
[----:B------:R-:W-:Y:S02]  /*16200*/  ISETP.NE.U32.AND P2, PT, R5, RZ, PT ;  /* 0x000000ff0500720c */ /* 0x000fe40003f45070 */
[----:B------:R-:W-:-:S04]  /*16210*/  SEL R5, RZ, 0x4, !P5 ;  /* 0x00000004ff057807 */ /* 0x000fc80006800000 */
[----:B------:R-:W-:-:S04]  /*16220*/  SEL R5, R5, RZ, !P4 ;  /* 0x000000ff05057207 */ /* 0x000fc80006000000 */
[----:B------:R-:W-:Y:S02]  /*16230*/  ISETP.NE.U32.AND P5, PT, R5, RZ, PT ;  /* 0x000000ff0500720c */ /* 0x000fe40003fa5070 */
[----:B------:R-:W-:Y:S02]  /*16240*/  LEA R5, R2, UR19, 0x2 ;  /* 0x0000001302057c11 */ /* 0x000fe4000f8e10ff */
[----:B------:R-:W-:-:S09]  /*16250*/  MOV R6, R3 ;  /* 0x0000000300067202 */ /* 0x000fd20000000f00 */
[----:B------:R-:W-:Y:S01]  /*16260*/  @!PT LDS RZ, [RZ] ;  /* 0x00000000fffff984 */ /* 0x000fe20000000800 */
[----:B------:R-:W-:Y:S01]  /*16270*/  @!PT LDS RZ, [RZ] ;  /* 0x00000000fffff984 */ /* 0x000fe20000000800 */
[----:B------:R-:W-:Y:S01]  /*16280*/  @!PT LDS RZ, [RZ] ;  /* 0x00000000fffff984 */ /* 0x000fe20000000800 */
[----:B------:R1:W-:Y:S02]  /*16290*/  LDGSTS.E [R5], desc[UR28][R6.64], P5 ;  /* 0x0000000006057fae */ /* 0x0003e4000a9a101c */
[----:B-1----:R-:W-:Y:S02]  /*162a0*/  IMAD.MOV.U32 R6, RZ, RZ, R133 ;  /* 0x000000ffff067224 */ /* 0x002fe400078e0085 */
[----:B------:R-:W-:-:S05]  /*162b0*/  IMAD.MOV.U32 R7, RZ, RZ, R134 ;  /* 0x000000ffff077224 */ /* 0x000fca00078e0086 */
[----:B------:R1:W-:Y:S01]  /*162c0*/  LDGSTS.E [R5+0x200], desc[UR28][R6.64], P5 ;  /* 0x0020000006057fae */ /* 0x0003e2000a9a101c */
[----:B------:R-:W-:Y:S02]  /*162d0*/  ISETP.GT.AND P5, PT, R4, 0x1, PT ;  /* 0x000000010400780c */ /* 0x000fe40003fa4270 */
[----:B------:R-:W-:Y:S02]  /*162e0*/  IADD3 R135, P6, PT, R135, UR14, RZ ;  /* 0x0000000e87877c10 */ /* 0x000fe4000ffde0ff */
[----:B-1----:R-:W-:-:S04]  /*162f0*/  SEL R6, RZ, 0x4, !P5 ;  /* 0x00000004ff067807 */ /* 0x002fc80006800000 */
[----:B------:R-:W-:-:S04]  /*16300*/  SEL R6, R6, RZ, !P4 ;  /* 0x000000ff06067207 */ /* 0x000fc80006000000 */
[----:B------:R-:W-:Y:S02]  /*16310*/  ISETP.NE.U32.AND P5, PT, R6, RZ, PT ;  /* 0x000000ff0600720c */ /* 0x000fe40003fa5070 */
[----:B------:R-:W-:Y:S02]  /*16320*/  IADD3.X R136, PT, PT, R136, UR15, RZ, P6, !PT ;  /* 0x0000000f88887c10 */ /* 0x000fe4000b7fe4ff */
[----:B------:R-:W-:Y:S01]  /*16330*/  IADD3 R137, P6, PT, R137, UR14, RZ ;  /* 0x0000000e89897c10 */ /* 0x000fe2000ffde0ff */
[----:B------:R-:W-:Y:S02]  /*16340*/  IMAD.MOV.U32 R6, RZ, RZ, R135 ;  /* 0x000000ffff067224 */ /* 0x000fe400078e0087 */
[----:B------:R-:W-:Y:S01]  /*16350*/  IMAD.MOV.U32 R7, RZ, RZ, R136 ;  /* 0x000000ffff077224 */ /* 0x000fe200078e0088 */
[----:B------:R-:W-:-:S05]  /*16360*/  IADD3.X R138, PT, PT, R138, UR15, RZ, P6, !PT ;  /* 0x0000000f8a8a7c10 */ /* 0x000fca000b7fe4ff */
[----:B------:R1:W-:Y:S02]  /*16370*/  LDGSTS.E [R5+0x400], desc[UR28][R6.64], P5 ;  /* 0x0040000006057fae */ /* 0x0003e4000a9a101c */
[----:B-1----:R-:W-:Y:S01]  /*16380*/  MOV R6, R137 ;  /* 0x0000008900067202 */ /* 0x002fe20000000f00 */
        /* <DEDUP_REMOVED lines=22> */
[----:B------:R-:W-:Y:S02]  /*164f0*/  IADD3 R145, P6, PT, R145, UR14, RZ ;  /* 0x0000000e91917c10 */ /* 0x000fe4000ffde0ff */
[----:B------:R-:W-:Y:S01]  /*16500*/  MOV R6, R143 ;  /* 0x0000008f00067202 */ /* 0x000fe20000000f00 */
        /* <DEDUP_REMOVED lines=55> */
[----:B------:R-:W-:Y:S01]  /*16880*/  IMAD.MOV.U32 R6, RZ, RZ, R159 ;  /* 0x000000ffff067224 */ /* 0x000fe200078e009f */
[----:B------:R-:W-:Y:S02]  /*16890*/  MOV R7, R164 ;  /* 0x000000a400077202 */ /* 0x000fe40000000f00 */
        /* <DEDUP_REMOVED lines=30> */
[----:B-1----:R-:W-:Y:S01]  /*16a80*/  IMAD.MOV.U32 R6, RZ, RZ, R175 ;  /* 0x000000ffff067224 */ /* 0x002fe200078e00af */
[----:B------:R-:W-:-:S05]  /*16a90*/  MOV R7, R174 ;  /* 0x000000ae00077202 */ /* 0x000fca0000000f00 */
        /* <DEDUP_REMOVED lines=268> */
[----:B----4-:R-:W-:Y:S02]  /*17b60*/  IADD3 R9, P6, PT, R9, UR14, RZ ;  /* 0x0000000e09097c10 */ /* 0x010fe4000ffde0ff */
[----:B-1----:R-:W-:-:S04]  /*17b70*/  SEL R6, RZ, 0x4, !P5 ;  /* 0x00000004ff067807 */ /* 0x002fc80006800000 */
[----:B------:R-:W-:-:S04]  /*17b80*/  SEL R6, R6, RZ, !P4 ;  /* 0x000000ff06067207 */ /* 0x000fc80006000000 */
[----:B------:R-:W-:Y:S02]  /*17b90*/  ISETP.NE.U32.AND P5, PT, R6, RZ, PT ;  /* 0x000000ff0600720c */ /* 0x000fe40003fa5070 */
[----:B------:R-:W-:Y:S02]  /*17ba0*/  IADD3.X R252, PT, PT, R252, UR15, RZ, P6, !PT ;  /* 0x0000000ffcfc7c10 */ /* 0x000fe4000b7fe4ff */
[----:B--2---:R-:W-:Y:S01]  /*17bb0*/  IADD3 R12, P6, PT, R12, UR14, RZ ;  /* 0x0000000e0c0c7c10 */ /* 0x004fe2000ffde0ff */
[----:B------:R1:W-:Y:S01]  /*17bc0*/  STL [R1], R9 ;  /* 0x0000000901007387 */ /* 0x0003e20000100800 */
[----:B------:R-:W-:Y:S02]  /*17bd0*/  IMAD.MOV.U32 R6, RZ, RZ, R9 ;  /* 0x000000ffff067224 */ /* 0x000fe400078e0009 */
[----:B------:R-:W-:Y:S01]  /*17be0*/  IMAD.MOV.U32 R7, RZ, RZ, R252 ;  /* 0x000000ffff077224 */ /* 0x000fe200078e00fc */
[----:B------:R-:W2:Y:S01]  /*17bf0*/  LDL.LU R14, [R1+0x24] ;  /* 0x00002400010e7983 */ /* 0x000ea20000300800 */
[----:B-----5:R-:W-:-:S03]  /*17c00*/  IADD3.X R15, PT, PT, R15, UR15, RZ, P6, !PT ;  /* 0x0000000f0f0f7c10 */ /* 0x020fc6000b7fe4ff */
[----:B------:R4:W-:Y:S04]  /*17c10*/  LDGSTS.E [R5+0x7400], desc[UR28][R6.64], P5 ;  /* 0x0740000006057fae */ /* 0x0009e8000a9a101c */
[----:B-1----:R-:W5:Y:S04]  /*17c20*/  LDL.LU R9, [R1+0x30] ;  /* 0x0000300001097983 */ /* 0x002f680000300800 */
[----:B------:R1:W-:Y:S04]  /*17c30*/  STL [R1+0x10], R12 ;  /* 0x0000100c01007387 */ /* 0x0003e80000100800 */
[----:B------:R3:W-:Y:S01]  /*17c40*/  STL [R1+0x8], R15 ;  /* 0x0000080f01007387 */ /* 0x0007e20000100800 */
[----:B----4-:R-:W-:-:S03]  /*17c50*/  IMAD.MOV.U32 R6, RZ, RZ, R12 ;  /* 0x000000ffff067224 */ /* 0x010fc600078e000c */
[----:B-1----:R-:W4:Y:S01]  /*17c60*/  LDL.LU R12, [R1+0x2c] ;  /* 0x00002c00010c7983 */ /* 0x002f220000300800 */
[----:B------:R-:W-:Y:S02]  /*17c70*/  MOV R7, R15 ;  /* 0x0000000f00077202 */ /* 0x000fe40000000f00 */
[----:B---3--:R-:W-:-:S03]  /*17c80*/  IADD3 R10, P6, PT, R10, UR14, RZ ;  /* 0x0000000e0a0a7c10 */ /* 0x008fc6000ffde0ff */
[----:B------:R1:W-:Y:S01]  /*17c90*/  LDGSTS.E [R5+0x7600], desc[UR28][R6.64], P5 ;  /* 0x0760000006057fae */ /* 0x0003e2000a9a101c */
[----:B------:R-:W-:Y:S02]  /*17ca0*/  ISETP.GT.AND P5, PT, R4, 0x1e, PT ;  /* 0x0000001e0400780c */ /* 0x000fe40003fa4270 */
[----:B------:R-:W-:Y:S01]  /*17cb0*/  IADD3.X R11, PT, PT, R11, UR15, RZ, P6, !PT ;  /* 0x0000000f0b0b7c10 */ /* 0x000fe2000b7fe4ff */
[----:B------:R-:W-:Y:S04]  /*17cc0*/  STL [R1+0x18], R10 ;  /* 0x0000180a01007387 */ /* 0x000fe80000100800 */
[----:B------:R3:W-:Y:S01]  /*17cd0*/  STL [R1+0x14], R11 ;  /* 0x0000140b01007387 */ /* 0x0007e20000100800 */
[----:B-1----:R-:W-:-:S03]  /*17ce0*/  SEL R6, RZ, 0x4, !P5 ;  /* 0x00000004ff067807 */ /* 0x002fc60006800000 */
[----:B------:R-:W4:Y:S01]  /*17cf0*/  LDL.LU R17, [R1+0x34] ;  /* 0x0000340001117983 */ /* 0x000f220000300800 */
[----:B------:R-:W-:-:S03]  /*17d00*/  SEL R6, R6, RZ, !P4 ;  /* 0x000000ff06067207 */ /* 0x000fc60006000000 */
[----:B------:R-:W4:Y:S01]  /*17d10*/  LDL.LU R15, [R1+0x38] ;  /* 0x00003800010f7983 */ /* 0x000f220000300800 */
[----:B------:R-:W-:Y:S01]  /*17d20*/  IMAD.MOV.U32 R7, RZ, RZ, R11 ;  /* 0x000000ffff077224 */ /* 0x000fe200078e000b */
[----:B------:R-:W-:Y:S01]  /*17d30*/  ISETP.NE.U32.AND P5, PT, R6, RZ, PT ;  /* 0x000000ff0600720c */ /* 0x000fe20003fa5070 */
[----:B------:R-:W-:Y:S01]  /*17d40*/  IMAD.MOV.U32 R6, RZ, RZ, R10 ;  /* 0x000000ffff067224 */ /* 0x000fe200078e000a */
[----:B---3--:R-:W3:Y:S01]  /*17d50*/  LDL.LU R11, [R1+0x3c] ;  /* 0x00003c00010b7983 */ /* 0x008ee20000300800 */
[----:B------:R-:W-:-:S03]  /*17d60*/  IADD3 R8, P6, PT, R8, UR14, RZ ;  /* 0x0000000e08087c10 */ /* 0x000fc6000ffde0ff */
[----:B------:R-:W3:Y:S01]  /*17d70*/  LDL.LU R10, [R1+0x40] ;  /* 0x00004000010a7983 */ /* 0x000ee20000300800 */
[----:B------:R-:W-:-:S06]  /*17d80*/  IADD3.X R16, PT, PT, R16, UR15, RZ, P6, !PT ;  /* 0x0000000f10107c10 */ /* 0x000fcc000b7fe4ff */
[----:B------:R1:W-:Y:S01]  /*17d90*/  LDGSTS.E [R5+0x7800], desc[UR28][R6.64], P5 ;  /* 0x0780000006057fae */ /* 0x0003e2000a9a101c */
[----:B------:R-:W-:Y:S01]  /*17da0*/  IADD3 R13, P6, PT, R13, UR14, RZ ;  /* 0x0000000e0d0d7c10 */ /* 0x000fe2000ffde0ff */
[----:B-1----:R-:W-:Y:S02]  /*17db0*/  IMAD.MOV.U32 R6, RZ, RZ, R8 ;  /* 0x000000ffff067224 */ /* 0x002fe400078e0008 */
[----:B------:R-:W-:-:S05]  /*17dc0*/  IMAD.MOV.U32 R7, RZ, RZ, R16 ;  /* 0x000000ffff077224 */ /* 0x000fca00078e0010 */
[----:B------:R1:W-:Y:S01]  /*17dd0*/  LDGSTS.E [R5+0x7a00], desc[UR28][R6.64], P5 ;  /* 0x07a0000006057fae */ /* 0x0003e2000a9a101c */
[----:B------:R-:W-:-:S03]  /*17de0*/  ISETP.GT.AND P5, PT, R4, 0x1f, PT ;  /* 0x0000001f0400780c */ /* 0x000fc60003fa4270 */
[----:B------:R1:W-:Y:S04]  /*17df0*/  STL [R1+0x20], R8 ;  /* 0x0000200801007387 */ /* 0x0003e80000100800 */
[----:B------:R-:W-:Y:S01]  /*17e00*/  STL [R1+0x1c], R16 ;  /* 0x00001c1001007387 */ /* 0x000fe20000100800 */
[----:B-1----:R-:W-:-:S03]  /*17e10*/  SEL R6, RZ, 0x4, !P5 ;  /* 0x00000004ff067807 */ /* 0x002fc60006800000 */
[----:B------:R-:W3:Y:S01]  /*17e20*/  LDL.LU R8, [R1+0x48] ;  /* 0x0000480001087983 */ /* 0x000ee20000300800 */
[----:B------:R-:W-:-:S03]  /*17e30*/  SEL R6, R6, RZ, !P4 ;  /* 0x000000ff06067207 */ /* 0x000fc60006000000 */
[----:B------:R-:W-:Y:S01]  /*17e40*/  STL [R1+0x28], R13 ;  /* 0x0000280d01007387 */ /* 0x000fe20000100800 */
[----:B------:R-:W-:Y:S02]  /*17e50*/  ISETP.NE.U32.AND P5, PT, R6, RZ, PT ;  /* 0x000000ff0600720c */ /* 0x000fe40003fa5070 */
[----:B------:R-:W-:Y:S02]  /*17e60*/  MOV R6, R13 ;  /* 0x0000000d00067202 */ /* 0x000fe40000000f00 */
[----:B--2---:R-:W-:-:S05]  /*17e70*/  IADD3.X R14, PT, PT, R14, UR15, RZ, P6, !PT ;  /* 0x0000000f0e0e7c10 */ /* 0x004fca000b7fe4ff */
[----:B------:R1:W-:Y:S01]  /*17e80*/  STL [R1+0x24], R14 ;  /* 0x0000240e01007387 */ /* 0x0003e20000100800 */
[----:B------:R-:W-:Y:S01]  /*17e90*/  IMAD.MOV.U32 R7, RZ, RZ, R14 ;  /* 0x000000ffff077224 */ /* 0x000fe200078e000e */
[----:B-----5:R-:W-:-:S04]  /*17ea0*/  IADD3 R9, P6, PT, R9, UR14, RZ ;  /* 0x0000000e09097c10 */ /* 0x020fc8000ffde0ff */
[----:B------:R2:W-:Y:S04]  /*17eb0*/  LDGSTS.E [R5+0x7c00], desc[UR28][R6.64], P5 ;  /* 0x07c0000006057fae */ /* 0x0005e8000a9a101c */
[----:B-1----:R-:W5:Y:S04]  /*17ec0*/  LDL.LU R14, [R1+0x44] ;  /* 0x00004400010e7983 */ /* 0x002f680000300800 */
[----:B------:R-:W5:Y:S01]  /*17ed0*/  LDL.LU R13, [R1+0x50] ;  /* 0x00005000010d7983 */ /* 0x000f620000300800 */
[----:B----4-:R-:W-:-:S03]  /*17ee0*/  IADD3.X R12, PT, PT, R12, UR15, RZ, P6, !PT ;  /* 0x0000000f0c0c7c10 */ /* 0x010fc6000b7fe4ff */
[----:B------:R-:W-:Y:S04]  /*17ef0*/  STL [R1+0x30], R9 ;  /* 0x0000300901007387 */ /* 0x000fe80000100800 */
[----:B------:R1:W-:Y:S04]  /*17f00*/  STL [R1+0x2c], R12 ;  /* 0x00002c0c01007387 */ /* 0x0003e80000100800 */
[----:B------:R-:W4:Y:S01]  /*17f10*/  LDL.LU R16, [R1+0x4c] ;  /* 0x00004c0001107983 */ /* 0x000f220000300800 */
[----:B--2---:R-:W-:Y:S02]  /*17f20*/  IMAD.MOV.U32 R6, RZ, RZ, R9 ;  /* 0x000000ffff067224 */ /* 0x004fe400078e0009 */
[----:B------:R-:W-:-:S02]  /*17f30*/  IMAD.MOV.U32 R7, RZ, RZ, R12 ;  /* 0x000000ffff077224 */ /* 0x000fc400078e000c */
[----:B-1----:R-:W2:Y:S04]  /*17f40*/  LDL.LU R12, [R1+0x54] ;  /* 0x00005400010c7983 */ /* 0x002ea80000300800 */
[----:B------:R1:W-:Y:S01]  /*17f50*/  LDGSTS.E [R5+0x7e00], desc[UR28][R6.64], P5 ;  /* 0x07e0000006057fae */ /* 0x0003e2000a9a101c */
[----:B------:R-:W-:-:S03]  /*17f60*/  ISETP.GT.AND P5, PT, R4, 0x20, PT ;  /* 0x000000200400780c */ /* 0x000fc60003fa4270 */
[----:B------:R-:W2:Y:S01]  /*17f70*/  LDL.LU R9, [R1+0x58] ;  /* 0x0000580001097983 */ /* 0x000ea20000300800 */
[----:B-1----:R-:W-:-:S04]  /*17f80*/  SEL R6, RZ, 0x4, !P5 ;  /* 0x00000004ff067807 */ /* 0x002fc80006800000 */
[----:B------:R-:W-:Y:S02]  /*17f90*/  SEL R6, R6, RZ, !P4 ;  /* 0x000000ff06067207 */ /* 0x000fe40006000000 */
[----:B------:R-:W-:Y:S02]  /*17fa0*/  IADD3 R15, P6, PT, R15, UR14, RZ ;  /* 0x0000000e0f0f7c10 */ /* 0x000fe4000ffde0ff */
[----:B------:R-:W-:Y:S02]  /*17fb0*/  ISETP.NE.U32.AND P5, PT, R6, RZ, PT ;  /* 0x000000ff0600720c */ /* 0x000fe40003fa5070 */
[----:B------:R-:W-:Y:S02]  /*17fc0*/  IADD3.X R17, PT, PT, R17, UR15, RZ, P6, !PT ;  /* 0x0000000f11117c10 */ /* 0x000fe4000b7fe4ff */
[----:B---3--:R-:W-:Y:S01]  /*17fd0*/  IADD3 R10, P6, PT, R10, UR14, RZ ;  /* 0x0000000e0a0a7c10 */ /* 0x008fe2000ffde0ff */
[----:B------:R-:W-:Y:S01]  /*17fe0*/  IMAD.MOV.U32 R6, RZ, RZ, R15 ;  /* 0x000000ffff067224 */ /* 0x000fe200078e000f */
[----:B------:R-:W-:-:S02]  /*17ff0*/  MOV R7, R17 ;  /* 0x0000001100077202 */ /* 0x000fc40000000f00 */
[----:B------:R-:W-:Y:S01]  /*18000*/  IADD3.X R11, PT, PT, R11, UR15, RZ, P6, !PT ;  /* 0x0000000f0b0b7c10 */ /* 0x000fe2000b7fe4ff */
[----:B------:R1:W-:Y:S04]  /*18010*/  STL [R1+0x38], R15 ;  /* 0x0000380f01007387 */ /* 0x0003e80000100800 */
[----:B------:R3:W-:Y:S04]  /*18020*/  LDGSTS.E [R5+0x8000], desc[UR28][R6.64], P5 ;  /* 0x0800000006057fae */ /* 0x0007e8000a9a101c */
[----:B------:R-:W-:Y:S04]  /*18030*/  STL [R1+0x34], R17 ;  /* 0x0000341101007387 */ /* 0x000fe80000100800 */
[----:B------:R1:W-:Y:S01]  /*18040*/  STL [R1+0x40], R10 ;  /* 0x0000400a01007387 */ /* 0x0003e20000100800 */
[----:B---3--:R-:W-:-:S02]  /*18050*/  IMAD.MOV.U32 R6, RZ, RZ, R10 ;  /* 0x000000ffff067224 */ /* 0x008fc400078e000a */
[----:B------:R-:W-:Y:S01]  /*18060*/  IMAD.MOV.U32 R7, RZ, RZ, R11 ;  /* 0x000000ffff077224 */ /* 0x000fe200078e000b */
[----:B------:R3:W-:Y:S04]  /*18070*/  STL [R1+0x3c], R11 ;  /* 0x00003c0b01007387 */ /* 0x0007e80000100800 */
[----:B------:R3:W-:Y:S01]  /*18080*/  LDGSTS.E [R5+0x8200], desc[UR28][R6.64], P5 ;  /* 0x0820000006057fae */ /* 0x0007e2000a9a101c */
[----:B------:R-:W-:-:S03]  /*18090*/  ISETP.GT.AND P5, PT, R4, 0x21, PT ;  /* 0x000000210400780c */ /* 0x000fc60003fa4270 */
[----:B-1----:R-:W2:Y:S04]  /*180a0*/  LDL.LU R15, [R1+0x5c] ;  /* 0x00005c00010f7983 */ /* 0x002ea80000300800 */
[----:B------:R-:W2:Y:S01]  /*180b0*/  LDL.LU R10, [R1+0x60] ;  /* 0x00006000010a7983 */ /* 0x000ea20000300800 */
[----:B---3--:R-:W-:-:S03]  /*180c0*/  SEL R6, RZ, 0x4, !P5 ;  /* 0x00000004ff067807 */ /* 0x008fc60006800000 */
[----:B------:R-:W3:Y:S01]  /*180d0*/  LDL.LU R11, [R1+0x68] ;  /* 0x00006800010b7983 */ /* 0x000ee20000300800 */
[----:B------:R-:W-:Y:S02]  /*180e0*/  IADD3 R8, P6, PT, R8, UR14, RZ ;  /* 0x0000000e08087c10 */ /* 0x000fe4000ffde0ff */
[----:B------:R-:W-:-:S04]  /*180f0*/  SEL R6, R6, RZ, !P4 ;  /* 0x000000ff06067207 */ /* 0x000fc80006000000 */
[----:B------:R-:W-:Y:S01]  /*18100*/  ISETP.NE.U32.AND P5, PT, R6, RZ, PT ;  /* 0x000000ff0600720c */ /* 0x000fe20003fa5070 */
[----:B------:R-:W-:Y:S01]  /*18110*/  STL [R1+0x48], R8 ;  /* 0x0000480801007387 */ /* 0x000fe20000100800 */
[----:B------:R-:W-:Y:S01]  /*18120*/  IMAD.MOV.U32 R6, RZ, RZ, R8 ;  /* 0x000000ffff067224 */ /* 0x000fe200078e0008 */
[----:B-----5:R-:W-:Y:S02]  /*18130*/  IADD3.X R14, PT, PT, R14, UR15, RZ, P6, !PT ;  /* 0x0000000f0e0e7c10 */ /* 0x020fe4000b7fe4ff */
[----:B------:R-:W-:-:S03]  /*18140*/  IADD3 R13, P6, PT, R13, UR14, RZ ;  /* 0x0000000e0d0d7c10 */ /* 0x000fc6000ffde0ff */
[----:B------:R1:W-:Y:S01]  /*18150*/  STL [R1+0x44], R14 ;  /* 0x0000440e01007387 */ /* 0x0003e20000100800 */
[----:B------:R-:W-:-:S05]  /*18160*/  IMAD.MOV.U32 R7, RZ, RZ, R14 ;  /* 0x000000ffff077224 */ /* 0x000fca00078e000e */
[----:B------:R5:W-:Y:S04]  /*18170*/  LDGSTS.E [R5+0x8400], desc[UR28][R6.64], P5 ;  /* 0x0840000006057fae */ /* 0x000be8000a9a101c */
[----:B-1----:R-:W3:Y:S01]  /*18180*/  LDL.LU R14, [R1+0x64] ;  /* 0x00006400010e7983 */ /* 0x002ee20000300800 */
[----:B----4-:R-:W-:-:S03]  /*18190*/  IADD3.X R16, PT, PT, R16, UR15, RZ, P6, !PT ;  /* 0x0000000f10107c10 */ /* 0x010fc6000b7fe4ff */
[----:B------:R-:W4:Y:S04]  /*181a0*/  LDL.LU R8, [R1+0x70] ;  /* 0x0000700001087983 */ /* 0x000f280000300800 */
[----:B------:R1:W-:Y:S01]  /*181b0*/  STL [R1+0x50], R13 ;  /* 0x0000500d01007387 */ /* 0x0003e20000100800 */
[----:B-----5:R-:W-:-:S03]  /*181c0*/  MOV R6, R13 ;  /* 0x0000000d00067202 */ /* 0x020fc60000000f00 */
[----:B------:R5:W-:Y:S04]  /*181d0*/  STL [R1+0x4c], R16 ;  /* 0x00004c1001007387 */ /* 0x000be80000100800 */
[----:B-1----:R-:W4:Y:S01]  /*181e0*/  LDL.LU R13, [R1+0x6c] ;  /* 0x00006c00010d7983 */ /* 0x002f220000300800 */
[----:B------:R-:W-:Y:S01]  /*181f0*/  IMAD.MOV.U32 R7, RZ, RZ, R16 ;  /* 0x000000ffff077224 */ /* 0x000fe200078e0010 */
[----:B--2---:R-:W-:-:S04]  /*18200*/  IADD3 R9, P6, PT, R9, UR14, RZ ;  /* 0x0000000e09097c10 */ /* 0x004fc8000ffde0ff */
        /* <DEDUP_REMOVED lines=8> */
[----:B-----5:R-:W5:Y:S01]  /*18290*/  LDL.LU R16, [R1+0x78] ;  /* 0x0000780001107983 */ /* 0x020f620000300800 */
[----:B------:R-:W-:Y:S01]  /*182a0*/  IMAD.MOV.U32 R7, RZ, RZ, R12 ;  /* 0x000000ffff077224 */ /* 0x000fe200078e000c */
[----:B------:R-:W-:Y:S01]  /*182b0*/  ISETP.NE.U32.AND P5, PT, R6, RZ, PT ;  /* 0x000000ff0600720c */ /* 0x000fe20003fa5070 */
[----:B------:R-:W-:Y:S01]  /*182c0*/  IMAD.MOV.U32 R6, RZ, RZ, R9 ;  /* 0x000000ffff067224 */ /* 0x000fe200078e0009 */
[----:B--2---:R-:W2:Y:S04]  /*182d0*/  LDL.LU R12, [R1+0x7c] ;  /* 0x00007c00010c7983 */ /* 0x004ea80000300800 */
[----:B------:R-:W2:Y:S07]  /*182e0*/  LDL.LU R9, [R1+0x80] ;  /* 0x0000800001097983 */ /* 0x000eae0000300800 */
[----:B------:R1:W-:Y:S01]  /*182f0*/  LDGSTS.E [R5+0x8800], desc[UR28][R6.64], P5 ;  /* 0x0880000006057fae */ /* 0x0003e2000a9a101c */
[----:B------:R-:W-:-:S04]  /*18300*/  IADD3 R10, P6, PT, R10, UR14, RZ ;  /* 0x0000000e0a0a7c10 */ /* 0x000fc8000ffde0ff */
[----:B------:R-:W-:Y:S01]  /*18310*/  IADD3.X R15, PT, PT, R15, UR15, RZ, P6, !PT ;  /* 0x0000000f0f0f7c10 */ /* 0x000fe2000b7fe4ff */
[----:B-1----:R-:W-:-:S03]  /*18320*/  IMAD.MOV.U32 R6, RZ, RZ, R10 ;  /* 0x000000ffff067224 */ /* 0x002fc600078e000a */
[----:B------:R-:W-:Y:S02]  /*18330*/  MOV R7, R15 ;  /* 0x0000000f00077202 */ /* 0x000fe40000000f00 */
[----:B---3--:R-:W-:-:S03]  /*18340*/  IADD3 R11, P6, PT, R11, UR14, RZ ;  /* 0x0000000e0b0b7c10 */ /* 0x008fc6000ffde0ff */
[----:B------:R1:W-:Y:S01]  /*18350*/  LDGSTS.E [R5+0x8a00], desc[UR28][R6.64], P5 ;  /* 0x08a0000006057fae */ /* 0x0003e2000a9a101c */
[----:B------:R-:W-:-:S03]  /*18360*/  ISETP.GT.AND P5, PT, R4, 0x23, PT ;  /* 0x000000230400780c */ /* 0x000fc60003fa4270 */
[----:B------:R3:W-:Y:S04]  /*18370*/  STL [R1+0x60], R10 ;  /* 0x0000600a01007387 */ /* 0x0007e80000100800 */
[----:B------:R-:W-:Y:S01]  /*18380*/  STL [R1+0x5c], R15 ;  /* 0x00005c0f01007387 */ /* 0x000fe20000100800 */
[----:B-1----:R-:W-:-:S03]  /*18390*/  SEL R6, RZ, 0x4, !P5 ;  /* 0x00000004ff067807 */ /* 0x002fc60006800000 */
[----:B---3--:R-:W3:Y:S01]  /*183a0*/  LDL.LU R10, [R1+0x88] ;  /* 0x00008800010a7983 */ /* 0x008ee20000300800 */
[----:B------:R-:W-:-:S03]  /*183b0*/  SEL R6, R6, RZ, !P4 ;  /* 0x000000ff06067207 */ /* 0x000fc60006000000 */
[----:B------:R-:W-:Y:S01]  /*183c0*/  STL [R1+0x68], R11 ;  /* 0x0000680b01007387 */ /* 0x000fe20000100800 */
[----:B------:R-:W-:Y:S01]  /*183d0*/  ISETP.NE.U32.AND P5, PT, R6, RZ, PT ;  /* 0x000000ff0600720c */ /* 0x000fe20003fa5070 */
[----:B------:R-:W-:Y:S01]  /*183e0*/  IMAD.MOV.U32 R6, RZ, RZ, R11 ;  /* 0x000000ffff067224 */ /* 0x000fe200078e000b */
[----:B------:R-:W-:Y:S02]  /*183f0*/  IADD3.X R14, PT, PT, R14, UR15, RZ, P6, !PT ;  /* 0x0000000f0e0e7c10 */ /* 0x000fe4000b7fe4ff */
[----:B----4-:R-:W-:-:S03]  /*18400*/  IADD3 R8, P6, PT, R8, UR14, RZ ;  /* 0x0000000e08087c10 */ /* 0x010fc6000ffde0ff */
[----:B------:R1:W-:Y:S01]  /*18410*/  STL [R1+0x64], R14 ;  /* 0x0000640e01007387 */ /* 0x0003e20000100800 */
[----:B------:R-:W-:-:S05]  /*18420*/  IMAD.MOV.U32 R7, RZ, RZ, R14 ;  /* 0x000000ffff077224 */ /* 0x000fca00078e000e */
[----:B------:R4:W-:Y:S04]  /*18430*/  LDGSTS.E [R5+0x8c00], desc[UR28][R6.64], P5 ;  /* 0x08c0000006057fae */ /* 0x0009e8000a9a101c */
[----:B-1----:R-:W3:Y:S01]  /*18440*/  LDL.LU R14, [R1+0x84] ;  /* 0x00008400010e7983 */ /* 0x002ee20000300800 */
[----:B------:R-:W-:-:S03]  /*18450*/  IADD3.X R13, PT, PT, R13, UR15, RZ, P6, !PT ;  /* 0x0000000f0d0d7c10 */ /* 0x000fc6000b7fe4ff */
[----:B------:R-:W3:Y:S04]  /*18460*/  LDL.LU R11, [R1+0x90] ;  /* 0x00009000010b7983 */ /* 0x000ee80000300800 */
[----:B------:R-:W-:Y:S04]  /*18470*/  STL [R1+0x70], R8 ;  /* 0x0000700801007387 */ /* 0x000fe80000100800 */
[----:B------:R1:W-:Y:S04]  /*18480*/  STL [R1+0x6c], R13 ;  /* 0x00006c0d01007387 */ /* 0x0003e80000100800 */
[----:B------:R-:W3:Y:S01]  /*18490*/  LDL.LU R15, [R1+0x8c] ;  /* 0x00008c00010f7983 */ /* 0x000ee20000300800 */
[----:B----4-:R-:W-:-:S02]  /*184a0*/  IMAD.MOV.U32 R6, RZ, RZ, R8 ;  /* 0x000000ffff067224 */ /* 0x010fc400078e0008 */
[----:B------:R-:W-:Y:S02]  /*184b0*/  IMAD.MOV.U32 R7, RZ, RZ, R13 ;  /* 0x000000ffff077224 */ /* 0x000fe400078e000d */
[----:B-1----:R-:W4:Y:S04]  /*184c0*/  LDL.LU R13, [R1+0x94] ;  /* 0x00009400010d7983 */ /* 0x002f280000300800 */
[----:B------:R1:W-:Y:S01]  /*184d0*/  LDGSTS.E [R5+0x8e00], desc[UR28][R6.64], P5 ;  /* 0x08e0000006057fae */ /* 0x0003e2000a9a101c */
[----:B------:R-:W-:Y:S02]  /*184e0*/  ISETP.GT.AND P5, PT, R4, 0x24, PT ;  /* 0x000000240400780c */ /* 0x000fe40003fa4270 */
[----:B-----5:R-:W-:Y:S01]  /*184f0*/  IADD3 R16, P6, PT, R16, UR14, RZ ;  /* 0x0000000e10107c10 */ /* 0x020fe2000ffde0ff */
[----:B------:R-:W5:Y:S01]  /*18500*/  LDL.LU R8, [R1+0x98] ;  /* 0x0000980001087983 */ /* 0x000f620000300800 */
[----:B-1----:R-:W-:-:S04]  /*18510*/  SEL R6, RZ, 0x4, !P5 ;  /* 0x00000004ff067807 */ /* 0x002fc80006800000 */
[----:B------:R-:W-:-:S04]  /*18520*/  SEL R6, R6, RZ, !P4 ;  /* 0x000000ff06067207 */ /* 0x000fc80006000000 */
[----:B------:R-:W-:Y:S02]  /*18530*/  ISETP.NE.U32.AND P5, PT, R6, RZ, PT ;  /* 0x000000ff0600720c */ /* 0x000fe40003fa5070 */
[----:B------:R-:W-:Y:S02]  /*18540*/  IADD3.X R17, PT, PT, R17, UR15, RZ, P6, !PT ;  /* 0x0000000f11117c10 */ /* 0x000fe4000b7fe4ff */
[----:B--2---:R-:W-:Y:S02]  /*18550*/  IADD3 R9, P6, PT, R9, UR14, RZ ;  /* 0x0000000e09097c10 */ /* 0x004fe4000ffde0ff */
[----:B------:R-:W-:Y:S01]  /*18560*/  MOV R6, R16 ;  /* 0x0000001000067202 */ /* 0x000fe20000000f00 */
[----:B------:R-:W-:Y:S01]  /*18570*/  IMAD.MOV.U32 R7, RZ, RZ, R17 ;  /* 0x000000ffff077224 */ /* 0x000fe200078e0011 */
[----:B------:R-:W-:Y:S01]  /*18580*/  IADD3.X R12, PT, PT, R12, UR15, RZ, P6, !PT ;  /* 0x0000000f0c0c7c10 */ /* 0x000fe2000b7fe4ff */
[----:B------:R1:W-:Y:S04]  /*18590*/  STL [R1+0x78], R16 ;  /* 0x0000781001007387 */ /* 0x0003e80000100800 */
[----:B------:R2:W-:Y:S04]  /*185a0*/  LDGSTS.E [R5+0x9000], desc[UR28][R6.64], P5 ;  /* 0x0900000006057fae */ /* 0x0005e8000a9a101c */
[----:B------:R-:W-:Y:S04]  /*185b0*/  STL [R1+0x74], R17 ;  /* 0x0000741101007387 */ /* 0x000fe80000100800 */
[----:B------:R1:W-:Y:S01]  /*185c0*/  STL [R1+0x80], R9 ;  /* 0x0000800901007387 */ /* 0x0003e20000100800 */
[----:B--2---:R-:W-:-:S02]  /*185d0*/  IMAD.MOV.U32 R6, RZ, RZ, R9 ;  /* 0x000000ffff067224 */ /* 0x004fc400078e0009 */
[----:B------:R-:W-:Y:S01]  /*185e0*/  IMAD.MOV.U32 R7, RZ, RZ, R12 ;  /* 0x000000ffff077224 */ /* 0x000fe200078e000c */
[----:B------:R2:W-:Y:S04]  /*185f0*/  STL [R1+0x7c], R12 ;  /* 0x00007c0c01007387 */ /* 0x0005e80000100800 */
[----:B-1----:R-:W4:Y:S04]  /*18600*/  LDL.LU R16, [R1+0x9c] ;  /* 0x00009c0001107983 */ /* 0x002f280000300800 */
[----:B------:R1:W-:Y:S01]  /*18610*/  LDGSTS.E [R5+0x9200], desc[UR28][R6.64], P5 ;  /* 0x0920000006057fae */ /* 0x0003e2000a9a101c */
[----:B------:R-:W-:-:S03]  /*18620*/  ISETP.GT.AND P5, PT, R4, 0x25, PT ;  /* 0x000000250400780c */ /* 0x000fc60003fa4270 */
[----:B------:R-:W4:Y:S01]  /*18630*/  LDL.LU R9, [R1+0xa0] ;  /* 0x0000a00001097983 */ /* 0x000f220000300800 */
[----:B---3--:R-:W-:-:S03]  /*18640*/  IADD3 R10, P6, PT, R10, UR14, RZ ;  /* 0x0000000e0a0a7c10 */ /* 0x008fc6000ffde0ff */
[----:B--2---:R-:W2:Y:S01]  /*18650*/  LDL.LU R12, [R1+0xa8] ;  /* 0x0000a800010c7983 */ /* 0x004ea20000300800 */
[----:B-1----:R-:W-:-:S04]  /*18660*/  SEL R6, RZ, 0x4, !P5 ;  /* 0x00000004ff067807 */ /* 0x002fc80006800000 */
[----:B------:R-:W-:-:S04]  /*18670*/  SEL R6, R6, RZ, !P4 ;  /* 0x000000ff06067207 */ /* 0x000fc80006000000 */
[----:B------:R-:W-:Y:S01]  /*18680*/  ISETP.NE.U32.AND P5, PT, R6, RZ, PT ;  /* 0x000000ff0600720c */ /* 0x000fe20003fa5070 */
[----:B------:R-:W-:Y:S01]  /*18690*/  STL [R1+0x88], R10 ;  /* 0x0000880a01007387 */ /* 0x000fe20000100800 */
[----:B------:R-:W-:Y:S01]  /*186a0*/  IMAD.MOV.U32 R6, RZ, RZ, R10 ;  /* 0x000000ffff067224 */ /* 0x000fe200078e000a */
[----:B------:R-:W-:Y:S02]  /*186b0*/  IADD3.X R14, PT, PT, R14, UR15, RZ, P6, !PT ;  /* 0x0000000f0e0e7c10 */ /* 0x000fe4000b7fe4ff */
[----:B------:R-:W-:-:S03]  /*186c0*/  IADD3 R11, P6, PT, R11, UR14, RZ ;  /* 0x0000000e0b0b7c10 */ /* 0x000fc6000ffde0ff */
[----:B------:R1:W-:Y:S01]  /*186d0*/  STL [R1+0x84], R14 ;  /* 0x0000840e01007387 */ /* 0x0003e20000100800 */
[----:B------:R-:W-:-:S05]  /*186e0*/  MOV R7, R14 ;  /* 0x0000000e00077202 */ /* 0x000fca0000000f00 */
[----:B------:R3:W-:Y:S04]  /*186f0*/  LDGSTS.E [R5+0x9400], desc[UR28][R6.64], P5 ;  /* 0x0940000006057fae */ /* 0x0007e8000a9a101c */
[----:B-1----:R-:W2:Y:S01]  /*18700*/  LDL.LU R14, [R1+0xa4] ;  /* 0x0000a400010e7983 */ /* 0x002ea20000300800 */
[----:B------:R-:W-:-:S03]  /*18710*/  IADD3.X R15, PT, PT, R15, UR15, RZ, P6, !PT ;  /* 0x0000000f0f0f7c10 */ /* 0x000fc6000b7fe4ff */
[----:B------:R-:W2:Y:S04]  /*18720*/  LDL.LU R10, [R1+0xb0] ;  /* 0x0000b000010a7983 */ /* 0x000ea80000300800 */
[----:B------:R1:W-:Y:S01]  /*18730*/  STL [R1+0x90], R11 ;  /* 0x0000900b01007387 */ /* 0x0003e20000100800 */
[----:B---3--:R-:W-:-:S03]  /*18740*/  IMAD.MOV.U32 R6, RZ, RZ, R11 ;  /* 0x000000ffff067224 */ /* 0x008fc600078e000b */
[----:B------:R3:W-:Y:S04]  /*18750*/  STL [R1+0x8c], R15 ;  /* 0x00008c0f01007387 */ /* 0x0007e80000100800 */
[----:B-1----:R-:W2:Y:S01]  /*18760*/  LDL.LU R11, [R1+0xac] ;  /* 0x0000ac00010b7983 */ /* 0x002ea20000300800 */
[----:B------:R-:W-:Y:S01]  /*18770*/  IMAD.MOV.U32 R7, RZ, RZ, R15 ;  /* 0x000000ffff077224 */ /* 0x000fe200078e000f */
[----:B-----5:R-:W-:-:S04]  /*18780*/  IADD3 R8, P6, PT, R8, UR14, RZ ;  /* 0x0000000e08087c10 */ /* 0x020fc8000ffde0ff */
[----:B------:R1:W-:Y:S01]  /*18790*/  LDGSTS.E [R5+0x9600], desc[UR28][R6.64], P5 ;  /* 0x0960000006057fae */ /* 0x0003e2000a9a101c */
[----:B------:R-:W-:Y:S02]  /*187a0*/  ISETP.GT.AND P5, PT, R4, 0x26, PT ;  /* 0x000000260400780c */ /* 0x000fe40003fa4270 */
[----:B----4-:R-:W-:Y:S01]  /*187b0*/  IADD3.X R13, PT, PT, R13, UR15, RZ, P6, !PT ;  /* 0x0000000f0d0d7c10 */ /* 0x010fe2000b7fe4ff */
[----:B------:R-:W-:Y:S04]  /*187c0*/  STL [R1+0x98], R8 ;  /* 0x0000980801007387 */ /* 0x000fe80000100800 */
[----:B------:R4:W-:Y:S01]  /*187d0*/  STL [R1+0x94], R13 ;  /* 0x0000940d01007387 */ /* 0x0009e20000100800 */
[----:B-1----:R-:W-:-:S03]  /*187e0*/  SEL R6, RZ, 0x4, !P5 ;  /* 0x00000004ff067807 */ /* 0x002fc60006800000 */
[----:B------:R-:W5:Y:S01]  /*187f0*/  LDL.LU R17, [R1+0xb4] ;  /* 0x0000b40001117983 */ /* 0x000f620000300800 */
[----:B------:R-:W-:-:S03]  /*18800*/  SEL R6, R6, RZ, !P4 ;  /* 0x000000ff06067207 */ /* 0x000fc60006000000 */
[----:B---3--:R-:W3:Y:S01]  /*18810*/  LDL.LU R15, [R1+0xb8] ;  /* 0x0000b800010f7983 */ /* 0x008ee20000300800 */
[----:B------:R-:W-:Y:S01]  /*18820*/  IMAD.MOV.U32 R7, RZ, RZ, R13 ;  /* 0x000000ffff077224 */ /* 0x000fe200078e000d */
[----:B------:R-:W-:Y:S01]  /*18830*/  ISETP.NE.U32.AND P5, PT, R6, RZ, PT ;  /* 0x000000ff0600720c */ /* 0x000fe20003fa5070 */
[----:B------:R-:W-:Y:S01]  /*18840*/  IMAD.MOV.U32 R6, RZ, RZ, R8 ;  /* 0x000000ffff067224 */ /* 0x000fe200078e0008 */
[----:B----4-:R-:W4:Y:S04]  /*18850*/  LDL.LU R13, [R1+0xbc] ;  /* 0x0000bc00010d7983 */ /* 0x010f280000300800 */
[----:B------:R-:W4:Y:S07]  /*18860*/  LDL.LU R8, [R1+0xc0] ;  /* 0x0000c00001087983 */ /* 0x000f2e0000300800 */
[----:B------:R1:W-:Y:S01]  /*18870*/  LDGSTS.E [R5+0x9800], desc[UR28][R6.64], P5 ;  /* 0x0980000006057fae */ /* 0x0003e2000a9a101c */
[----:B------:R-:W-:-:S04]  /*18880*/  IADD3 R9, P6, PT, R9, UR14, RZ ;  /* 0x0000000e09097c10 */ /* 0x000fc8000ffde0ff */
[----:B------:R-:W-:Y:S02]  /*18890*/  IADD3.X R16, PT, PT, R16, UR15, RZ, P6, !PT ;  /* 0x0000000f10107c10 */ /* 0x000fe4000b7fe4ff */
[----:B-1----:R-:W-:-:S03]  /*188a0*/  MOV R6, R9 ;  /* 0x0000000900067202 */ /* 0x002fc60000000f00 */
[----:B------:R-:W-:Y:S01]  /*188b0*/  IMAD.MOV.U32 R7, RZ, RZ, R16 ;  /* 0x000000ffff077224 */ /* 0x000fe200078e0010 */
[----:B--2---:R-:W-:-:S04]  /*188c0*/  IADD3 R12, P6, PT, R12, UR14, RZ ;  /* 0x0000000e0c0c7c10 */ /* 0x004fc8000ffde0ff */
[----:B------:R1:W-:Y:S01]  /*188d0*/  LDGSTS.E [R5+0x9a00], desc[UR28][R6.64], P5 ;  /* 0x09a0000006057fae */ /* 0x0003e2000a9a101c */
[----:B------:R-:W-:-:S03]  /*188e0*/  ISETP.GT.AND P5, PT, R4, 0x27, PT ;  /* 0x000000270400780c */ /* 0x000fc60003fa4270 */
[----:B------:R2:W-:Y:S04]  /*188f0*/  STL [R1+0xa0], R9 ;  /* 0x0000a00901007387 */ /* 0x0005e80000100800 */
[----:B------:R-:W-:Y:S01]  /*18900*/  STL [R1+0x9c], R16 ;  /* 0x00009c1001007387 */ /* 0x000fe20000100800 */
[----:B-1----:R-:W-:-:S03]  /*18910*/  SEL R6, RZ, 0x4, !P5 ;  /* 0x00000004ff067807 */ /* 0x002fc60006800000 */
[----:B--2---:R-:W2:Y:S01]  /*18920*/  LDL.LU R9, [R1+0xc8] ;  /* 0x0000c80001097983 */ /* 0x004ea20000300800 */
[----:B------:R-:W-:-:S03]  /*18930*/  SEL R6, R6, RZ, !P4 ;  /* 0x000000ff06067207 */ /* 0x000fc60006000000 */
[----:B------:R-:W-:Y:S01]  /*18940*/  STL [R1+0xa8], R12 ;  /* 0x0000a80c01007387 */ /* 0x000fe20000100800 */
[----:B------:R-:W-:Y:S01]  /*18950*/  ISETP.NE.U32.AND P5, PT, R6, RZ, PT ;  /* 0x000000ff0600720c */ /* 0x000fe20003fa5070 */
[----:B------:R-:W-:Y:S01]  /*18960*/  IMAD.MOV.U32 R6, RZ, RZ, R12 ;  /* 0x000000ffff067224 */ /* 0x000fe200078e000c */
[----:B------:R-:W-:Y:S02]  /*18970*/  IADD3.X R14, PT, PT, R14, UR15, RZ, P6, !PT ;  /* 0x0000000f0e0e7c10 */ /* 0x000fe4000b7fe4ff */
[----:B------:R-:W-:-:S03]  /*18980*/  IADD3 R10, P6, PT, R10, UR14, RZ ;  /* 0x0000000e0a0a7c10 */ /* 0x000fc6000ffde0ff */
[----:B------:R1:W-:Y:S01]  /*18990*/  STL [R1+0xa4], R14 ;  /* 0x0000a40e01007387 */ /* 0x0003e20000100800 */
[----:B------:R-:W-:-:S05]  /*189a0*/  IMAD.MOV.U32 R7, RZ, RZ, R14 ;  /* 0x000000ffff077224 */ /* 0x000fca00078e000e */
[----:B------:R5:W-:Y:S04]  /*189b0*/  LDGSTS.E [R5+0x9c00], desc[UR28][R6.64], P5 ;  /* 0x09c0000006057fae */ /* 0x000be8000a9a101c */
[----:B-1----:R-:W2:Y:S01]  /*189c0*/  LDL.LU R14, [R1+0xc4] ;  /* 0x0000c400010e7983 */ /* 0x002ea20000300800 */
[----:B------:R-:W-:-:S03]  /*189d0*/  IADD3.X R11, PT, PT, R11, UR15, RZ, P6, !PT ;  /* 0x0000000f0b0b7c10 */ /* 0x000fc6000b7fe4ff */
[----:B------:R-:W2:Y:S04]  /*189e0*/  LDL.LU R12, [R1+0xd4] ;  /* 0x0000d400010c7983 */ /* 0x000ea80000300800 */
[----:B------:R-:W-:Y:S04]  /*189f0*/  STL [R1+0xb0], R10 ;  /* 0x0000b00a01007387 */ /* 0x000fe80000100800 */
[----:B------:R1:W-:Y:S04]  /*18a00*/  STL [R1+0xac], R11 ;  /* 0x0000ac0b01007387 */ /* 0x0003e80000100800 */
[----:B------:R-:W2:Y:S01]  /*18a10*/  LDL.LU R16, [R1+0xcc] ;  /* 0x0000cc0001107983 */ /* 0x000ea20000300800 */
[----:B-----5:R-:W-:Y:S01]  /*18a20*/  IMAD.MOV.U32 R6, RZ, RZ, R10 ;  /* 0x000000ffff067224 */ /* 0x020fe200078e000a */
[----:B------:R-:W-:-:S02]  /*18a30*/  MOV R7, R11 ;  /* 0x0000000b00077202 */ /* 0x000fc40000000f00 */
[----:B-1----:R-:W5:Y:S04]  /*18a40*/  LDL.LU R11, [R1+0xd8] ;  /* 0x0000d800010b7983 */ /* 0x002f680000300800 */
[----:B------:R1:W-:Y:S01]  /*18a50*/  LDGSTS.E [R5+0x9e00], desc[UR28][R6.64], P5 ;  /* 0x09e0000006057fae */ /* 0x0003e2000a9a101c */
[----:B------:R-:W-:Y:S02]  /*18a60*/  ISETP.GT.AND P5, PT, R4, 0x28, PT ;  /* 0x000000280400780c */ /* 0x000fe40003fa4270 */
[----:B---3--:R-:W-:Y:S01]  /*18a70*/  IADD3 R15, P6, PT, R15, UR14, RZ ;  /* 0x0000000e0f0f7c10 */ /* 0x008fe2000ffde0ff */
[----:B------:R-:W3:Y:S01]  /*18a80*/  LDL.LU R10, [R1+0xdc] ;  /* 0x0000dc00010a7983 */ /* 0x000ee20000300800 */
[----:B-1----:R-:W-:-:S04]  /*18a90*/  SEL R6, RZ, 0x4, !P5 ;  /* 0x00000004ff067807 */ /* 0x002fc80006800000 */
[----:B------:R-:W-:-:S04]  /*18aa0*/  SEL R6, R6, RZ, !P4 ;  /* 0x000000ff06067207 */ /* 0x000fc80006000000 */
[----:B------:R-:W-:Y:S02]  /*18ab0*/  ISETP.NE.U32.AND P5, PT, R6, RZ, PT ;  /* 0x000000ff0600720c */ /* 0x000fe40003fa5070 */
[----:B------:R-:W-:Y:S02]  /*18ac0*/  IADD3.X R17, PT, PT, R17, UR15, RZ, P6, !PT ;  /* 0x0000000f11117c10 */ /* 0x000fe4000b7fe4ff */
[----:B----4-:R-:W-:Y:S01]  /*18ad0*/  IADD3 R8, P6, PT, R8, UR14, RZ ;  /* 0x0000000e08087c10 */ /* 0x010fe2000ffde0ff */
[----:B------:R-:W-:Y:S02]  /*18ae0*/  IMAD.MOV.U32 R6, RZ, RZ, R15 ;  /* 0x000000ffff067224 */ /* 0x000fe400078e000f */
[----:B------:R-:W-:Y:S01]  /*18af0*/  IMAD.MOV.U32 R7, RZ, RZ, R17 ;  /* 0x000000ffff077224 */ /* 0x000fe200078e0011 */
[----:B------:R-:W-:Y:S01]  /*18b00*/  IADD3.X R13, PT, PT, R13, UR15, RZ, P6, !PT ;  /* 0x0000000f0d0d7c10 */ /* 0x000fe2000b7fe4ff */
[----:B------:R1:W-:Y:S04]  /*18b10*/  STL [R1+0xb8], R15 ;  /* 0x0000b80f01007387 */ /* 0x0003e80000100800 */
[----:B------:R4:W-:Y:S04]  /*18b20*/  LDGSTS.E [R5+0xa000], desc[UR28][R6.64], P5 ;  /* 0x0a00000006057fae */ /* 0x0009e8000a9a101c */
[----:B------:R-:W-:Y:S04]  /*18b30*/  STL [R1+0xb4], R17 ;  /* 0x0000b41101007387 */ /* 0x000fe80000100800 */
[----:B------:R1:W-:Y:S01]  /*18b40*/  STL [R1+0xc0], R8 ;  /* 0x0000c00801007387 */ /* 0x0003e20000100800 */
[----:B----4-:R-:W-:-:S02]  /*18b50*/  IMAD.MOV.U32 R6, RZ, RZ, R8 ;  /* 0x000000ffff067224 */ /* 0x010fc400078e0008 */
[----:B------:R-:W-:Y:S01]  /*18b60*/  IMAD.MOV.U32 R7, RZ, RZ, R13 ;  /* 0x000000ffff077224 */ /* 0x000fe200078e000d */
[----:B------:R4:W-:Y:S04]  /*18b70*/  STL [R1+0xbc], R13 ;  /* 0x0000bc0d01007387 */ /* 0x0009e80000100800 */
[----:B-1----:R-:W5:Y:S04]  /*18b80*/  LDL.LU R15, [R1+0xe0] ;  /* 0x0000e000010f7983 */ /* 0x002f680000300800 */
[----:B------:R1:W-:Y:S01]  /*18b90*/  LDGSTS.E [R5+0xa200], desc[UR28][R6.64], P5 ;  /* 0x0a20000006057fae */ /* 0x0003e2000a9a101c */
[----:B------:R-:W-:-:S03]  /*18ba0*/  ISETP.GT.AND P5, PT, R4, 0x29, PT ;  /* 0x000000290400780c */ /* 0x000fc60003fa4270 */
[----:B------:R-:W5:Y:S01]  /*18bb0*/  LDL.LU R8, [R1+0xe4] ;  /* 0x0000e40001087983 */ /* 0x000f620000300800 */
[----:B--2---:R-:W-:-:S03]  /*18bc0*/  IADD3 R9, P6, PT, R9, UR14, RZ ;  /* 0x0000000e09097c10 */ /* 0x004fc6000ffde0ff */
[----:B----4-:R-:W2:Y:S01]  /*18bd0*/  LDL.LU R13, [R1+0xec] ;  /* 0x0000ec00010d7983 */ /* 0x010ea20000300800 */
[----:B-1----:R-:W-:-:S04]  /*18be0*/  SEL R6, RZ, 0x4, !P5 ;  /* 0x00000004ff067807 */ /* 0x002fc80006800000 */
[----:B------:R-:W-:-:S04]  /*18bf0*/  SEL R6, R6, RZ, !P4 ;  /* 0x000000ff06067207 */ /* 0x000fc80006000000 */
[----:B------:R-:W-:Y:S01]  /*18c00*/  ISETP.NE.U32.AND P5, PT, R6, RZ, PT ;  /* 0x000000ff0600720c */ /* 0x000fe20003fa5070 */
[----:B------:R-:W-:Y:S01]  /*18c10*/  STL [R1+0xc8], R9 ;  /* 0x0000c80901007387 */ /* 0x000fe20000100800 */
[----:B------:R-:W-:Y:S02]  /*18c20*/  MOV R6, R9 ;  /* 0x0000000900067202 */ /* 0x000fe40000000f00 */
        /* <DEDUP_REMOVED lines=8> */
[----:B------:R1:W-:Y:S01]  /*18cb0*/  STL [R1+0xd4], R12 ;  /* 0x0000d40c01007387 */ /* 0x0003e20000100800 */
[----:B----4-:R-:W-:-:S03]  /*18cc0*/  IMAD.MOV.U32 R6, RZ, RZ, R12 ;  /* 0x000000ffff067224 */ /* 0x010fc600078e000c */
[----:B------:R4:W-:Y:S04]  /*18cd0*/  STL [R1+0xcc], R16 ;  /* 0x0000cc1001007387 */ /* 0x0009e80000100800 */
[----:B-1----:R-:W2:Y:S01]  /*18ce0*/  LDL.LU R12, [R1+0xf0] ;  /* 0x0000f000010c7983 */ /* 0x002ea20000300800 */
[----:B------:R-:W-:Y:S01]  /*18cf0*/  IMAD.MOV.U32 R7, RZ, RZ, R16 ;  /* 0x000000ffff077224 */ /* 0x000fe200078e0010 */
[----:B---3--:R-:W-:-:S04]  /*18d00*/  IADD3 R10, P6, PT, R10, UR14, RZ ;  /* 0x0000000e0a0a7c10 */ /* 0x008fc8000ffde0ff */
[----:B------:R1:W-:Y:S01]  /*18d10*/  LDGSTS.E [R5+0xa600], desc[UR28][R6.64], P5 ;  /* 0x0a60000006057fae */ /* 0x0003e2000a9a101c */
[----:B------:R-:W-:Y:S02]  /*18d20*/  ISETP.GT.AND P5, PT, R4, 0x2a, PT ;  /* 0x0000002a0400780c */ /* 0x000fe40003fa4270 */
[----:B-----5:R-:W-:Y:S01]  /*18d30*/  IADD3.X R11, PT, PT, R11, UR15, RZ, P6, !PT ;  /* 0x0000000f0b0b7c10 */ /* 0x020fe2000b7fe4ff */
[----:B------:R-:W-:Y:S04]  /*18d40*/  STL [R1+0xdc], R10 ;  /* 0x0000dc0a01007387 */ /* 0x000fe80000100800 */
[----:B------:R3:W-:Y:S01]  /*18d50*/  STL [R1+0xd8], R11 ;  /* 0x0000d80b01007387 */ /* 0x0007e20000100800 */
[----:B-1----:R-:W-:-:S03]  /*18d60*/  SEL R6, RZ, 0x4, !P5 ;  /* 0x00000004ff067807 */ /* 0x002fc60006800000 */
[----:B------:R-:W5:Y:S01]  /*18d70*/  LDL.LU R17, [R1+0xf8] ;  /* 0x0000f80001117983 */ /* 0x000f620000300800 */
[----:B------:R-:W-:-:S03]  /*18d80*/  SEL R6, R6, RZ, !P4 ;  /* 0x000000ff06067207 */ /* 0x000fc60006000000 */
[----:B----4-:R-:W4:Y:S01]  /*18d90*/  LDL.LU R16, [R1+0xfc] ;  /* 0x0000fc0001107983 */ /* 0x010f220000300800 */
[----:B------:R-:W-:Y:S02]  /*18da0*/  MOV R7, R11 ;  /* 0x0000000b00077202 */ /* 0x000fe40000000f00 */
[----:B------:R-:W-:Y:S01]  /*18db0*/  ISETP.NE.U32.AND P5, PT, R6, RZ, PT ;  /* 0x000000ff0600720c */ /* 0x000fe20003fa5070 */
[----:B------:R-:W-:Y:S01]  /*18dc0*/  IMAD.MOV.U32 R6, RZ, RZ, R10 ;  /* 0x000000ffff067224 */ /* 0x000fe200078e000a */
[----:B---3--:R-:W3:Y:S04]  /*18dd0*/  LDL.LU R11, [R1+0x100] ;  /* 0x00010000010b7983 */ /* 0x008ee80000300800 */
[----:B------:R-:W3:Y:S07]  /*18de0*/  LDL.LU R10, [R1+0x104] ;  /* 0x00010400010a7983 */ /* 0x000eee0000300800 */
[----:B------:R1:W-:Y:S01]  /*18df0*/  LDGSTS.E [R5+0xa800], desc[UR28][R6.64], P5 ;  /* 0x0a80000006057fae */ /* 0x0003e2000a9a101c */
[----:B------:R-:W-:-:S04]  /*18e00*/  IADD3 R8, P6, PT, R8, UR14, RZ ;  /* 0x0000000e08087c10 */ /* 0x000fc8000ffde0ff */
[----:B------:R-:W-:Y:S01]  /*18e10*/  IADD3.X R15, PT, PT, R15, UR15, RZ, P6, !PT ;  /* 0x0000000f0f0f7c10 */ /* 0x000fe2000b7fe4ff */
[----:B-1----:R-:W-:-:S04]  /*18e20*/  IMAD.MOV.U32 R6, RZ, RZ, R8 ;  /* 0x000000ffff067224 */ /* 0x002fc800078e0008 */
        /* <DEDUP_REMOVED lines=23> */
[----:B-----5:R-:W-:Y:S01]  /*18fa0*/  MOV R6, R9 ;  /* 0x0000000900067202 */ /* 0x020fe20000000f00 */
[----:B------:R-:W-:-:S02]  /*18fb0*/  IMAD.MOV.U32 R7, RZ, RZ, R12 ;  /* 0x000000ffff077224 */ /* 0x000fc400078e000c */
[----:B-1----:R-:W5:Y:S04]  /*18fc0*/  LDL.LU R12, [R1+0x118] ;  /* 0x00011800010c7983 */ /* 0x002f680000300800 */
[----:B------:R1:W-:Y:S01]  /*18fd0*/  LDGSTS.E [R5+0xae00], desc[UR28][R6.64], P5 ;  /* 0x0ae0000006057fae */ /* 0x0003e2000a9a101c */
[----:B------:R-:W-:Y:S02]  /*18fe0*/  ISETP.GT.AND P5, PT, R4, 0x2c, PT ;  /* 0x0000002c0400780c */ /* 0x000fe40003fa4270 */
[----:B----4-:R-:W-:Y:S01]  /*18ff0*/  IADD3 R16, P6, PT, R16, UR14, RZ ;  /* 0x0000000e10107c10 */ /* 0x010fe2000ffde0ff */
[----:B------:R-:W4:Y:S01]  /*19000*/  LDL.LU R9, [R1+0x11c] ;  /* 0x00011c0001097983 */ /* 0x000f220000300800 */
[----:B-1----:R-:W-:-:S04]  /*19010*/  SEL R6, RZ, 0x4, !P5 ;  /* 0x00000004ff067807 */ /* 0x002fc80006800000 */
[----:B------:R-:W-:-:S04]  /*19020*/  SEL R6, R6, RZ, !P4 ;  /* 0x000000ff06067207 */ /* 0x000fc80006000000 */
[----:B------:R-:W-:Y:S02]  /*19030*/  ISETP.NE.U32.AND P5, PT, R6, RZ, PT ;  /* 0x000000ff0600720c */ /* 0x000fe40003fa5070 */
[----:B------:R-:W-:Y:S02]  /*19040*/  IADD3.X R17, PT, PT, R17, UR15, RZ, P6, !PT ;  /* 0x0000000f11117c10 */ /* 0x000fe4000b7fe4ff */
[----:B---3--:R-:W-:Y:S01]  /*19050*/  IADD3 R10, P6, PT, R10, UR14, RZ ;  /* 0x0000000e0a0a7c10 */ /* 0x008fe2000ffde0ff */
[----:B------:R-:W-:Y:S02]  /*19060*/  IMAD.MOV.U32 R6, RZ, RZ, R16 ;  /* 0x000000ffff067224 */ /* 0x000fe400078e0010 */
[----:B------:R-:W-:Y:S01]  /*19070*/  IMAD.MOV.U32 R7, RZ, RZ, R17 ;  /* 0x000000ffff077224 */ /* 0x000fe200078e0011 */
[----:B------:R-:W-:Y:S01]  /*19080*/  IADD3.X R11, PT, PT, R11, UR15, RZ, P6, !PT ;  /* 0x0000000f0b0b7c10 */ /* 0x000fe2000b7fe4ff */
[----:B------:R1:W-:Y:S04]  /*19090*/  STL [R1+0xfc], R16 ;  /* 0x0000fc1001007387 */ /* 0x0003e80000100800 */
[----:B------:R3:W-:Y:S04]  /*190a0*/  LDGSTS.E [R5+0xb000], desc[UR28][R6.64], P5 ;  /* 0x0b00000006057fae */ /* 0x0007e8000a9a101c */
[----:B------:R-:W-:Y:S04]  /*190b0*/  STL [R1+0xf8], R17 ;  /* 0x0000f81101007387 */ /* 0x000fe80000100800 */
[----:B------:R1:W-:Y:S01]  /*190c0*/  STL [R1+0x104], R10 ;  /* 0x0001040a01007387 */ /* 0x0003e20000100800 */
[----:B---3--:R-:W-:Y:S01]  /*190d0*/  IMAD.MOV.U32 R6, RZ, RZ, R10 ;  /* 0x000000ffff067224 */ /* 0x008fe200078e000a */
[----:B------:R-:W-:-:S02]  /*190e0*/  MOV R7, R11 ;  /* 0x0000000b00077202 */ /* 0x000fc40000000f00 */
[----:B------:R3:W-:Y:S04]  /*190f0*/  STL [R1+0x100], R11 ;  /* 0x0001000b01007387 */ /* 0x0007e80000100800 */
[----:B-1----:R-:W5:Y:S04]  /*19100*/  LDL.LU R16, [R1+0x120] ;  /* 0x0001200001107983 */ /* 0x002f680000300800 */
[----:B------:R1:W-:Y:S01]  /*19110*/  LDGSTS.E [R5+0xb200], desc[UR28][R6.64], P5 ;  /* 0x0b20000006057fae */ /* 0x0003e2000a9a101c */
[----:B------:R-:W-:-:S03]  /*19120*/  ISETP.GT.AND P5, PT, R4, 0x2d, PT ;  /* 0x0000002d0400780c */ /* 0x000fc60003fa4270 */
[----:B------:R-:W5:Y:S01]  /*19130*/  LDL.LU R10, [R1+0x128] ;  /* 0x00012800010a7983 */ /* 0x000f620000300800 */
[----:B--2---:R-:W-:-:S03]  /*19140*/  IADD3 R8, P6, PT, R8, UR14, RZ ;  /* 0x0000000e08087c10 */ /* 0x004fc6000ffde0ff */
[----:B---3--:R-:W2:Y:S01]  /*19150*/  LDL.LU R11, [R1+0x130] ;  /* 0x00013000010b7983 */ /* 0x008ea20000300800 */
        /* <DEDUP_REMOVED lines=18> */
[----:B----4-:R-:W-:-:S04]  /*19280*/  IADD3 R9, P6, PT, R9, UR14, RZ ;  /* 0x0000000e09097c10 */ /* 0x010fc8000ffde0ff */
        /* <DEDUP_REMOVED lines=8> */
[----:B---3--:R-:W3:Y:S01]  /*19310*/  LDL.LU R15, [R1+0x140] ;  /* 0x00014000010f7983 */ /* 0x008ee20000300800 */
[----:B------:R-:W-:Y:S01]  /*19320*/  IMAD.MOV.U32 R7, RZ, RZ, R12 ;  /* 0x000000ffff077224 */ /* 0x000fe200078e000c */
[----:B------:R-:W-:Y:S02]  /*19330*/  ISETP.NE.U32.AND P5, PT, R6, RZ, PT ;  /* 0x000000ff0600720c */ /* 0x000fe40003fa5070 */
[----:B----4-:R-:W4:Y:S01]  /*19340*/  LDL.LU R12, [R1+0x144] ;  /* 0x00014400010c7983 */ /* 0x010f220000300800 */
[----:B------:R-:W-:-:S03]  /*19350*/  MOV R6, R9 ;  /* 0x0000000900067202 */ /* 0x000fc60000000f00 */
[----:B------:R-:W4:Y:S07]  /*19360*/  LDL.LU R9, [R1+0x148] ;  /* 0x0001480001097983 */ /* 0x000f2e0000300800 */
        /* <DEDUP_REMOVED lines=24> */
[----:B------:R-:W-:Y:S04]  /*194f0*/  STL [R1+0x138], R8 ;  /* 0x0001380801007387 */ /* 0x000fe80000100800 */
[----:B------:R1:W-:Y:S04]  /*19500*/  STL [R1+0x134], R13 ;  /* 0x0001340d01007387 */ /* 0x0003e80000100800 */
[----:B------:R-:W2:Y:S01]  /*19510*/  LDL.LU R16, [R1+0x154] ;  /* 0x0001540001107983 */ /* 0x000ea20000300800 */
[----:B-----5:R-:W-:-:S02]  /*19520*/  IMAD.MOV.U32 R6, RZ, RZ, R8 ;  /* 0x000000ffff067224 */ /* 0x020fc400078e0008 */
[----:B------:R-:W-:Y:S02]  /*19530*/  IMAD.MOV.U32 R7, RZ, RZ, R13 ;  /* 0x000000ffff077224 */ /* 0x000fe400078e000d */
        /* <DEDUP_REMOVED lines=17> */
[----:B----4-:R-:W-:Y:S01]  /*19650*/  MOV R6, R9 ;  /* 0x0000000900067202 */ /* 0x010fe20000000f00 */
[----:B------:R-:W-:-:S02]  /*19660*/  IMAD.MOV.U32 R7, RZ, RZ, R12 ;  /* 0x000000ffff077224 */ /* 0x000fc400078e000c */
        /* <DEDUP_REMOVED lines=24> */
[----:B------:R-:W-:Y:S02]  /*197f0*/  MOV R7, R16 ;  /* 0x0000001000077202 */ /* 0x000fe40000000f00 */
[----:B---3--:R-:W-:-:S03]  /*19800*/  IADD3 R8, P6, PT, R8, UR14, RZ ;  /* 0x0000000e08087c10 */ /* 0x008fc6000ffde0ff */
        /* <DEDUP_REMOVED lines=9> */
[----:B------:R-:W-:Y:S01]  /*198a0*/  IMAD.MOV.U32 R7, RZ, RZ, R13 ;  /* 0x000000ffff077224 */ /* 0x000fe200078e000d */
        /* <DEDUP_REMOVED lines=18> */
[----:B------:R-:W-:Y:S02]  /*199d0*/  ISETP.NE.U32.AND P5, PT, R6, RZ, PT ;  /* 0x000000ff0600720c */ /* 0x000fe40003fa5070 */
        /* <DEDUP_REMOVED lines=16> */
[----:B------:R-:W-:-:S03]  /*19ae0*/  ISETP.GT.AND P5, PT, R4, 0x34, PT ;  /* 0x000000340400780c */ /* 0x000fc60003fa4270 */
[----:B------:R-:W5:Y:S01]  /*19af0*/  LDL.LU R10, [R1+0x1a0] ;  /* 0x0001a000010a7983 */ /* 0x000f620000300800 */
[----:B-1----:R-:W-:-:S04]  /*19b00*/  SEL R6, RZ, 0x4, !P5 ;  /* 0x00000004ff067807 */ /* 0x002fc80006800000 */
[----:B------:R-:W-:Y:S02]  /*19b10*/  SEL R6, R6, RZ, !P4 ;  /* 0x000000ff06067207 */ /* 0x000fe40006000000 */
[----:B----4-:R-:W-:Y:S02]  /*19b20*/  IADD3 R16, P6, PT, R16, UR14, RZ ;  /* 0x0000000e10107c10 */ /* 0x010fe4000ffde0ff */
        /* <DEDUP_REMOVED lines=13> */
[----:B-1----:R-:W5:Y:S04]  /*19c00*/  LDL.LU R16, [R1+0x1a4] ;  /* 0x0001a40001107983 */ /* 0x002f680000300800 */
[----:B----4-:R-:W4:Y:S04]  /*19c10*/  LDL.LU R8, [R1+0x1a8] ;  /* 0x0001a80001087983 */ /* 0x010f280000300800 */
[----:B------:R1:W-:Y:S01]  /*19c20*/  LDGSTS.E [R5+0xd200], desc[UR28][R6.64], P5 ;  /* 0x0d20000006057fae */ /* 0x0003e2000a9a101c */
[----:B------:R-:W-:-:S02]  /*19c30*/  ISETP.GT.AND P5, PT, R4, 0x35, PT ;  /* 0x000000350400780c */ /* 0x000fc40003fa4270 */
[----:B--2---:R-:W-:Y:S01]  /*19c40*/  IADD3 R9, P6, PT, R9, UR14, RZ ;  /* 0x0000000e09097c10 */ /* 0x004fe2000ffde0ff */
        /* <DEDUP_REMOVED lines=15> */
[----:B---3--:R-:W-:-:S03]  /*19d40*/  MOV R6, R12 ;  /* 0x0000000c00067202 */ /* 0x008fc60000000f00 */
[----:B------:R3:W-:Y:S04]  /*19d50*/  STL [R1+0x194], R15 ;  /* 0x0001940f01007387 */ /* 0x0007e80000100800 */
[----:B-1----:R-:W2:Y:S01]  /*19d60*/  LDL.LU R12, [R1+0x1b4] ;  /* 0x0001b400010c7983 */ /* 0x002ea20000300800 */
[----:B------:R-:W-:Y:S01]  /*19d70*/  IMAD.MOV.U32 R7, RZ, RZ, R15 ;  /* 0x000000ffff077224 */ /* 0x000fe200078e000f */
[----:B-----5:R-:W-:-:S04]  /*19d80*/  IADD3 R10, P6, PT, R10, UR14, RZ ;  /* 0x0000000e0a0a7c10 */ /* 0x020fc8000ffde0ff */
[----:B------:R1:W-:Y:S01]  /*19d90*/  LDGSTS.E [R5+0xd600], desc[UR28][R6.64], P5 ;  /* 0x0d60000006057fae */ /* 0x0003e2000a9a101c */
[----:B------:R-:W-:Y:S02]  /*19da0*/  ISETP.GT.AND P5, PT, R4, 0x36, PT ;  /* 0x000000360400780c */ /* 0x000fe40003fa4270 */
[----:B------:R-:W-:Y:S01]  /*19db0*/  IADD3.X R11, PT, PT, R11, UR15, RZ, P6, !PT ;  /* 0x0000000f0b0b7c10 */ /* 0x000fe2000b7fe4ff */
[----:B------:R-:W-:Y:S04]  /*19dc0*/  STL [R1+0x1a0], R10 ;  /* 0x0001a00a01007387 */ /* 0x000fe80000100800 */
[----:B------:R5:W-:Y:S01]  /*19dd0*/  STL [R1+0x19c], R11 ;  /* 0x00019c0b01007387 */ /* 0x000be20000100800 */
[----:B-1----:R-:W-:-:S03]  /*19de0*/  SEL R6, RZ, 0x4, !P5 ;  /* 0x00000004ff067807 */ /* 0x002fc60006800000 */
[----:B------:R-:W2:Y:S01]  /*19df0*/  LDL.LU R17, [R1+0x1bc] ;  /* 0x0001bc0001117983 */ /* 0x000ea20000300800 */
[----:B------:R-:W-:-:S03]  /*19e00*/  SEL R6, R6, RZ, !P4 ;  /* 0x000000ff06067207 */ /* 0x000fc60006000000 */
[----:B---3--:R-:W3:Y:S01]  /*19e10*/  LDL.LU R15, [R1+0x1c0] ;  /* 0x0001c000010f7983 */ /* 0x008ee20000300800 */
[----:B------:R-:W-:Y:S01]  /*19e20*/  IMAD.MOV.U32 R7, RZ, RZ, R11 ;  /* 0x000000ffff077224 */ /* 0x000fe200078e000b */
[----:B------:R-:W-:Y:S01]  /*19e30*/  ISETP.NE.U32.AND P5, PT, R6, RZ, PT ;  /* 0x000000ff0600720c */ /* 0x000fe20003fa5070 */
[----:B------:R-:W-:Y:S01]  /*19e40*/  IMAD.MOV.U32 R6, RZ, RZ, R10 ;  /* 0x000000ffff067224 */ /* 0x000fe200078e000a */
[----:B-----5:R-:W5:Y:S04]  /*19e50*/  LDL.LU R11, [R1+0x1c4] ;  /* 0x0001c400010b7983 */ /* 0x020f680000300800 */
[----:B------:R-:W5:Y:S07]  /*19e60*/  LDL.LU R10, [R1+0x1c8] ;  /* 0x0001c800010a7983 */ /* 0x000f6e0000300800 */
[----:B------:R1:W-:Y:S01]  /*19e70*/  LDGSTS.E [R5+0xd800], desc[UR28][R6.64], P5 ;  /* 0x0d80000006057fae */ /* 0x0003e2000a9a101c */
[----:B----4-:R-:W-:-:S04]  /*19e80*/  IADD3 R8, P6, PT, R8, UR14, RZ ;  /* 0x0000000e08087c10 */ /* 0x010fc8000ffde0ff */
[----:B------:R-:W-:Y:S01]  /*19e90*/  IADD3.X R16, PT, PT, R16, UR15, RZ, P6, !PT ;  /* 0x0000000f10107c10 */ /* 0x000fe2000b7fe4ff */
[----:B-1----:R-:W-:-:S03]  /*19ea0*/  IMAD.MOV.U32 R6, RZ, RZ, R8 ;  /* 0x000000ffff067224 */ /* 0x002fc600078e0008 */
[----:B------:R-:W-:-:S05]  /*19eb0*/  MOV R7, R16 ;  /* 0x0000001000077202 */ /* 0x000fca0000000f00 */
[----:B------:R1:W-:Y:S01]  /*19ec0*/  LDGSTS.E [R5+0xda00], desc[UR28][R6.64], P5 ;  /* 0x0da0000006057fae */ /* 0x0003e2000a9a101c */
[----:B------:R-:W-:Y:S02]  /*19ed0*/  ISETP.GT.AND P5, PT, R4, 0x37, PT ;  /* 0x000000370400780c */ /* 0x000fe40003fa4270 */
[----:B--2---:R-:W-:Y:S01]  /*19ee0*/  IADD3 R13, P6, PT, R13, UR14, RZ ;  /* 0x0000000e0d0d7c10 */ /* 0x004fe2000ffde0ff */
[----:B------:R2:W-:Y:S01]  /*19ef0*/  STL [R1+0x1a8], R8 ;  /* 0x0001a80801007387 */ /* 0x0005e20000100800 */
[----:B-1----:R-:W-:-:S03]  /*19f00*/  SEL R6, RZ, 0x4, !P5 ;  /* 0x00000004ff067807 */ /* 0x002fc60006800000 */
[----:B------:R-:W-:Y:S01]  /*19f10*/  STL [R1+0x1a4], R16 ;  /* 0x0001a41001007387 */ /* 0x000fe20000100800 */
[----:B------:R-:W-:-:S03]  /*19f20*/  SEL R6, R6, RZ, !P4 ;  /* 0x000000ff06067207 */ /* 0x000fc60006000000 */
[----:B--2---:R-:W2:Y:S01]  /*19f30*/  LDL.LU R8, [R1+0x1d0] ;  /* 0x0001d00001087983 */ /* 0x004ea20000300800 */
[----:B------:R-:W-:-:S03]  /*19f40*/  ISETP.NE.U32.AND P5, PT, R6, RZ, PT ;  /* 0x000000ff0600720c */ /* 0x000fc60003fa5070 */
[----:B------:R1:W-:Y:S01]  /*19f50*/  STL [R1+0x1b0], R13 ;  /* 0x0001b00d01007387 */ /* 0x0003e20000100800 */
[----:B------:R-:W-:Y:S01]  /*19f60*/  IMAD.MOV.U32 R6, RZ, RZ, R13 ;  /* 0x000000ffff067224 */ /* 0x000fe200078e000d */
[----:B------:R-:W-:Y:S02]  /*19f70*/  IADD3.X R14, PT, PT, R14, UR15, RZ, P6, !PT ;  /* 0x0000000f0e0e7c10 */ /* 0x000fe4000b7fe4ff */
[----:B------:R-:W-:-:S03]  /*19f80*/  IADD3 R9, P6, PT, R9, UR14, RZ ;  /* 0x0000000e09097c10 */ /* 0x000fc6000ffde0ff */
[----:B------:R4:W-:Y:S01]  /*19f90*/  STL [R1+0x1ac], R14 ;  /* 0x0001ac0e01007387 */ /* 0x0009e20000100800 */
[----:B------:R-:W-:-:S03]  /*19fa0*/  IMAD.MOV.U32 R7, RZ, RZ, R14 ;  /* 0x000000ffff077224 */ /* 0x000fc600078e000e */
[----:B-1----:R-:W2:Y:S04]  /*19fb0*/  LDL.LU R13, [R1+0x1cc] ;  /* 0x0001cc00010d7983 */ /* 0x002ea80000300800 */
[----:B------:R1:W-:Y:S04]  /*19fc0*/  LDGSTS.E [R5+0xdc00], desc[UR28][R6.64], P5 ;  /* 0x0dc0000006057fae */ /* 0x0003e8000a9a101c */
[----:B----4-:R-:W4:Y:S01]  /*19fd0*/  LDL.LU R14, [R1+0x1d8] ;  /* 0x0001d800010e7983 */ /* 0x010f220000300800 */
[----:B------:R-:W-:-:S03]  /*19fe0*/  IADD3.X R12, PT, PT, R12, UR15, RZ, P6, !PT ;  /* 0x0000000f0c0c7c10 */ /* 0x000fc6000b7fe4ff */
[----:B------:R-:W-:Y:S04]  /*19ff0*/  STL [R1+0x1b8], R9 ;  /* 0x0001b80901007387 */ /* 0x000fe80000100800 */
[----:B------:R1:W-:Y:S04]  /*1a000*/  STL [R1+0x1b4], R12 ;  /* 0x0001b40c01007387 */ /* 0x0003e80000100800 */
[----:B------:R-:W4:Y:S01]  /*1a010*/  LDL.LU R16, [R1+0x1d4] ;  /* 0x0001d40001107983 */ /* 0x000f220000300800 */
[----:B-1----:R-:W-:Y:S02]  /*1a020*/  IMAD.MOV.U32 R7, RZ, RZ, R12 ;  /* 0x000000ffff077224 */ /* 0x002fe400078e000c */
[----:B------:R-:W-:Y:S01]  /*1a030*/  IMAD.MOV.U32 R6, RZ, RZ, R9 ;  /* 0x000000ffff067224 */ /* 0x000fe200078e0009 */
[----:B------:R-:W4:Y:S04]  /*1a040*/  LDL.LU R12, [R1+0x1dc] ;  /* 0x0001dc00010c7983 */ /* 0x000f280000300800 */
[----:B------:R-:W4:Y:S04]  /*1a050*/  LDL.LU R9, [R1+0x1e0] ;  /* 0x0001e00001097983 */ /* 0x000f280000300800 */
[----:B------:R1:W-:Y:S01]  /*1a060*/  LDGSTS.E [R5+0xde00], desc[UR28][R6.64], P5 ;  /* 0x0de0000006057fae */ /* 0x0003e2000a9a101c */
[----:B------:R-:W-:-:S02]  /*1a070*/  ISETP.GT.AND P5, PT, R4, 0x38, PT ;  /* 0x000000380400780c */ /* 0x000fc40003fa4270 */
[----:B---3--:R-:W-:Y:S02]  /*1a080*/  IADD3 R15, P6, PT, R15, UR14, RZ ;  /* 0x0000000e0f0f7c10 */ /* 0x008fe4000ffde0ff */
[----:B-1----:R-:W-:-:S04]  /*1a090*/  SEL R6, RZ, 0x4, !P5 ;  /* 0x00000004ff067807 */ /* 0x002fc80006800000 */
[----:B------:R-:W-:-:S04]  /*1a0a0*/  SEL R6, R6, RZ, !P4 ;  /* 0x000000ff06067207 */ /* 0x000fc80006000000 */
[----:B------:R-:W-:Y:S02]  /*1a0b0*/  ISETP.NE.U32.AND P5, PT, R6, RZ, PT ;  /* 0x000000ff0600720c */ /* 0x000fe40003fa5070 */
[----:B------:R-:W-:Y:S02]  /*1a0c0*/  IADD3.X R17, PT, PT, R17, UR15, RZ, P6, !PT ;  /* 0x0000000f11117c10 */ /* 0x000fe4000b7fe4ff */
[----:B-----5:R-:W-:Y:S02]  /*1a0d0*/  IADD3 R10, P6, PT, R10, UR14, RZ ;  /* 0x0000000e0a0a7c10 */ /* 0x020fe4000ffde0ff */
[----:B------:R-:W-:Y:S01]  /*1a0e0*/  MOV R6, R15 ;  /* 0x0000000f00067202 */ /* 0x000fe20000000f00 */
[----:B------:R-:W-:Y:S01]  /*1a0f0*/  IMAD.MOV.U32 R7, RZ, RZ, R17 ;  /* 0x000000ffff077224 */ /* 0x000fe200078e0011 */
[----:B------:R-:W-:Y:S01]  /*1a100*/  IADD3.X R11, PT, PT, R11, UR15, RZ, P6, !PT ;  /* 0x0000000f0b0b7c10 */ /* 0x000fe2000b7fe4ff */
[----:B------:R1:W-:Y:S04]  /*1a110*/  STL [R1+0x1c0], R15 ;  /* 0x0001c00f01007387 */ /* 0x0003e80000100800 */
[----:B------:R-:W-:Y:S04]  /*1a120*/  STL [R1+0x1bc], R17 ;  /* 0x0001bc1101007387 */ /* 0x000fe80000100800 */
[----:B------:R3:W-:Y:S04]  /*1a130*/  STL [R1+0x1c8], R10 ;  /* 0x0001c80a01007387 */ /* 0x0007e80000100800 */
[----:B------:R5:W-:Y:S04]  /*1a140*/  LDGSTS.E [R5+0xe000], desc[UR28][R6.64], P5 ;  /* 0x0e00000006057fae */ /* 0x000be8000a9a101c */
[----:B------:R2:W-:Y:S04]  /*1a150*/  STL [R1+0x1c4], R11 ;  /* 0x0001c40b01007387 */ /* 0x0005e80000100800 */
[----:B-1----:R-:W4:Y:S01]  /*1a160*/  LDL.LU R15, [R1+0x1e4] ;  /* 0x0001e400010f7983 */ /* 0x002f220000300800 */
[----:B-----5:R-:W-:-:S03]  /*1a170*/  IMAD.MOV.U32 R6, RZ, RZ, R10 ;  /* 0x000000ffff067224 */ /* 0x020fc600078e000a */
[----:B---3--:R-:W3:Y:S01]  /*1a180*/  LDL.LU R10, [R1+0x1e8] ;  /* 0x0001e800010a7983 */ /* 0x008ee20000300800 */
[----:B------:R-:W-:Y:S01]  /*1a190*/  IMAD.MOV.U32 R7, RZ, RZ, R11 ;  /* 0x000000ffff077224 */ /* 0x000fe200078e000b */
[----:B--2---:R-:W-:Y:S02]  /*1a1a0*/  IADD3 R8, P6, PT, R8, UR14, RZ ;  /* 0x0000000e08087c10 */ /* 0x004fe4000ffde0ff */
[----:B------:R-:W2:Y:S04]  /*1a1b0*/  LDL.LU R11, [R1+0x1f0] ;  /* 0x0001f000010b7983 */ /* 0x000ea80000300800 */
[----:B------:R1:W-:Y:S01]  /*1a1c0*/  LDGSTS.E [R5+0xe200], desc[UR28][R6.64], P5 ;  /* 0x0e20000006057fae */ /* 0x0003e2000a9a101c */
[----:B------:R-:W-:-:S04]  /*1a1d0*/  ISETP.GT.AND P5, PT, R4, 0x39, PT ;  /* 0x000000390400780c */ /* 0x000fc80003fa4270 */
[----:B-1----:R-:W-:-:S04]  /*1a1e0*/  SEL R6, RZ, 0x4, !P5 ;  /* 0x00000004ff067807 */ /* 0x002fc80006800000 */
[----:B------:R-:W-:-:S04]  /*1a1f0*/  SEL R6, R6, RZ, !P4 ;  /* 0x000000ff06067207 */ /* 0x000fc80006000000 */
[----:B------:R-:W-:Y:S01]  /*1a200*/  ISETP.NE.U32.AND P5, PT, R6, RZ, PT ;  /* 0x000000ff0600720c */ /* 0x000fe20003fa5070 */
[----:B------:R-:W-:Y:S01]  /*1a210*/  STL [R1+0x1d0], R8 ;  /* 0x0001d00801007387 */ /* 0x000fe20000100800 */
[----:B------:R-:W-:Y:S01]  /*1a220*/  IMAD.MOV.U32 R6, RZ, RZ, R8 ;  /* 0x000000ffff067224 */ /* 0x000fe200078e0008 */
[----:B------:R-:W-:-:S04]  /*1a230*/  IADD3.X R13, PT, PT, R13, UR15, RZ, P6, !PT ;  /* 0x0000000f0d0d7c10 */ /* 0x000fc8000b7fe4ff */
[----:B------:R-:W-:Y:S01]  /*1a240*/  MOV R7, R13 ;  /* 0x0000000d00077202 */ /* 0x000fe20000000f00 */
[----:B------:R1:W-:Y:S01]  /*1a250*/  STL [R1+0x1cc], R13 ;  /* 0x0001cc0d01007387 */ /* 0x0003e20000100800 */
[----:B----4-:R-:W-:-:S04]  /*1a260*/  IADD3 R14, P6, PT, R14, UR14, RZ ;  /* 0x0000000e0e0e7c10 */ /* 0x010fc8000ffde0ff */
[----:B------:R4:W-:Y:S04]  /*1a270*/  LDGSTS.E [R5+0xe400], desc[UR28][R6.64], P5 ;  /* 0x0e40000006057fae */ /* 0x0009e8000a9a101c */
[----:B-1----:R-:W5:Y:S04]  /*1a280*/  LDL.LU R13, [R1+0x1ec] ;  /* 0x0001ec00010d7983 */ /* 0x002f680000300800 */
[----:B------:R-:W5:Y:S01]  /*1a290*/  LDL.LU R8, [R1+0x1f8] ;  /* 0x0001f80001087983 */ /* 0x000f620000300800 */
[----:B------:R-:W-:Y:S01]  /*1a2a0*/  IADD3.X R16, PT, PT, R16, UR15, RZ, P6, !PT ;  /* 0x0000000f10107c10 */ /* 0x000fe2000b7fe4ff */
[----:B----4-:R-:W-:-:S02]  /*1a2b0*/  IMAD.MOV.U32 R6, RZ, RZ, R14 ;  /* 0x000000ffff067224 */ /* 0x010fc400078e000e */
[----:B------:R1:W-:Y:S04]  /*1a2c0*/  STL [R1+0x1d8], R14 ;  /* 0x0001d80e01007387 */ /* 0x0003e80000100800 */
[----:B------:R4:W-:Y:S04]  /*1a2d0*/  STL [R1+0x1d4], R16 ;  /* 0x0001d41001007387 */ /* 0x0009e80000100800 */
[----:B-1----:R-:W5:Y:S01]  /*1a2e0*/  LDL.LU R14, [R1+0x1f4] ;  /* 0x0001f400010e7983 */ /* 0x002f620000300800 */
[----:B------:R-:W-:Y:S01]  /*1a2f0*/  IMAD.MOV.U32 R7, RZ, RZ, R16 ;  /* 0x000000ffff077224 */ /* 0x000fe200078e0010 */
[----:B------:R-:W-:-:S04]  /*1a300*/  IADD3 R9, P6, PT, R9, UR14, RZ ;  /* 0x0000000e09097c10 */ /* 0x000fc8000ffde0ff */
[----:B------:R1:W-:Y:S01]  /*1a310*/  LDGSTS.E [R5+0xe600], desc[UR28][R6.64], P5 ;  /* 0x0e60000006057fae */ /* 0x0003e2000a9a101c */
[----:B------:R-:W-:Y:S02]  /*1a320*/  ISETP.GT.AND P5, PT, R4, 0x3a, PT ;  /* 0x0000003a0400780c */ /* 0x000fe40003fa4270 */
[----:B------:R-:W-:Y:S01]  /*1a330*/  IADD3.X R12, PT, PT, R12, UR15, RZ, P6, !PT ;  /* 0x0000000f0c0c7c10 */ /* 0x000fe2000b7fe4ff */
        /* <DEDUP_REMOVED lines=9> */
[----:B------:R-:W4:Y:S04]  /*1a3d0*/  LDL.LU R12, [R1+0x204] ;  /* 0x00020400010c7983 */ /* 0x000f280000300800 */
[----:B------:R-:W4:Y:S07]  /*1a3e0*/  LDL.LU R9, [R1+0x208] ;  /* 0x0002080001097983 */ /* 0x000f2e0000300800 */
[----:B------:R1:W-:Y:S01]  /*1a3f0*/  LDGSTS.E [R5+0xe800], desc[UR28][R6.64], P5 ;  /* 0x0e80000006057fae */ /* 0x0003e2000a9a101c */
[----:B---3--:R-:W-:-:S04]  /*1a400*/  IADD3 R10, P6, PT, R10, UR14, RZ ;  /* 0x0000000e0a0a7c10 */ /* 0x008fc8000ffde0ff */
[----:B------:R-:W-:Y:S02]  /*1a410*/  IADD3.X R15, PT, PT, R15, UR15, RZ, P6, !PT ;  /* 0x0000000f0f0f7c10 */ /* 0x000fe4000b7fe4ff */
[----:B-1----:R-:W-:-:S03]  /*1a420*/  MOV R6, R10 ;  /* 0x0000000a00067202 */ /* 0x002fc60000000f00 */
[----:B------:R-:W-:-:S05]  /*1a430*/  IMAD.MOV.U32 R7, RZ, RZ, R15 ;  /* 0x000000ffff077224 */ /* 0x000fca00078e000f */
[----:B------:R1:W-:Y:S01]  /*1a440*/  LDGSTS.E [R5+0xea00], desc[UR28][R6.64], P5 ;  /* 0x0ea0000006057fae */ /* 0x0003e2000a9a101c */
[----:B------:R-:W-:Y:S02]  /*1a450*/  ISETP.GT.AND P5, PT, R4, 0x3b, PT ;  /* 0x0000003b0400780c */ /* 0x000fe40003fa4270 */
[----:B--2---:R-:W-:Y:S02]  /*1a460*/  IADD3 R11, P6, PT, R11, UR14, RZ ;  /* 0x0000000e0b0b7c10 */ /* 0x004fe4000ffde0ff */
[----:B-1----:R-:W-:-:S04]  /*1a470*/  SEL R6, RZ, 0x4, !P5 ;  /* 0x00000004ff067807 */ /* 0x002fc80006800000 */
[----:B------:R-:W-:-:S04]  /*1a480*/  SEL R6, R6, RZ, !P4 ;  /* 0x000000ff06067207 */ /* 0x000fc80006000000 */
[----:B------:R-:W-:Y:S01]  /*1a490*/  ISETP.NE.U32.AND P5, PT, R6, RZ, PT ;  /* 0x000000ff0600720c */ /* 0x000fe20003fa5070 */
[----:B------:R1:W-:Y:S01]  /*1a4a0*/  STL [R1+0x1e8], R10 ;  /* 0x0001e80a01007387 */ /* 0x0003e20000100800 */
[----:B------:R-:W-:-:S03]  /*1a4b0*/  IMAD.MOV.U32 R6, RZ, RZ, R11 ;  /* 0x000000ffff067224 */ /* 0x000fc600078e000b */
[----:B------:R-:W-:Y:S04]  /*1a4c0*/  STL [R1+0x1e4], R15 ;  /* 0x0001e40f01007387 */ /* 0x000fe80000100800 */
[----:B-1----:R-:W2:Y:S04]  /*1a4d0*/  LDL.LU R10, [R1+0x210] ;  /* 0x00021000010a7983 */ /* 0x002ea80000300800 */
[----:B------:R-:W-:Y:S01]  /*1a4e0*/  STL [R1+0x1f0], R11 ;  /* 0x0001f00b01007387 */ /* 0x000fe20000100800 */
[----:B-----5:R-:W-:Y:S02]  /*1a4f0*/  IADD3.X R13, PT, PT, R13, UR15, RZ, P6, !PT ;  /* 0x0000000f0d0d7c10 */ /* 0x020fe4000b7fe4ff */
[----:B------:R-:W-:-:S03]  /*1a500*/  IADD3 R8, P6, PT, R8, UR14, RZ ;  /* 0x0000000e08087c10 */ /* 0x000fc6000ffde0ff */
[----:B------:R-:W-:Y:S01]  /*1a510*/  IMAD.MOV.U32 R7, RZ, RZ, R13 ;  /* 0x000000ffff077224 */ /* 0x000fe200078e000d */
[----:B------:R1:W-:Y:S04]  /*1a520*/  STL [R1+0x1ec], R13 ;  /* 0x0001ec0d01007387 */ /* 0x0003e80000100800 */
[----:B------:R3:W-:Y:S04]  /*1a530*/  LDGSTS.E [R5+0xec00], desc[UR28][R6.64], P5 ;  /* 0x0ec0000006057fae */ /* 0x0007e8000a9a101c */
[----:B-1----:R-:W5:Y:S01]  /*1a540*/  LDL.LU R13, [R1+0x20c] ;  /* 0x00020c00010d7983 */ /* 0x002f620000300800 */
[----:B------:R-:W-:-:S03]  /*1a550*/  IADD3.X R14, PT, PT, R14, UR15, RZ, P6, !PT ;  /* 0x0000000f0e0e7c10 */ /* 0x000fc6000b7fe4ff */
[----:B------:R-:W5:Y:S01]  /*1a560*/  LDL.LU R11, [R1+0x218] ;  /* 0x00021800010b7983 */ /* 0x000f620000300800 */
[----:B---3--:R-:W-:Y:S01]  /*1a570*/  IMAD.MOV.U32 R6, RZ, RZ, R8 ;  /* 0x000000ffff067224 */ /* 0x008fe200078e0008 */
[----:B------:R-:W-:Y:S02]  /*1a580*/  MOV R7, R14 ;  /* 0x0000000e00077202 */ /* 0x000fe40000000f00 */
[----:B------:R-:W-:Y:S04]  /*1a590*/  STL [R1+0x1f8], R8 ;  /* 0x0001f80801007387 */ /* 0x000fe80000100800 */
[----:B------:R1:W-:Y:S04]  /*1a5a0*/  STL [R1+0x1f4], R14 ;  /* 0x0001f40e01007387 */ /* 0x0003e80000100800 */
[----:B------:R-:W3:Y:S04]  /*1a5b0*/  LDL.LU R15, [R1+0x214] ;  /* 0x00021400010f7983 */ /* 0x000ee80000300800 */
[----:B------:R4:W-:Y:S01]  /*1a5c0*/  LDGSTS.E [R5+0xee00], desc[UR28][R6.64], P5 ;  /* 0x0ee0000006057fae */ /* 0x0009e2000a9a101c */
[----:B------:R-:W-:-:S03]  /*1a5d0*/  ISETP.GT.AND P5, PT, R4, 0x3c, PT ;  /* 0x0000003c0400780c */ /* 0x000fc60003fa4270 */
[----:B-1----:R-:W3:Y:S01]  /*1a5e0*/  LDL.LU R14, [R1+0x21c] ;  /* 0x00021c00010e7983 */ /* 0x002ee20000300800 */
[----:B----4-:R-:W-:-:S03]  /*1a5f0*/  IADD3 R16, P6, PT, R16, UR14, RZ ;  /* 0x0000000e10107c10 */ /* 0x010fc6000ffde0ff */
[----:B------:R-:W4:Y:S01]  /*1a600*/  LDL.LU R8, [R1+0x220] ;  /* 0x0002200001087983 */ /* 0x000f220000300800 */
[----:B------:R-:W-:-:S04]  /*1a610*/  SEL R6, RZ, 0x4, !P5 ;  /* 0x00000004ff067807 */ /* 0x000fc80006800000 */
[----:B------:R-:W-:-:S04]  /*1a620*/  SEL R6, R6, RZ, !P4 ;  /* 0x000000ff06067207 */ /* 0x000fc80006000000 */
[----:B------:R-:W-:Y:S02]  /*1a630*/  ISETP.NE.U32.AND P5, PT, R6, RZ, PT ;  /* 0x000000ff0600720c */ /* 0x000fe40003fa5070 */
[----:B------:R-:W-:Y:S02]  /*1a640*/  IADD3.X R17, PT, PT, R17, UR15, RZ, P6, !PT ;  /* 0x0000000f11117c10 */ /* 0x000fe4000b7fe4ff */
[----:B------:R-:W-:Y:S01]  /*1a650*/  IADD3 R9, P6, PT, R9, UR14, RZ ;  /* 0x0000000e09097c10 */ /* 0x000fe2000ffde0ff */
[----:B------:R-:W-:Y:S02]  /*1a660*/  IMAD.MOV.U32 R6, RZ, RZ, R16 ;  /* 0x000000ffff067224 */ /* 0x000fe400078e0010 */
[----:B------:R-:W-:Y:S01]  /*1a670*/  IMAD.MOV.U32 R7, RZ, RZ, R17 ;  /* 0x000000ffff077224 */ /* 0x000fe200078e0011 */
[----:B------:R-:W-:Y:S01]  /*1a680*/  IADD3.X R12, PT, PT, R12, UR15, RZ, P6, !PT ;  /* 0x0000000f0c0c7c10 */ /* 0x000fe2000b7fe4ff */
[----:B------:R-:W-:Y:S04]  /*1a690*/  STL [R1+0x200], R16 ;  /* 0x0002001001007387 */ /* 0x000fe80000100800 */
[----:B------:R1:W-:Y:S04]  /*1a6a0*/  STL [R1+0x1fc], R17 ;  /* 0x0001fc1101007387 */ /* 0x0003e80000100800 */
[----:B------:R1:W-:Y:S04]  /*1a6b0*/  STL [R1+0x208], R9 ;  /* 0x0002080901007387 */ /* 0x0003e80000100800 */
[----:B------:R1:W-:Y:S04]  /*1a6c0*/  LDGSTS.E [R5+0xf000], desc[UR28][R6.64], P5 ;  /* 0x0f00000006057fae */ /* 0x0003e8000a9a101c */
[----:B------:R1:W-:Y:S04]  /*1a6d0*/  STL [R1+0x204], R12 ;  /* 0x0002040c01007387 */ /* 0x0003e80000100800 */
[----:B-1----:R-:W4:Y:S01]  /*1a6e0*/  LDL.LU R17, [R1+0x224] ;  /* 0x0002240001117983 */ /* 0x002f220000300800 */
[----:B------:R-:W-:-:S03]  /*1a6f0*/  IMAD.MOV.U32 R6, RZ, RZ, R9 ;  /* 0x000000ffff067224 */ /* 0x000fc600078e0009 */
[----:B------:R-:W4:Y:S01]  /*1a700*/  LDL.LU R9, [R1+0x228] ;  /* 0x0002280001097983 */ /* 0x000f220000300800 */
[----:B------:R-:W-:-:S03]  /*1a710*/  IMAD.MOV.U32 R7, RZ, RZ, R12 ;  /* 0x000000ffff077224 */ /* 0x000fc600078e000c */
[----:B------:R-:W4:Y:S04]  /*1a720*/  LDL.LU R12, [R1+0x230] ;  /* 0x00023000010c7983 */ /* 0x000f280000300800 */
[----:B------:R1:W-:Y:S01]  /*1a730*/  LDGSTS.E [R5+0xf200], desc[UR28][R6.64], P5 ;  /* 0x0f20000006057fae */ /* 0x0003e2000a9a101c */
[----:B------:R-:W-:-:S04]  /*1a740*/  ISETP.GT.AND P5, PT, R4, 0x3d, PT ;  /* 0x0000003d0400780c */ /* 0x000fc80003fa4270 */
[----:B-1----:R-:W-:-:S04]  /*1a750*/  SEL R6, RZ, 0x4, !P5 ;  /* 0x00000004ff067807 */ /* 0x002fc80006800000 */
[----:B------:R-:W-:Y:S02]  /*1a760*/  SEL R6, R6, RZ, !P4 ;  /* 0x000000ff06067207 */ /* 0x000fe40006000000 */
[----:B--2---:R-:W-:Y:S02]  /*1a770*/  IADD3 R10, P6, PT, R10, UR14, RZ ;  /* 0x0000000e0a0a7c10 */ /* 0x004fe4000ffde0ff */
[----:B------:R-:W-:Y:S02]  /*1a780*/  ISETP.NE.U32.AND P5, PT, R6, RZ, PT ;  /* 0x000000ff0600720c */ /* 0x000fe40003fa5070 */
[----:B------:R-:W-:Y:S01]  /*1a790*/  MOV R6, R10 ;  /* 0x0000000a00067202 */ /* 0x000fe20000000f00 */
[----:B------:R-:W-:Y:S01]  /*1a7a0*/  STL [R1+0x210], R10 ;  /* 0x0002100a01007387 */ /* 0x000fe20000100800 */
[----:B-----5:R-:W-:Y:S02]  /*1a7b0*/  IADD3.X R13, PT, PT, R13, UR15, RZ, P6, !PT ;  /* 0x0000000f0d0d7c10 */ /* 0x020fe4000b7fe4ff */
[----:B------:R-:W-:-:S03]  /*1a7c0*/  IADD3 R11, P6, PT, R11, UR14, RZ ;  /* 0x0000000e0b0b7c10 */ /* 0x000fc6000ffde0ff */
[----:B------:R-:W-:Y:S01]  /*1a7d0*/  IMAD.MOV.U32 R7, RZ, RZ, R13 ;  /* 0x000000ffff077224 */ /* 0x000fe200078e000d */
[----:B------:R1:W-:Y:S04]  /*1a7e0*/  STL [R1+0x20c], R13 ;  /* 0x00020c0d01007387 */ /* 0x0003e80000100800 */
[----:B------:R2:W-:Y:S01]  /*1a7f0*/  LDGSTS.E [R5+0xf400], desc[UR28][R6.64], P5 ;  /* 0x0f40000006057fae */ /* 0x0005e2000a9a101c */
[----:B---3--:R-:W-:-:S03]  /*1a800*/  IADD3.X R15, PT, PT, R15, UR15, RZ, P6, !PT ;  /* 0x0000000f0f0f7c10 */ /* 0x008fc6000b7fe4ff */
[----:B-1----:R-:W3:Y:S04]  /*1a810*/  LDL.LU R13, [R1+0x22c] ;  /* 0x00022c00010d7983 */ /* 0x002ee80000300800 */
[----:B------:R-:W5:Y:S01]  /*1a820*/  LDL.LU R10, [R1+0x238] ;  /* 0x00023800010a7983 */ /* 0x000f620000300800 */
[----:B--2---:R-:W-:Y:S02]  /*1a830*/  IMAD.MOV.U32 R6, RZ, RZ, R11 ;  /* 0x000000ffff067224 */ /* 0x004fe400078e000b */
[----:B------:R-:W-:-:S05]  /*1a840*/  IMAD.MOV.U32 R7, RZ, RZ, R15 ;  /* 0x000000ffff077224 */ /* 0x000fca00078e000f */
[----:B------:R1:W-:Y:S01]  /*1a850*/  LDGSTS.E [R5+0xf600], desc[UR28][R6.64], P5 ;  /* 0x0f60000006057fae */ /* 0x0003e2000a9a101c */
[----:B------:R-:W-:-:S03]  /*1a860*/  ISETP.GT.AND P5, PT, R4, 0x3e, PT ;  /* 0x0000003e0400780c */ /* 0x000fc60003fa4270 */
[----:B------:R2:W-:Y:S01]  /*1a870*/  STL [R1+0x218], R11 ;  /* 0x0002180b01007387 */ /* 0x0005e20000100800 */
[----:B----4-:R-:W-:-:S03]  /*1a880*/  IADD3 R8, P6, PT, R8, UR14, RZ ;  /* 0x0000000e08087c10 */ /* 0x010fc6000ffde0ff */
[----:B------:R4:W-:Y:S01]  /*1a890*/  STL [R1+0x214], R15 ;  /* 0x0002140f01007387 */ /* 0x0009e20000100800 */
[----:B-1----:R-:W-:-:S03]  /*1a8a0*/  SEL R6, RZ, 0x4, !P5 ;  /* 0x00000004ff067807 */ /* 0x002fc60006800000 */
[----:B--2---:R-:W2:Y:S01]  /*1a8b0*/  LDL.LU R11, [R1+0x234] ;  /* 0x00023400010b7983 */ /* 0x004ea20000300800 */
[----:B------:R-:W-:Y:S02]  /*1a8c0*/  SEL R6, R6, RZ, !P4 ;  /* 0x000000ff06067207 */ /* 0x000fe40006000000 */
[----:B------:R-:W-:Y:S02]  /*1a8d0*/  IADD3.X R14, PT, PT, R14, UR15, RZ, P6, !PT ;  /* 0x0000000f0e0e7c10 */ /* 0x000fe4000b7fe4ff */
[----:B------:R-:W-:Y:S01]  /*1a8e0*/  ISETP.NE.U32.AND P5, PT, R6, RZ, PT ;  /* 0x000000ff0600720c */ /* 0x000fe20003fa5070 */
[----:B------:R-:W-:Y:S04]  /*1a8f0*/  STL [R1+0x220], R8 ;  /* 0x0002200801007387 */ /* 0x000fe80000100800 */
[----:B------:R1:W-:Y:S01]  /*1a900*/  STL [R1+0x21c], R14 ;  /* 0x00021c0e01007387 */ /* 0x0003e20000100800 */
[----:B------:R-:W-:-:S03]  /*1a910*/  IMAD.MOV.U32 R6, RZ, RZ, R8 ;  /* 0x000000ffff067224 */ /* 0x000fc600078e0008 */
[----:B------:R-:W2:Y:S01]  /*1a920*/  LDL.LU R16, [R1+0x23c] ;  /* 0x00023c0001107983 */ /* 0x000ea20000300800 */
[----:B------:R-:W-:-:S03]  /*1a930*/  MOV R7, R14 ;  /* 0x0000000e00077202 */ /* 0x000fc60000000f00 */
[----:B----4-:R-:W4:Y:S04]  /*1a940*/  LDL.LU R15, [R1+0x240] ;  /* 0x00024000010f7983 */ /* 0x010f280000300800 */
[----:B-1----:R-:W4:Y:S04]  /*1a950*/  LDL.LU R14, [R1+0x25c] ;  /* 0x00025c00010e7983 */ /* 0x002f280000300800 */
[----:B------:R-:W4:Y:S04]  /*1a960*/  LDL.LU R8, [R1+0x260] ;  /* 0x0002600001087983 */ /* 0x000f280000300800 */
[----:B------:R1:W-:Y:S01]  /*1a970*/  LDGSTS.E [R5+0xf800], desc[UR28][R6.64], P5 ;  /* 0x0f80000006057fae */ /* 0x0003e2000a9a101c */
[----:B------:R-:W-:-:S04]  /*1a980*/  IADD3 R9, P6, PT, R9, UR14, RZ ;  /* 0x0000000e09097c10 */ /* 0x000fc8000ffde0ff */
[----:B------:R-:W-:Y:S01]  /*1a990*/  IADD3.X R17, PT, PT, R17, UR15, RZ, P6, !PT ;  /* 0x0000000f11117c10 */ /* 0x000fe2000b7fe4ff */
[----:B------:R1:W-:Y:S04]  /*1a9a0*/  STL [R1+0x228], R9 ;  /* 0x0002280901007387 */ /* 0x0003e80000100800 */
[----:B------:R-:W-:Y:S01]  /*1a9b0*/  STL [R1+0x224], R17 ;  /* 0x0002241101007387 */ /* 0x000fe20000100800 */
[----:B-1----:R-:W-:-:S03]  /*1a9c0*/  IMAD.MOV.U32 R6, RZ, RZ, R9 ;  /* 0x000000ffff067224 */ /* 0x002fc600078e0009 */
[----:B------:R-:W4:Y:S01]  /*1a9d0*/  LDL R9, [R1+0x124] ;  /* 0x0001240001097983 */ /* 0x000f220000100800 */
[----:B------:R-:W-:-:S05]  /*1a9e0*/  IMAD.MOV.U32 R7, RZ, RZ, R17 ;  /* 0x000000ffff077224 */ /* 0x000fca00078e0011 */
[----:B------:R1:W-:Y:S01]  /*1a9f0*/  LDGSTS.E [R5+0xfa00], desc[UR28][R6.64], P5 ;  /* 0x0fa0000006057fae */ /* 0x0003e2000a9a101c */
[----:B------:R-:W-:-:S04]  /*1aa00*/  ISETP.GT.AND P5, PT, R4, 0x3f, PT ;  /* 0x0000003f0400780c */ /* 0x000fc80003fa4270 */
[----:B------:R-:W-:Y:S02]  /*1aa10*/  SEL R4, RZ, 0x4, !P5 ;  /* 0x00000004ff047807 */ /* 0x000fe40006800000 */
[----:B------:R-:W-:Y:S02]  /*1aa20*/  IADD3 R12, P5, PT, R12, UR14, RZ ;  /* 0x0000000e0c0c7c10 */ /* 0x000fe4000ffbe0ff */
[----:B------:R-:W-:-:S04]  /*1aa30*/  SEL R4, R4, RZ, !P4 ;  /* 0x000000ff04047207 */ /* 0x000fc80006000000 */
[----:B------:R-:W-:Y:S01]  /*1aa40*/  ISETP.NE.U32.AND P4, PT, R4, RZ, PT ;  /* 0x000000ff0400720c */ /* 0x000fe20003f85070 */
[----:B------:R-:W-:Y:S01]  /*1aa50*/  STL [R1+0x230], R12 ;  /* 0x0002300c01007387 */ /* 0x000fe20000100800 */
[----:B-1----:R-:W-:Y:S01]  /*1aa60*/  IMAD.MOV.U32 R6, RZ, RZ, R12 ;  /* 0x000000ffff067224 */ /* 0x002fe200078e000c */
[----:B------:R-:W-:-:S04]  /*1aa70*/  UIADD3 UR18, UPT, UPT, UR18, 0x1, URZ ;  /* 0x0000000112127890 */ /* 0x000fc8000fffe0ff */
[----:B------:R-:W-:-:S04]  /*1aa80*/  UISETP.GT.AND UP1, UPT, UR18, 0x4, UPT ;  /* 0x000000041200788c */ /* 0x000fc8000bf24270 */
[----:B------:R-:W-:-:S04]  /*1aa90*/  USEL UR18, UR18, URZ, !UP1 ;  /* 0x000000ff12127287 */ /* 0x000fc8000c800000 */
[----:B------:R-:W-:Y:S01]  /*1aaa0*/  ULEA UR5, UR18, UR9, 0xe ;  /* 0x0000000912057291 */ /* 0x000fe2000f8e70ff */
[----:B---3--:R-:W-:Y:S02]  /*1aab0*/  IADD3.X R13, PT, PT, R13, UR15, RZ, P5, !PT ;  /* 0x0000000f0d0d7c10 */ /* 0x008fe4000affe4ff */
[----:B-----5:R-:W-:-:S03]  /*1aac0*/  IADD3 R10, P5, PT, R10, UR14, RZ ;  /* 0x0000000e0a0a7c10 */ /* 0x020fc6000ffbe0ff */
[----:B------:R1:W-:Y:S01]  /*1aad0*/  STL [R1+0x22c], R13 ;  /* 0x00022c0d01007387 */ /* 0x0003e20000100800 */
[----:B------:R-:W-:-:S05]  /*1aae0*/  IMAD.MOV.U32 R7, RZ, RZ, R13 ;  /* 0x000000ffff077224 */ /* 0x000fca00078e000d */
[----:B------:R3:W-:Y:S04]  /*1aaf0*/  LDGSTS.E [R5+0xfc00], desc[UR28][R6.64], P4 ;  /* 0x0fc0000006057fae */ /* 0x0007e8000a1a101c */
[----:B-1----:R-:W5:Y:S04]  /*1ab00*/  LDL.LU R13, [R1+0x27c] ;  /* 0x00027c00010d7983 */ /* 0x002f680000300800 */
[----:B------:R-:W5:Y:S01]  /*1ab10*/  LDL.LU R12, [R1+0x280] ;  /* 0x00028000010c7983 */ /* 0x000f620000300800 */
[----:B--2---:R-:W-:-:S03]  /*1ab20*/  IADD3.X R11, PT, PT, R11, UR15, RZ, P5, !PT ;  /* 0x0000000f0b0b7c10 */ /* 0x004fc6000affe4ff */
[----:B------:R1:W-:Y:S01]  /*1ab30*/  STL [R1+0x238], R10 ;  /* 0x0002380a01007387 */ /* 0x0003e20000100800 */
[----:B---3--:R-:W-:-:S03]  /*1ab40*/  MOV R6, R10 ;  /* 0x0000000a00067202 */ /* 0x008fc60000000f00 */
[----:B------:R2:W-:Y:S01]  /*1ab50*/  STL [R1+0x234], R11 ;  /* 0x0002340b01007387 */ /* 0x0005e20000100800 */
[----:B------:R-:W-:-:S03]  /*1ab60*/  IMAD.MOV.U32 R7, RZ, RZ, R11 ;  /* 0x000000ffff077224 */ /* 0x000fc600078e000b */
[----:B------:R-:W3:Y:S04]  /*1ab70*/  LDL.LU R20, [R1+0x29c] ;  /* 0x00029c0001147983 */ /* 0x000ee80000300800 */
[----:B------:R-:W3:Y:S04]  /*1ab80*/  LDL.LU R17, [R1+0x2a0] ;  /* 0x0002a00001117983 */ /* 0x000ee80000300800 */
[----:B------:R-:W3:Y:S04]  /*1ab90*/  LDL.LU R19, [R1+0x2bc] ;  /* 0x0002bc0001137983 */ /* 0x000ee80000300800 */
[----:B------:R2:W-:Y:S01]  /*1aba0*/  LDGSTS.E [R5+0xfe00], desc[UR28][R6.64], P4 ;  /* 0x0fe0000006057fae */ /* 0x0005e2000a1a101c */
[----:B----4-:R-:W-:-:S03]  /*1abb0*/  IADD3 R15, P4, PT, R15, UR12, RZ ;  /* 0x0000000c0f0f7c10 */ /* 0x010fc6000ff9e0ff */
[----:B-1----:R-:W4:Y:S01]  /*1abc0*/  LDL.LU R10, [R1+0x2c0] ;  /* 0x0002c000010a7983 */ /* 0x002f220000300800 */
[----:B------:R-:W-:Y:S02]  /*1abd0*/  IADD3.X R16, PT, PT, R16, UR13, RZ, P4, !PT ;  /* 0x0000000d10107c10 */ /* 0x000fe4000a7fe4ff */
[----:B------:R-:W-:Y:S01]  /*1abe0*/  IADD3 R8, P5, PT, R8, UR12, RZ ;  /* 0x0000000c08087c10 */ /* 0x000fe2000ffbe0ff */
[----:B------:R-:W4:Y:S01]  /*1abf0*/  LDL.LU R18, [R1+0x2dc] ;  /* 0x0002dc0001127983 */ /* 0x000f220000300800 */
[----:B------:R-:W-:-:S03]  /*1ac00*/  IMAD.MOV.U32 R4, RZ, RZ, R15 ;  /* 0x000000ffff047224 */ /* 0x000fc600078e000f */
[----:B--2---:R-:W2:Y:S01]  /*1ac10*/  LDL.LU R11, [R1+0x2e0] ;  /* 0x0002e000010b7983 */ /* 0x004ea20000300800 */
[----:B------:R-:W-:Y:S01]  /*1ac20*/  IADD3.X R14, PT, PT, R14, UR13, RZ, P5, !PT ;  /* 0x0000000d0e0e7c10 */ /* 0x000fe2000affe4ff */
[----:B------:R-:W-:Y:S02]  /*1ac30*/  IMAD.MOV.U32 R5, RZ, RZ, R16 ;  /* 0x000000ffff057224 */ /* 0x000fe400078e0010 */
[----:B------:R-:W-:Y:S04]  /*1ac40*/  STL [R1+0x240], R15 ;  /* 0x0002400f01007387 */ /* 0x000fe80000100800 */
[----:B------:R1:W-:Y:S04]  /*1ac50*/  STL [R1+0x23c], R16 ;  /* 0x00023c1001007387 */ /* 0x0003e80000100800 */
[----:B------:R1:W-:Y:S01]  /*1ac60*/  STL [R1+0x260], R8 ;  /* 0x0002600801007387 */ /* 0x0003e20000100800 */
[----:B------:R-:W-:-:S03]  /*1ac70*/  VIADD R6, R9, UR5 ;  /* 0x0000000509067c36 */ /* 0x000fc60008000000 */
[----:B------:R-:W2:Y:S04]  /*1ac80*/  LDL.LU R9, [R1+0x300] ;  /* 0x0003000001097983 */ /* 0x000ea80000300800 */
[----:B------:R-:W0:Y:S04]  /*1ac90*/  LDGDEPBAR ;  /* 0x00000000000079af */ /* 0x000e280000000000 */
[----:B------:R5:W-:Y:S04]  /*1aca0*/  STL [R1+0x25c], R14 ;  /* 0x00025c0e01007387 */ /* 0x000be80000100800 */
[----:B------:R1:W-:Y:S04]  /*1acb0*/  LDGSTS.E [R6+0x40000], desc[UR28][R4.64], P2 ;  /* 0x4000000004067fae */ /* 0x0003e800091a101c */
[----:B-1----:R-:W2:Y:S01]  /*1acc0*/  LDL.LU R16, [R1+0x2fc] ;  /* 0x0002fc0001107983 */ /* 0x002ea20000300800 */
[----:B------:R-:W-:-:S03]  /*1acd0*/  MOV R4, R8 ;  /* 0x0000000800047202 */ /* 0x000fc60000000f00 */
[----:B------:R-:W2:Y:S04]  /*1ace0*/  LDL.LU R8, [R1+0x31c] ;  /* 0x00031c0001087983 */ /* 0x000ea80000300800 */
[----:B------:R-:W2:Y:S01]  /*1acf0*/  LDL.LU R7, [R1+0x320] ;  /* 0x0003200001077983 */ /* 0x000ea20000300800 */
[----:B------:R-:W-:-:S05]  /*1ad00*/  IMAD.MOV.U32 R5, RZ, RZ, R14 ;  /* 0x000000ffff057224 */ /* 0x000fca00078e000e */
[----:B------:R1:W-:Y:S01]  /*1ad10*/  LDGSTS.E [R6+0x40400], desc[UR28][R4.64], P2 ;  /* 0x4040000004067fae */ /* 0x0003e200091a101c */
[----:B-----5:R-:W-:-:S04]  /*1ad20*/  IADD3 R12, P4, PT, R12, UR12, RZ ;  /* 0x0000000c0c0c7c10 */ /* 0x020fc8000ff9e0ff */
[----:B------:R-:W-:Y:S01]  /*1ad30*/  IADD3.X R13, PT, PT, R13, UR13, RZ, P4, !PT ;  /* 0x0000000d0d0d7c10 */ /* 0x000fe2000a7fe4ff */
[----:B------:R-:W-:Y:S01]  /*1ad40*/  STL [R1+0x280], R12 ;  /* 0x0002800c01007387 */ /* 0x000fe20000100800 */
[----:B-1----:R-:W-:-:S03]  /*1ad50*/  IMAD.MOV.U32 R4, RZ, RZ, R12 ;  /* 0x000000ffff047224 */ /* 0x002fc600078e000c */
[----:B------:R1:W-:Y:S01]  /*1ad60*/  STL [R1+0x27c], R13 ;  /* 0x00027c0d01007387 */ /* 0x0003e20000100800 */
[----:B------:R-:W-:-:S03]  /*1ad70*/  IMAD.MOV.U32 R5, RZ, RZ, R13 ;  /* 0x000000ffff057224 */ /* 0x000fc600078e000d */
[----:B------:R-:W5:Y:S04]  /*1ad80*/  LDL.LU R15, [R1+0x244] ;  /* 0x00024400010f7983 */ /* 0x000f680000300800 */
[----:B------:R-:W5:Y:S01]  /*1ad90*/  LDL.LU R14, [R1+0x248] ;  /* 0x00024800010e7983 */ /* 0x000f620000300800 */
[----:B---3--:R-:W-:-:S03]  /*1ada0*/  IADD3 R17, P4, PT, R17, UR12, RZ ;  /* 0x0000000c11117c10 */ /* 0x008fc6000ff9e0ff */
[----:B-1----:R-:W3:Y:S01]  /*1adb0*/  LDL.LU R13, [R1+0x264] ;  /* 0x00026400010d7983 */ /* 0x002ee20000300800 */
[----:B------:R-:W-:-:S03]  /*1adc0*/  IADD3.X R20, PT, PT, R20, UR13, RZ, P4, !PT ;  /* 0x0000000d14147c10 */ /* 0x000fc6000a7fe4ff */
[----:B------:R-:W3:Y:S04]  /*1add0*/  LDL.LU R12, [R1+0x268] ;  /* 0x00026800010c7983 */ /* 0x000ee80000300800 */
[----:B------:R1:W-:Y:S01]  /*1ade0*/  LDGSTS.E [R6+0x40800], desc[UR28][R4.64], P2 ;  /* 0x4080000004067fae */ /* 0x0003e200091a101c */
[----:B----4-:R-:W-:-:S03]  /*1adf0*/  IADD3 R10, P4, PT, R10, UR12, RZ ;  /* 0x0000000c0a0a7c10 */ /* 0x010fc6000ff9e0ff */
[----:B------:R4:W-:Y:S01]  /*1ae00*/  STL [R1+0x2a0], R17 ;  /* 0x0002a01101007387 */ /* 0x0009e20000100800 */
[----:B------:R-:W-:-:S03]  /*1ae10*/  IADD3.X R19, PT, PT, R19, UR13, RZ, P4, !PT ;  /* 0x0000000d13137c10 */ /* 0x000fc6000a7fe4ff */
[----:B------:R-:W-:Y:S01]  /*1ae20*/  STL [R1+0x29c], R20 ;  /* 0x00029c1401007387 */ /* 0x000fe20000100800 */
[----:B-1----:R-:W-:Y:S01]  /*1ae30*/  IMAD.MOV.U32 R4, RZ, RZ, R17 ;  /* 0x000000ffff047224 */ /* 0x002fe200078e0011 */
[----:B------:R-:W-:Y:S02]  /*1ae40*/  MOV R5, R20 ;  /* 0x0000001400057202 */ /* 0x000fe40000000f00 */
[----:B----4-:R-:W4:Y:S01]  /*1ae50*/  LDL R17, [R1+0x53c] ;  /* 0x00053c0001117983 */ /* 0x010f220000100800 */
[----:B--2---:R-:W-:-:S03]  /*1ae60*/  IADD3 R11, P4, PT, R11, UR12, RZ ;  /* 0x0000000c0b0b7c10 */ /* 0x004fc6000ff9e0ff */
[----:B------:R1:W-:Y:S01]  /*1ae70*/  LDGSTS.E [R6+0x40c00], desc[UR28][R4.64], P2 ;  /* 0x40c0000004067fae */ /* 0x0003e200091a101c */
[----:B------:R-:W-:-:S03]  /*1ae80*/  IADD3.X R18, PT, PT, R18, UR13, RZ, P4, !PT ;  /* 0x0000000d12127c10 */ /* 0x000fc6000a7fe4ff */
[----:B------:R2:W-:Y:S01]  /*1ae90*/  STL [R1+0x2c0], R10 ;  /* 0x0002c00a01007387 */ /* 0x0005e20000100800 */
[----:B------:R-:W-:Y:S01]  /*1aea0*/  IADD3 R9, P4, PT, R9, UR12, RZ ;  /* 0x0000000c09097c10 */ /* 0x000fe2000ff9e0ff */
[----:B-1----:R-:W-:Y:S02]  /*1aeb0*/  IMAD.MOV.U32 R4, RZ, RZ, R10 ;  /* 0x000000ffff047224 */ /* 0x002fe400078e000a */
[----:B------:R-:W-:Y:S01]  /*1aec0*/  IMAD.MOV.U32 R5, RZ, RZ, R19 ;  /* 0x000000ffff057224 */ /* 0x000fe200078e0013 */
[----:B------:R-:W-:Y:S04]  /*1aed0*/  STL [R1+0x2bc], R19 ;  /* 0x0002bc1301007387 */ /* 0x000fe80000100800 */
[----:B------:R1:W-:Y:S04]  /*1aee0*/  LDGSTS.E [R6+0x41000], desc[UR28][R4.64], P2 ;  /* 0x4100000004067fae */ /* 0x0003e800091a101c */
[----:B--2---:R-:W2:Y:S01]  /*1aef0*/  LDL.LU R10, [R1+0x288] ;  /* 0x00028800010a7983 */ /* 0x004ea20000300800 */
[----:B------:R-:W-:-:S03]  /*1af00*/  IADD3.X R16, PT, PT, R16, UR13, RZ, P4, !PT ;  /* 0x0000000d10107c10 */ /* 0x000fc6000a7fe4ff */
[----:B------:R1:W-:Y:S02]  /*1af10*/  STL [R1+0x2e0], R11 ;  /* 0x0002e00b01007387 */ /* 0x0003e40000100800 */
[----:B-1----:R-:W-:Y:S02]  /*1af20*/  IMAD.MOV.U32 R4, RZ, RZ, R11 ;  /* 0x000000ffff047224 */ /* 0x002fe400078e000b */
[----:B------:R-:W-:Y:S01]  /*1af30*/  IMAD.MOV.U32 R5, RZ, RZ, R18 ;  /* 0x000000ffff057224 */ /* 0x000fe200078e0012 */
[----:B------:R-:W-:Y:S04]  /*1af40*/  STL [R1+0x2dc], R18 ;  /* 0x0002dc1201007387 */ /* 0x000fe80000100800 */
[----:B------:R-:W2:Y:S01]  /*1af50*/  LDL.LU R11, [R1+0x284] ;  /* 0x00028400010b7983 */ /* 0x000ea20000300800 */
[----:B------:R-:W-:-:S03]  /*1af60*/  IADD3 R7, P4, PT, R7, UR12, RZ ;  /* 0x0000000c07077c10 */ /* 0x000fc6000ff9e0ff */
[----:B------:R1:W-:Y:S01]  /*1af70*/  STL [R1+0x300], R9 ;  /* 0x0003000901007387 */ /* 0x0003e20000100800 */
[----:B------:R-:W-:-:S03]  /*1af80*/  IADD3.X R8, PT, PT, R8, UR13, RZ, P4, !PT ;  /* 0x0000000d08087c10 */ /* 0x000fc6000a7fe4ff */
[----:B------:R1:W-:Y:S04]  /*1af90*/  LDGSTS.E [R6+0x41400], desc[UR28][R4.64], P2 ;  /* 0x4140000004067fae */ /* 0x0003e800091a101c */
[----:B------:R-:W-:Y:S04]  /*1afa0*/  STL [R1+0x2fc], R16 ;  /* 0x0002fc1001007387 */ /* 0x000fe80000100800 */
[----:B------:R-:W2:Y:S01]  /*1afb0*/  LDL.LU R20, [R1+0x2a4] ;  /* 0x0002a40001147983 */ /* 0x000ea20000300800 */
[----:B-1----:R-:W-:Y:S01]  /*1afc0*/  MOV R4, R9 ;  /* 0x0000000900047202 */ /* 0x002fe20000000f00 */
[----:B------:R-:W-:-:S02]  /*1afd0*/  IMAD.MOV.U32 R5, RZ, RZ, R16 ;  /* 0x000000ffff057224 */ /* 0x000fc400078e0010 */
[----:B------:R-:W2:Y:S04]  /*1afe0*/  LDL.LU R19, [R1+0x2a8] ;  /* 0x0002a80001137983 */ /* 0x000ea80000300800 */
[----:B------:R-:W-:Y:S04]  /*1aff0*/  STL [R1+0x320], R7 ;  /* 0x0003200701007387 */ /* 0x000fe80000100800 */
[----:B------:R1:W-:Y:S04]  /*1b000*/  LDGSTS.E [R6+0x41800], desc[UR28][R4.64], P2 ;  /* 0x4180000004067fae */ /* 0x0003e800091a101c */
[----:B------:R1:W-:Y:S04]  /*1b010*/  STL [R1+0x31c], R8 ;  /* 0x00031c0801007387 */ /* 0x0003e80000100800 */
[----:B------:R-:W2:Y:S01]  /*1b020*/  LDL.LU R9, [R1+0x2c4] ;  /* 0x0002c40001097983 */ /* 0x000ea20000300800 */
[----:B-1----:R-:W-:-:S03]  /*1b030*/  IMAD.MOV.U32 R5, RZ, RZ, R8 ;  /* 0x000000ffff057224 */ /* 0x002fc600078e0008 */
[----:B------:R-:W2:Y:S01]  /*1b040*/  LDL.LU R8, [R1+0x2c8] ;  /* 0x0002c80001087983 */ /* 0x000ea20000300800 */
[----:B------:R-:W-:-:S03]  /*1b050*/  IMAD.MOV.U32 R4, RZ, RZ, R7 ;  /* 0x000000ffff047224 */ /* 0x000fc600078e0007 */
[----:B------:R-:W2:Y:S04]  /*1b060*/  LDL.LU R16, [R1+0x2e4] ;  /* 0x0002e40001107983 */ /* 0x000ea80000300800 */
[----:B------:R-:W2:Y:S04]  /*1b070*/  LDL.LU R7, [R1+0x2e8] ;  /* 0x0002e80001077983 */ /* 0x000ea80000300800 */
[----:B------:R1:W-:Y:S01]  /*1b080*/  LDGSTS.E [R6+0x41c00], desc[UR28][R4.64], P2 ;  /* 0x41c0000004067fae */ /* 0x0003e200091a101c */
[----:B-----5:R-:W-:-:S04]  /*1b090*/  IADD3 R14, P4, PT, R14, UR12, RZ ;  /* 0x0000000c0e0e7c10 */ /* 0x020fc8000ff9e0ff */
[----:B------:R-:W-:Y:S02]  /*1b0a0*/  IADD3.X R15, PT, PT, R15, UR13, RZ, P4, !PT ;  /* 0x0000000d0f0f7c10 */ /* 0x000fe4000a7fe4ff */
[----:B---3--:R-:W-:Y:S01]  /*1b0b0*/  IADD3 R12, P5, PT, R12, UR12, RZ ;  /* 0x0000000c0c0c7c10 */ /* 0x008fe2000ffbe0ff */
[----:B------:R3:W-:Y:S03]  /*1b0c0*/  STL [R1+0x248], R14 ;  /* 0x0002480e01007387 */ /* 0x0007e60000100800 */
[----:B------:R-:W-:Y:S01]  /*1b0d0*/  IADD3.X R13, PT, PT, R13, UR13, RZ, P5, !PT ;  /* 0x0000000d0d0d7c10 */ /* 0x000fe2000affe4ff */
[----:B------:R5:W-:Y:S01]  /*1b0e0*/  STL [R1+0x244], R15 ;  /* 0x0002440f01007387 */ /* 0x000be20000100800 */
[----:B-1----:R-:W-:Y:S01]  /*1b0f0*/  MOV R4, R14 ;  /* 0x0000000e00047202 */ /* 0x002fe20000000f00 */
[----:B------:R-:W-:Y:S02]  /*1b100*/  IMAD.MOV.U32 R5, RZ, RZ, R15 ;  /* 0x000000ffff057224 */ /* 0x000fe400078e000f */
[----:B------:R-:W-:Y:S04]  /*1b110*/  STL [R1+0x268], R12 ;  /* 0x0002680c01007387 */ /* 0x000fe80000100800 */
[----:B------:R1:W-:Y:S04]  /*1b120*/  STL [R1+0x264], R13 ;  /* 0x0002640d01007387 */ /* 0x0003e80000100800 */
[----:B---3--:R-:W3:Y:S01]  /*1b130*/  LDL.LU R14, [R1+0x308] ;  /* 0x00030800010e7983 */ /* 0x008ee20000300800 */
[----:B----4-:R-:W-:-:S03]  /*1b140*/  VIADD R6, R17, UR5 ;  /* 0x0000000511067c36 */ /* 0x010fc60008000000 */
[----:B-----5:R-:W4:Y:S04]  /*1b150*/  LDL.LU R15, [R1+0x304] ;  /* 0x00030400010f7983 */ /* 0x020f280000300800 */
[----:B------:R5:W-:Y:S02]  /*1b160*/  LDGSTS.E [R6+0x40100], desc[UR28][R4.64], P2 ;  /* 0x4010000004067fae */ /* 0x000be400091a101c */
[----:B-----5:R-:W-:Y:S02]  /*1b170*/  IMAD.MOV.U32 R5, RZ, RZ, R13 ;  /* 0x000000ffff057224 */ /* 0x020fe400078e000d */
[----:B------:R-:W-:Y:S01]  /*1b180*/  IMAD.MOV.U32 R4, RZ, RZ, R12 ;  /* 0x000000ffff047224 */ /* 0x000fe200078e000c */
[----:B-1----:R-:W5:Y:S04]  /*1b190*/  LDL.LU R13, [R1+0x324] ;  /* 0x00032400010d7983 */ /* 0x002f680000300800 */
[----:B------:R-:W5:Y:S01]  /*1b1a0*/  LDL.LU R12, [R1+0x328] ;  /* 0x00032800010c7983 */ /* 0x000f620000300800 */
[----:B--2---:R-:W-:-:S03]  /*1b1b0*/  IADD3 R10, P4, PT, R10, UR12, RZ ;  /* 0x0000000c0a0a7c10 */ /* 0x004fc6000ff9e0ff */
[----:B------:R1:W-:Y:S04]  /*1b1c0*/  LDGSTS.E [R6+0x40500], desc[UR28][R4.64], P2 ;  /* 0x4050000004067fae */ /* 0x0003e800091a101c */
[----:B------:R2:W-:Y:S01]  /*1b1d0*/  STL [R1+0x288], R10 ;  /* 0x0002880a01007387 */ /* 0x0005e20000100800 */
[----:B------:R-:W-:Y:S01]  /*1b1e0*/  IADD3.X R11, PT, PT, R11, UR13, RZ, P4, !PT ;  /* 0x0000000d0b0b7c10 */ /* 0x000fe2000a7fe4ff */
[----:B-1----:R-:W-:-:S03]  /*1b1f0*/  IMAD.MOV.U32 R4, RZ, RZ, R10 ;  /* 0x000000ffff047224 */ /* 0x002fc600078e000a */
[----:B------:R-:W-:Y:S01]  /*1b200*/  MOV R5, R11 ;  /* 0x0000000b00057202 */ /* 0x000fe20000000f00 */
[----:B------:R1:W-:Y:S04]  /*1b210*/  STL [R1+0x284], R11 ;  /* 0x0002840b01007387 */ /* 0x0003e80000100800 */
[----:B------:R-:W5:Y:S04]  /*1b220*/  LDL.LU R18, [R1+0x24c] ;  /* 0x00024c0001127983 */ /* 0x000f680000300800 */
[----:B--2---:R-:W2:Y:S04]  /*1b230*/  LDL.LU R10, [R1+0x250] ;  /* 0x00025000010a7983 */ /* 0x004ea80000300800 */
[----:B------:R-:W2:Y:S04]  /*1b240*/  LDL.LU R17, [R1+0x26c] ;  /* 0x00026c0001117983 */ /* 0x000ea80000300800 */
[----:B-1----:R-:W2:Y:S01]  /*1b250*/  LDL.LU R11, [R1+0x270] ;  /* 0x00027000010b7983 */ /* 0x002ea20000300800 */
[----:B------:R-:W-:-:S03]  /*1b260*/  IADD3 R19, P4, PT, R19, UR12, RZ ;  /* 0x0000000c13137c10 */ /* 0x000fc6000ff9e0ff */
[----:B------:R1:W-:Y:S01]  /*1b270*/  LDGSTS.E [R6+0x40900], desc[UR28][R4.64], P2 ;  /* 0x4090000004067fae */ /* 0x0003e200091a101c */
[----:B------:R-:W-:-:S03]  /*1b280*/  IADD3.X R20, PT, PT, R20, UR13, RZ, P4, !PT ;  /* 0x0000000d14147c10 */ /* 0x000fc6000a7fe4ff */
[----:B------:R1:W-:Y:S04]  /*1b290*/  STL [R1+0x2a8], R19 ;  /* 0x0002a81301007387 */ /* 0x0003e80000100800 */
[----:B------:R-:W-:Y:S01]  /*1b2a0*/  STL [R1+0x2a4], R20 ;  /* 0x0002a41401007387 */ /* 0x000fe20000100800 */
[----:B-1----:R-:W-:Y:S02]  /*1b2b0*/  IMAD.MOV.U32 R4, RZ, RZ, R19 ;  /* 0x000000ffff047224 */ /* 0x002fe400078e0013 */
[----:B------:R-:W-:Y:S01]  /*1b2c0*/  IMAD.MOV.U32 R5, RZ, RZ, R20 ;  /* 0x000000ffff057224 */ /* 0x000fe200078e0014 */
[----:B------:R-:W2:Y:S01]  /*1b2d0*/  LDL R19, [R1+0x538] ;  /* 0x0005380001137983 */ /* 0x000ea20000100800 */
[----:B------:R-:W-:-:S03]  /*1b2e0*/  IADD3 R8, P4, PT, R8, UR12, RZ ;  /* 0x0000000c08087c10 */ /* 0x000fc6000ff9e0ff */
[----:B------:R1:W-:Y:S01]  /*1b2f0*/  LDGSTS.E [R6+0x40d00], desc[UR28][R4.64], P2 ;  /* 0x40d0000004067fae */ /* 0x0003e200091a101c */
[----:B------:R-:W-:-:S03]  /*1b300*/  IADD3.X R9, PT, PT, R9, UR13, RZ, P4, !PT ;  /* 0x0000000d09097c10 */ /* 0x000fc6000a7fe4ff */
[----:B------:R-:W-:Y:S04]  /*1b310*/  STL [R1+0x2c8], R8 ;  /* 0x0002c80801007387 */ /* 0x000fe80000100800 */
[----:B------:R1:W-:Y:S02]  /*1b320*/  STL [R1+0x2c4], R9 ;  /* 0x0002c40901007387 */ /* 0x0003e40000100800 */
[----:B-1----:R-:W-:Y:S02]  /*1b330*/  IMAD.MOV.U32 R5, RZ, RZ, R9 ;  /* 0x000000ffff057224 */ /* 0x002fe400078e0009 */
[----:B------:R-:W-:Y:S01]  /*1b340*/  IMAD.MOV.U32 R4, RZ, RZ, R8 ;  /* 0x000000ffff047224 */ /* 0x000fe200078e0008 */
[----:B------:R-:W2:Y:S04]  /*1b350*/  LDL.LU R9, [R1+0x28c] ;  /* 0x00028c0001097983 */ /* 0x000ea80000300800 */
[----:B------:R-:W2:Y:S01]  /*1b360*/  LDL.LU R8, [R1+0x290] ;  /* 0x0002900001087983 */ /* 0x000ea20000300800 */
[----:B------:R-:W-:-:S03]  /*1b370*/  IADD3 R7, P4, PT, R7, UR12, RZ ;  /* 0x0000000c07077c10 */ /* 0x000fc6000ff9e0ff */
[----:B------:R1:W-:Y:S01]  /*1b380*/  LDGSTS.E [R6+0x41100], desc[UR28][R4.64], P2 ;  /* 0x4110000004067fae */ /* 0x0003e200091a101c */
[----:B------:R-:W-:-:S03]  /*1b390*/  IADD3.X R16, PT, PT, R16, UR13, RZ, P4, !PT ;  /* 0x0000000d10107c10 */ /* 0x000fc6000a7fe4ff */
[----:B------:R-:W-:Y:S04]  /*1b3a0*/  STL [R1+0x2e8], R7 ;  /* 0x0002e80701007387 */ /* 0x000fe80000100800 */
[----:B------:R1:W-:Y:S02]  /*1b3b0*/  STL [R1+0x2e4], R16 ;  /* 0x0002e41001007387 */ /* 0x0003e40000100800 */
[----:B-1----:R-:W-:Y:S01]  /*1b3c0*/  IMAD.MOV.U32 R5, RZ, RZ, R16 ;  /* 0x000000ffff057224 */ /* 0x002fe200078e0010 */
[----:B------:R-:W-:Y:S01]  /*1b3d0*/  MOV R4, R7 ;  /* 0x0000000700047202 */ /* 0x000fe20000000f00 */
[----:B------:R-:W2:Y:S04]  /*1b3e0*/  LDL.LU R16, [R1+0x2ac] ;  /* 0x0002ac0001107983 */ /* 0x000ea80000300800 */
[----:B------:R-:W2:Y:S04]  /*1b3f0*/  LDL.LU R7, [R1+0x2b0] ;  /* 0x0002b00001077983 */ /* 0x000ea80000300800 */
[----:B------:R1:W-:Y:S01]  /*1b400*/  LDGSTS.E [R6+0x41500], desc[UR28][R4.64], P2 ;  /* 0x4150000004067fae */ /* 0x0003e200091a101c */
[----:B---3--:R-:W-:-:S04]  /*1b410*/  IADD3 R14, P4, PT, R14, UR12, RZ ;  /* 0x0000000c0e0e7c10 */ /* 0x008fc8000ff9e0ff */
[----:B----4-:R-:W-:Y:S01]  /*1b420*/  IADD3.X R15, PT, PT, R15, UR13, RZ, P4, !PT ;  /* 0x0000000d0f0f7c10 */ /* 0x010fe2000a7fe4ff */
[----:B-1----:R-:W-:Y:S01]  /*1b430*/  IMAD.MOV.U32 R4, RZ, RZ, R14 ;  /* 0x000000ffff047224 */ /* 0x002fe200078e000e */
[----:B------:R1:W-:Y:S03]  /*1b440*/  STL [R1+0x308], R14 ;  /* 0x0003080e01007387 */ /* 0x0003e60000100800 */
[----:B------:R-:W-:Y:S01]  /*1b450*/  IMAD.MOV.U32 R5, RZ, RZ, R15 ;  /* 0x000000ffff057224 */ /* 0x000fe200078e000f */
[----:B------:R3:W-:Y:S04]  /*1b460*/  STL [R1+0x304], R15 ;  /* 0x0003040f01007387 */ /* 0x0007e80000100800 */
[----:B------:R4:W-:Y:S04]  /*1b470*/  LDGSTS.E [R6+0x41900], desc[UR28][R4.64], P2 ;  /* 0x4190000004067fae */ /* 0x0009e800091a101c */
[----:B-1----:R-:W2:Y:S01]  /*1b480*/  LDL.LU R14, [R1+0x2d0] ;  /* 0x0002d000010e7983 */ /* 0x002ea20000300800 */
[----:B-----5:R-:W-:-:S04]  /*1b490*/  IADD3 R12, P4, PT, R12, UR12, RZ ;  /* 0x0000000c0c0c7c10 */ /* 0x020fc8000ff9e0ff */
[----:B------:R-:W-:Y:S01]  /*1b4a0*/  IADD3.X R13, PT, PT, R13, UR13, RZ, P4, !PT ;  /* 0x0000000d0d0d7c10 */ /* 0x000fe2000a7fe4ff */
[----:B------:R-:W-:Y:S01]  /*1b4b0*/  STL [R1+0x328], R12 ;  /* 0x0003280c01007387 */ /* 0x000fe20000100800 */
[----:B----4-:R-:W-:Y:S02]  /*1b4c0*/  IMAD.MOV.U32 R4, RZ, RZ, R12 ;  /* 0x000000ffff047224 */ /* 0x010fe400078e000c */
[----:B------:R-:W-:Y:S01]  /*1b4d0*/  MOV R5, R13 ;  /* 0x0000000d00057202 */ /* 0x000fe20000000f00 */
[----:B------:R1:W-:Y:S04]  /*1b4e0*/  STL [R1+0x324], R13 ;  /* 0x0003240d01007387 */ /* 0x0003e80000100800 */
[----:B---3--:R-:W3:Y:S04]  /*1b4f0*/  LDL.LU R15, [R1+0x2cc] ;  /* 0x0002cc00010f7983 */ /* 0x008ee80000300800 */
[----:B------:R4:W-:Y:S04]  /*1b500*/  LDGSTS.E [R6+0x41d00], desc[UR28][R4.64], P2 ;  /* 0x41d0000004067fae */ /* 0x0009e800091a101c */
[----:B-1----:R-:W5:Y:S04]  /*1b510*/  LDL.LU R13, [R1+0x2ec] ;  /* 0x0002ec00010d7983 */ /* 0x002f680000300800 */
[----:B------:R-:W5:Y:S01]  /*1b520*/  LDL.LU R12, [R1+0x2f0] ;  /* 0x0002f000010c7983 */ /* 0x000f620000300800 */
[----:B--2---:R-:W-:-:S04]  /*1b530*/  IADD3 R10, P4, PT, R10, UR12, RZ ;  /* 0x0000000c0a0a7c10 */ /* 0x004fc8000ff9e0ff */
[----:B------:R-:W-:Y:S02]  /*1b540*/  IADD3.X R18, PT, PT, R18, UR13, RZ, P4, !PT ;  /* 0x0000000d12127c10 */ /* 0x000fe4000a7fe4ff */
[----:B------:R-:W-:Y:S01]  /*1b550*/  IADD3 R11, P5, PT, R11, UR12, RZ ;  /* 0x0000000c0b0b7c10 */ /* 0x000fe2000ffbe0ff */
[----:B------:R1:W-:Y:S03]  /*1b560*/  STL [R1+0x250], R10 ;  /* 0x0002500a01007387 */ /* 0x0003e60000100800 */
[----:B------:R-:W-:Y:S01]  /*1b570*/  IADD3.X R17, PT, PT, R17, UR13, RZ, P5, !PT ;  /* 0x0000000d11117c10 */ /* 0x000fe2000affe4ff */
[----:B------:R-:W-:Y:S01]  /*1b580*/  STL [R1+0x24c], R18 ;  /* 0x00024c1201007387 */ /* 0x000fe20000100800 */
[----:B----4-:R-:W-:Y:S02]  /*1b590*/  IMAD.MOV.U32 R4, RZ, RZ, R10 ;  /* 0x000000ffff047224 */ /* 0x010fe400078e000a */
[----:B------:R-:W-:Y:S01]  /*1b5a0*/  IMAD.MOV.U32 R5, RZ, RZ, R18 ;  /* 0x000000ffff057224 */ /* 0x000fe200078e0012 */
[----:B------:R2:W-:Y:S04]  /*1b5b0*/  STL [R1+0x270], R11 ;  /* 0x0002700b01007387 */ /* 0x0005e80000100800 */
[----:B------:R-:W-:Y:S04]  /*1b5c0*/  STL [R1+0x26c], R17 ;  /* 0x00026c1101007387 */ /* 0x000fe80000100800 */
[----:B-1----:R-:W4:Y:S01]  /*1b5d0*/  LDL.LU R10, [R1+0x310] ;  /* 0x00031000010a7983 */ /* 0x002f220000300800 */
[----:B------:R-:W-:-:S05]  /*1b5e0*/  VIADD R6, R19, UR5 ;  /* 0x0000000513067c36 */ /* 0x000fca0008000000 */
[----:B------:R1:W-:Y:S02]  /*1b5f0*/  LDGSTS.E [R6+0x40200], desc[UR28][R4.64], P2 ;  /* 0x4020000004067fae */ /* 0x0003e400091a101c */
[----:B-1----:R-:W-:Y:S01]  /*1b600*/  IMAD.MOV.U32 R4, RZ, RZ, R11 ;  /* 0x000000ffff047224 */ /* 0x002fe200078e000b */
[----:B------:R-:W-:Y:S01]  /*1b610*/  MOV R5, R17 ;  /* 0x0000001100057202 */ /* 0x000fe20000000f00 */
[----:B--2---:R-:W2:Y:S04]  /*1b620*/  LDL.LU R11, [R1+0x30c] ;  /* 0x00030c00010b7983 */ /* 0x004ea80000300800 */
[----:B------:R1:W-:Y:S01]  /*1b630*/  LDGSTS.E [R6+0x40600], desc[UR28][R4.64], P2 ;  /* 0x4060000004067fae */ /* 0x0003e200091a101c */
[----:B------:R-:W-:-:S04]  /*1b640*/  IADD3 R8, P4, PT, R8, UR12, RZ ;  /* 0x0000000c08087c10 */ /* 0x000fc8000ff9e0ff */
[----:B------:R-:W-:Y:S01]  /*1b650*/  IADD3.X R9, PT, PT, R9, UR13, RZ, P4, !PT ;  /* 0x0000000d09097c10 */ /* 0x000fe2000a7fe4ff */
[----:B------:R-:W-:Y:S01]  /*1b660*/  STL [R1+0x290], R8 ;  /* 0x0002900801007387 */ /* 0x000fe20000100800 */
[----:B-1----:R-:W-:-:S03]  /*1b670*/  IMAD.MOV.U32 R4, RZ, RZ, R8 ;  /* 0x000000ffff047224 */ /* 0x002fc600078e0008 */
[----:B------:R1:W-:Y:S01]  /*1b680*/  STL [R1+0x28c], R9 ;  /* 0x00028c0901007387 */ /* 0x0003e20000100800 */
[----:B------:R-:W-:-:S05]  /*1b690*/  IMAD.MOV.U32 R5, RZ, RZ, R9 ;  /* 0x000000ffff057224 */ /* 0x000fca00078e0009 */
[----:B------:R1:W-:Y:S04]  /*1b6a0*/  LDGSTS.E [R6+0x40a00], desc[UR28][R4.64], P2 ;  /* 0x40a0000004067fae */ /* 0x0003e800091a101c */
[----:B-1----:R-:W2:Y:S04]  /*1b6b0*/  LDL.LU R9, [R1+0x32c] ;  /* 0x00032c0001097983 */ /* 0x002ea80000300800 */
[----:B------:R-:W2:Y:S01]  /*1b6c0*/  LDL.LU R8, [R1+0x330] ;  /* 0x0003300001087983 */ /* 0x000ea20000300800 */
[----:B------:R-:W-:-:S04]  /*1b6d0*/  IADD3 R7, P4, PT, R7, UR12, RZ ;  /* 0x0000000c07077c10 */ /* 0x000fc8000ff9e0ff */
[----:B------:R-:W-:Y:S01]  /*1b6e0*/  IADD3.X R16, PT, PT, R16, UR13, RZ, P4, !PT ;  /* 0x0000000d10107c10 */ /* 0x000fe2000a7fe4ff */
[----:B------:R1:W-:Y:S01]  /*1b6f0*/  STL [R1+0x2b0], R7 ;  /* 0x0002b00701007387 */ /* 0x0003e20000100800 */
[----:B------:R-:W-:-:S03]  /*1b700*/  IMAD.MOV.U32 R4, RZ, RZ, R7 ;  /* 0x000000ffff047224 */ /* 0x000fc600078e0007 */
[----:B------:R3:W-:Y:S04]  /*1b710*/  STL [R1+0x2ac], R16 ;  /* 0x0002ac1001007387 */ /* 0x0007e80000100800 */
[----:B------:R-:W2:Y:S04]  /*1b720*/  LDL.LU R22, [R1+0x254] ;  /* 0x0002540001167983 */ /* 0x000ea80000300800 */
[----:B-1----:R-:W2:Y:S04]  /*1b730*/  LDL.LU R7, [R1+0x258] ;  /* 0x0002580001077983 */ /* 0x002ea80000300800 */
[----:B------:R-:W2:Y:S04]  /*1b740*/  LDL.LU R21, [R1+0x274] ;  /* 0x0002740001157983 */ /* 0x000ea80000300800 */
[----:B------:R-:W2:Y:S01]  /*1b750*/  LDL.LU R20, [R1+0x278] ;  /* 0x0002780001147983 */ /* 0x000ea20000300800 */
[----:B------:R-:W-:-:S05]  /*1b760*/  IMAD.MOV.U32 R5, RZ, RZ, R16 ;  /* 0x000000ffff057224 */ /* 0x000fca00078e0010 */
[----:B------:R1:W-:Y:S01]  /*1b770*/  LDGSTS.E [R6+0x40e00], desc[UR28][R4.64], P2 ;  /* 0x40e0000004067fae */ /* 0x0003e200091a101c */
[----:B------:R-:W-:-:S05]  /*1b780*/  IADD3 R14, P4, PT, R14, UR12, RZ ;  /* 0x0000000c0e0e7c10 */ /* 0x000fca000ff9e0ff */
[----:B------:R-:W-:Y:S01]  /*1b790*/  STL [R1+0x2d0], R14 ;  /* 0x0002d00e01007387 */ /* 0x000fe20000100800 */
[----:B---3--:R-:W-:-:S05]  /*1b7a0*/  IADD3.X R15, PT, PT, R15, UR13, RZ, P4, !PT ;  /* 0x0000000d0f0f7c10 */ /* 0x008fca000a7fe4ff */
[----:B------:R3:W-:Y:S04]  /*1b7b0*/  STL [R1+0x2cc], R15 ;  /* 0x0002cc0f01007387 */ /* 0x0007e80000100800 */
[----:B------:R-:W2:Y:S01]  /*1b7c0*/  LDL R23, [R1+0x534] ;  /* 0x0005340001177983 */ /* 0x000ea20000100800 */
[----:B-----5:R-:W-:-:S04]  /*1b7d0*/  IADD3 R12, P4, PT, R12, UR12, RZ ;  /* 0x0000000c0c0c7c10 */ /* 0x020fc8000ff9e0ff */
[----:B------:R-:W-:Y:S01]  /*1b7e0*/  IADD3.X R13, PT, PT, R13, UR13, RZ, P4, !PT ;  /* 0x0000000d0d0d7c10 */ /* 0x000fe2000a7fe4ff */
[----:B------:R-:W-:Y:S04]  /*1b7f0*/  STL [R1+0x2f0], R12 ;  /* 0x0002f00c01007387 */ /* 0x000fe80000100800 */
[----:B------:R5:W-:Y:S04]  /*1b800*/  STL [R1+0x2ec], R13 ;  /* 0x0002ec0d01007387 */ /* 0x000be80000100800 */
[----:B------:R-:W2:Y:S04]  /*1b810*/  LDL.LU R19, [R1+0x294] ;  /* 0x0002940001137983 */ /* 0x000ea80000300800 */
[----:B------:R-:W2:Y:S04]  /*1b820*/  LDL.LU R18, [R1+0x298] ;  /* 0x0002980001127983 */ /* 0x000ea80000300800 */
[----:B------:R-:W2:Y:S04]  /*1b830*/  LDL.LU R17, [R1+0x2b4] ;  /* 0x0002b40001117983 */ /* 0x000ea80000300800 */
[----:B------:R-:W2:Y:S01]  /*1b840*/  LDL.LU R16, [R1+0x2b8] ;  /* 0x0002b80001107983 */ /* 0x000ea20000300800 */
[----:B----4-:R-:W-:Y:S01]  /*1b850*/  IADD3 R10, P4, PT, R10, UR12, RZ ;  /* 0x0000000c0a0a7c10 */ /* 0x010fe2000ff9e0ff */
[----:B-1----:R-:W-:Y:S01]  /*1b860*/  IMAD.MOV.U32 R5, RZ, RZ, R15 ;  /* 0x000000ffff057224 */ /* 0x002fe200078e000f */
[----:B------:R-:W-:-:S03]  /*1b870*/  MOV R4, R14 ;  /* 0x0000000e00047202 */ /* 0x000fc60000000f00 */
[----:B------:R-:W-:Y:S04]  /*1b880*/  STL [R1+0x310], R10 ;  /* 0x0003100a01007387 */ /* 0x000fe80000100800 */
[----:B------:R1:W-:Y:S01]  /*1b890*/  LDGSTS.E [R6+0x41200], desc[UR28][R4.64], P2 ;  /* 0x4120000004067fae */ /* 0x0003e200091a101c */
[----:B--2---:R-:W-:-:S05]  /*1b8a0*/  IADD3.X R11, PT, PT, R11, UR13, RZ, P4, !PT ;  /* 0x0000000d0b0b7c10 */ /* 0x004fca000a7fe4ff */
[----:B------:R2:W-:Y:S04]  /*1b8b0*/  STL [R1+0x30c], R11 ;  /* 0x00030c0b01007387 */ /* 0x0005e80000100800 */
[----:B---3--:R-:W3:Y:S04]  /*1b8c0*/  LDL.LU R15, [R1+0x2d4] ;  /* 0x0002d400010f7983 */ /* 0x008ee80000300800 */
[----:B------:R-:W4:Y:S01]  /*1b8d0*/  LDL.LU R14, [R1+0x2d8] ;  /* 0x0002d800010e7983 */ /* 0x000f220000300800 */
[----:B-1----:R-:W-:Y:S02]  /*1b8e0*/  IMAD.MOV.U32 R4, RZ, RZ, R12 ;  /* 0x000000ffff047224 */ /* 0x002fe400078e000c */
[----:B------:R-:W-:-:S02]  /*1b8f0*/  IMAD.MOV.U32 R5, RZ, RZ, R13 ;  /* 0x000000ffff057224 */ /* 0x000fc400078e000d */
[----:B-----5:R-:W5:Y:S04]  /*1b900*/  LDL.LU R13, [R1+0x2f4] ;  /* 0x0002f400010d7983 */ /* 0x020f680000300800 */
[----:B------:R-:W5:Y:S04]  /*1b910*/  LDL.LU R12, [R1+0x2f8] ;  /* 0x0002f800010c7983 */ /* 0x000f680000300800 */
[----:B------:R1:W-:Y:S01]  /*1b920*/  LDGSTS.E [R6+0x41600], desc[UR28][R4.64], P2 ;  /* 0x4160000004067fae */ /* 0x0003e200091a101c */
[----:B------:R-:W-:-:S04]  /*1b930*/  IADD3 R8, P4, PT, R8, UR12, RZ ;  /* 0x0000000c08087c10 */ /* 0x000fc8000ff9e0ff */
[----:B------:R-:W-:Y:S01]  /*1b940*/  IADD3.X R9, PT, PT, R9, UR13, RZ, P4, !PT ;  /* 0x0000000d09097c10 */ /* 0x000fe2000a7fe4ff */
[----:B------:R-:W-:Y:S01]  /*1b950*/  STL [R1+0x330], R8 ;  /* 0x0003300801007387 */ /* 0x000fe20000100800 */
[----:B-1----:R-:W-:Y:S01]  /*1b960*/  IMAD.MOV.U32 R4, RZ, RZ, R10 ;  /* 0x000000ffff047224 */ /* 0x002fe200078e000a */
[----:B------:R-:W-:Y:S02]  /*1b970*/  MOV R5, R11 ;  /* 0x0000000b00057202 */ /* 0x000fe40000000f00 */
[----:B------:R1:W-:Y:S04]  /*1b980*/  STL [R1+0x32c], R9 ;  /* 0x00032c0901007387 */ /* 0x0003e80000100800 */
[----:B--2---:R-:W2:Y:S04]  /*1b990*/  LDL.LU R11, [R1+0x314] ;  /* 0x00031400010b7983 */ /* 0x004ea80000300800 */
[----:B------:R-:W2:Y:S04]  /*1b9a0*/  LDL.LU R10, [R1+0x318] ;  /* 0x00031800010a7983 */ /* 0x000ea80000300800 */
[----:B------:R1:W-:Y:S01]  /*1b9b0*/  LDGSTS.E [R6+0x41a00], desc[UR28][R4.64], P2 ;  /* 0x41a0000004067fae */ /* 0x0003e200091a101c */
[----:B------:R-:W-:Y:S01]  /*1b9c0*/  IADD3 R7, P4, PT, R7, UR12, RZ ;  /* 0x0000000c07077c10 */ /* 0x000fe2000ff9e0ff */
[----:B-1----:R-:W-:-:S02]  /*1b9d0*/  IMAD.MOV.U32 R5, RZ, RZ, R9 ;  /* 0x000000ffff057224 */ /* 0x002fc400078e0009 */
[----:B------:R-:W-:Y:S01]  /*1b9e0*/  IMAD.MOV.U32 R4, RZ, RZ, R8 ;  /* 0x000000ffff047224 */ /* 0x000fe200078e0008 */
[----:B------:R-:W2:Y:S04]  /*1b9f0*/  LDL.LU R9, [R1+0x334] ;  /* 0x0003340001097983 */ /* 0x000ea80000300800 */
[----:B------:R-:W2:Y:S01]  /*1ba00*/  LDL.LU R8, [R1+0x338] ;  /* 0x0003380001087983 */ /* 0x000ea20000300800 */
[----:B------:R-:W-:Y:S02]  /*1ba10*/  IADD3 R20, P5, PT, R20, UR12, RZ ;  /* 0x0000000c14147c10 */ /* 0x000fe4000ffbe0ff */
[----:B------:R-:W-:Y:S01]  /*1ba20*/  IADD3.X R22, PT, PT, R22, UR13, RZ, P4, !PT ;  /* 0x0000000d16167c10 */ /* 0x000fe2000a7fe4ff */
[----:B------:R1:W-:Y:S01]  /*1ba30*/  LDGSTS.E [R6+0x41e00], desc[UR28][R4.64], P2 ;  /* 0x41e0000004067fae */ /* 0x0003e200091a101c */
[----:B------:R-:W-:-:S03]  /*1ba40*/  IADD3.X R21, PT, PT, R21, UR13, RZ, P5, !PT ;  /* 0x0000000d15157c10 */ /* 0x000fc6000affe4ff */
[----:B------:R1:W-:Y:S04]  /*1ba50*/  STL [R1+0x258], R7 ;  /* 0x0002580701007387 */ /* 0x0003e80000100800 */
[----:B------:R2:W-:Y:S04]  /*1ba60*/  STL [R1+0x254], R22 ;  /* 0x0002541601007387 */ /* 0x0005e80000100800 */
[----:B------:R2:W-:Y:S01]  /*1ba70*/  STL [R1+0x278], R20 ;  /* 0x0002781401007387 */ /* 0x0005e20000100800 */
[----:B-1----:R-:W-:-:S03]  /*1ba80*/  IMAD.MOV.U32 R4, RZ, RZ, R7 ;  /* 0x000000ffff047224 */ /* 0x002fc600078e0007 */
[----:B------:R1:W-:Y:S04]  /*1ba90*/  STL [R1+0x274], R21 ;  /* 0x0002741501007387 */ /* 0x0003e80000100800 */
[----:B------:R-:W2:Y:S01]  /*1baa0*/  LDL R7, [R1+0x33c] ;  /* 0x00033c0001077983 */ /* 0x000ea20000100800 */
[----:B------:R-:W-:Y:S01]  /*1bab0*/  MOV R5, R22 ;  /* 0x0000001600057202 */ /* 0x000fe20000000f00 */
[----:B------:R-:W-:-:S04]  /*1bac0*/  UIADD3 UR17, UPT, UPT, UR17, 0x1, URZ ;  /* 0x0000000111117890 */ /* 0x000fc8000fffe0ff */
[----:B------:R-:W-:-:S04]  /*1bad0*/  UISETP.GT.AND UP1, UPT, UR17, 0x1, UPT ;  /* 0x000000011100788c */ /* 0x000fc8000bf24270 */
[----:B------:R-:W-:Y:S01]  /*1bae0*/  USEL UR17, UR17, URZ, !UP1 ;  /* 0x000000ff11117287 */ /* 0x000fe2000c800000 */
[----:B------:R-:W-:-:S05]  /*1baf0*/  VIADD R6, R23, UR5 ;  /* 0x0000000517067c36 */ /* 0x000fca0008000000 */
[----:B------:R1:W-:Y:S02]  /*1bb00*/  LDGSTS.E [R6+0x40300], desc[UR28][R4.64], P2 ;  /* 0x4030000004067fae */ /* 0x0003e400091a101c */
[----:B-1----:R-:W-:Y:S01]  /*1bb10*/  IMAD.MOV.U32 R4, RZ, RZ, R20 ;  /* 0x000000ffff047224 */ /* 0x002fe200078e0014 */
[----:B------:R-:W-:Y:S01]  /*1bb20*/  IADD3 R18, P4, PT, R18, UR12, RZ ;  /* 0x0000000c12127c10 */ /* 0x000fe2000ff9e0ff */
[----:B------:R-:W-:-:S03]  /*1bb30*/  IMAD.MOV.U32 R5, RZ, RZ, R21 ;  /* 0x000000ffff057224 */ /* 0x000fc600078e0015 */
[----:B------:R-:W-:Y:S02]  /*1bb40*/  IADD3.X R19, PT, PT, R19, UR13, RZ, P4, !PT ;  /* 0x0000000d13137c10 */ /* 0x000fe4000a7fe4ff */
[----:B------:R1:W-:Y:S01]  /*1bb50*/  LDGSTS.E [R6+0x40700], desc[UR28][R4.64], P2 ;  /* 0x4070000004067fae */ /* 0x0003e200091a101c */
[----:B------:R-:W-:-:S04]  /*1bb60*/  IADD3 R16, P4, PT, R16, UR12, RZ ;  /* 0x0000000c10107c10 */ /* 0x000fc8000ff9e0ff */
[----:B------:R-:W-:Y:S01]  /*1bb70*/  IADD3.X R17, PT, PT, R17, UR13, RZ, P4, !PT ;  /* 0x0000000d11117c10 */ /* 0x000fe2000a7fe4ff */
[----:B-1----:R-:W-:Y:S02]  /*1bb80*/  IMAD.MOV.U32 R4, RZ, RZ, R18 ;  /* 0x000000ffff047224 */ /* 0x002fe400078e0012 */
[----:B------:R-:W-:-:S05]  /*1bb90*/  IMAD.MOV.U32 R5, RZ, RZ, R19 ;  /* 0x000000ffff057224 */ /* 0x000fca00078e0013 */
[----:B------:R1:W-:Y:S02]  /*1bba0*/  LDGSTS.E [R6+0x40b00], desc[UR28][R4.64], P2 ;  /* 0x40b0000004067fae */ /* 0x0003e400091a101c */
[----:B-1----:R-:W-:Y:S01]  /*1bbb0*/  MOV R4, R16 ;  /* 0x0000001000047202 */ /* 0x002fe20000000f00 */
[----:B------:R-:W-:-:S05]  /*1bbc0*/  IMAD.MOV.U32 R5, RZ, RZ, R17 ;  /* 0x000000ffff057224 */ /* 0x000fca00078e0011 */
[----:B------:R1:W-:Y:S01]  /*1bbd0*/  LDGSTS.E [R6+0x40f00], desc[UR28][R4.64], P2 ;  /* 0x40f0000004067fae */ /* 0x0003e200091a101c */
[----:B----4-:R-:W-:-:S04]  /*1bbe0*/  IADD3 R14, P4, PT, R14, UR12, RZ ;  /* 0x0000000c0e0e7c10 */ /* 0x010fc8000ff9e0ff */
[----:B---3--:R-:W-:Y:S02]  /*1bbf0*/  IADD3.X R15, PT, PT, R15, UR13, RZ, P4, !PT ;  /* 0x0000000d0f0f7c10 */ /* 0x008fe4000a7fe4ff */
[----:B-----5:R-:W-:Y:S01]  /*1bc00*/  IADD3 R12, P4, PT, R12, UR12, RZ ;  /* 0x0000000c0c0c7c10 */ /* 0x020fe2000ff9e0ff */
[----:B-1----:R-:W-:Y:S02]  /*1bc10*/  IMAD.MOV.U32 R4, RZ, RZ, R14 ;  /* 0x000000ffff047224 */ /* 0x002fe400078e000e */
[----:B------:R-:W-:Y:S01]  /*1bc20*/  IMAD.MOV.U32 R5, RZ, RZ, R15 ;  /* 0x000000ffff057224 */ /* 0x000fe200078e000f */
[----:B------:R-:W-:Y:S01]  /*1bc30*/  IADD3.X R13, PT, PT, R13, UR13, RZ, P4, !PT ;  /* 0x0000000d0d0d7c10 */ /* 0x000fe2000a7fe4ff */
[----:B------:R3:W-:Y:S04]  /*1bc40*/  STL [R1+0x298], R18 ;  /* 0x0002981201007387 */ /* 0x0007e80000100800 */
[----:B------:R1:W-:Y:S04]  /*1bc50*/  LDGSTS.E [R6+0x41300], desc[UR28][R4.64], P2 ;  /* 0x4130000004067fae */ /* 0x0003e800091a101c */
[----:B------:R3:W-:Y:S04]  /*1bc60*/  STL [R1+0x294], R19 ;  /* 0x0002941301007387 */ /* 0x0007e80000100800 */
[----:B------:R3:W-:Y:S01]  /*1bc70*/  STL [R1+0x2b8], R16 ;  /* 0x0002b81001007387 */ /* 0x0007e20000100800 */
[----:B-1----:R-:W-:Y:S01]  /*1bc80*/  IMAD.MOV.U32 R4, RZ, RZ, R12 ;  /* 0x000000ffff047224 */ /* 0x002fe200078e000c */
[----:B------:R-:W-:-:S02]  /*1bc90*/  MOV R5, R13 ;  /* 0x0000000d00057202 */ /* 0x000fc40000000f00 */
[----:B--2---:R-:W-:Y:S01]  /*1bca0*/  IADD3 R10, P4, PT, R10, UR12, RZ ;  /* 0x0000000c0a0a7c10 */ /* 0x004fe2000ff9e0ff */
[----:B------:R3:W-:Y:S03]  /*1bcb0*/  STL [R1+0x2b4], R17 ;  /* 0x0002b41101007387 */ /* 0x0007e60000100800 */
[----:B------:R-:W-:Y:S01]  /*1bcc0*/  IADD3.X R11, PT, PT, R11, UR13, RZ, P4, !PT ;  /* 0x0000000d0b0b7c10 */ /* 0x000fe2000a7fe4ff */
[----:B------:R1:W-:Y:S04]  /*1bcd0*/  LDGSTS.E [R6+0x41700], desc[UR28][R4.64], P2 ;  /* 0x4170000004067fae */ /* 0x0003e800091a101c */
[----:B------:R3:W-:Y:S04]  /*1bce0*/  STL [R1+0x2d8], R14 ;  /* 0x0002d80e01007387 */ /* 0x0007e80000100800 */
[----:B------:R3:W-:Y:S01]  /*1bcf0*/  STL [R1+0x2d4], R15 ;  /* 0x0002d40f01007387 */ /* 0x0007e20000100800 */
[----:B-1----:R-:W-:-:S02]  /*1bd00*/  IMAD.MOV.U32 R4, RZ, RZ, R10 ;  /* 0x000000ffff047224 */ /* 0x002fc400078e000a */
[----:B------:R-:W-:Y:S01]  /*1bd10*/  IMAD.MOV.U32 R5, RZ, RZ, R11 ;  /* 0x000000ffff057224 */ /* 0x000fe200078e000b */
[----:B------:R-:W-:Y:S01]  /*1bd20*/  IADD3 R8, P4, PT, R8, UR12, RZ ;  /* 0x0000000c08087c10 */ /* 0x000fe2000ff9e0ff */
[----:B------:R3:W-:Y:S03]  /*1bd30*/  STL [R1+0x2f8], R12 ;  /* 0x0002f80c01007387 */ /* 0x0007e60000100800 */
[----:B------:R-:W-:Y:S01]  /*1bd40*/  IADD3.X R9, PT, PT, R9, UR13, RZ, P4, !PT ;  /* 0x0000000d09097c10 */ /* 0x000fe2000a7fe4ff */
[----:B------:R3:W-:Y:S04]  /*1bd50*/  STL [R1+0x2f4], R13 ;  /* 0x0002f40d01007387 */ /* 0x0007e80000100800 */
[----:B------:R3:W-:Y:S04]  /*1bd60*/  STL [R1+0x318], R10 ;  /* 0x0003180a01007387 */ /* 0x0007e80000100800 */
[----:B------:R3:W-:Y:S04]  /*1bd70*/  STL [R1+0x314], R11 ;  /* 0x0003140b01007387 */ /* 0x0007e80000100800 */
[----:B------:R1:W-:Y:S04]  /*1bd80*/  LDGSTS.E [R6+0x41b00], desc[UR28][R4.64], P2 ;  /* 0x41b0000004067fae */ /* 0x0003e800091a101c */
[----:B------:R3:W-:Y:S04]  /*1bd90*/  STL [R1+0x338], R8 ;  /* 0x0003380801007387 */ /* 0x0007e80000100800 */
[----:B------:R3:W-:Y:S01]  /*1bda0*/  STL [R1+0x334], R9 ;  /* 0x0003340901007387 */ /* 0x0007e20000100800 */
[----:B-1----:R-:W-:-:S02]  /*1bdb0*/  IMAD.MOV.U32 R4, RZ, RZ, R8 ;  /* 0x000000ffff047224 */ /* 0x002fc400078e0008 */
[----:B------:R-:W-:-:S05]  /*1bdc0*/  IMAD.MOV.U32 R5, RZ, RZ, R9 ;  /* 0x000000ffff057224 */ /* 0x000fca00078e0009 */
[----:B------:R1:W-:Y:S01]  /*1bdd0*/  LDGSTS.E [R6+0x41f00], desc[UR28][R4.64], P2 ;  /* 0x41f0000004067fae */ /* 0x0003e200091a101c */
[C---:B------:R-:W-:Y:S01]  /*1bde0*/  ISETP.NE.U32.AND P2, PT, R169.reuse, R7, PT ;  /* 0x00000007a900720c */ /* 0x040fe20003f45070 */
[----:B------:R-:W-:Y:S02]  /*1bdf0*/  USEL UR5, URZ, 0x1, !UP1 ;  /* 0x00000001ff057887 */ /* 0x000fe4000c800000 */
[----:B------:R-:W0:Y:S02]  /*1be00*/  LDGDEPBAR ;  /* 0x00000000000079af */ /* 0x000e240000000000 */
[----:B------:R-:W-:Y:S01]  /*1be10*/  ULOP3.LUT UR5, UR6, UR5, URZ, 0x3c, !UPT ;  /* 0x0000000506057292 */ /* 0x000fe2000f8e3cff */
[----:B------:R-:W-:Y:S01]  /*1be20*/  IADD3 R169, PT, PT, R169, 0x1, RZ ;  /* 0x00000001a9a97810 */ /* 0x000fe20007ffe0ff */
[----:B-1----:R-:W-:-:S06]  /*1be30*/  IMAD.U32 R4, RZ, RZ, UR6 ;  /* 0x00000006ff047e24 */ /* 0x002fcc000f8e00ff */
[----:B---3--:R-:W-:Y:S05]  /*1be40*/  @P2 BRA `(.L_x_11) ;  /* 0xffffff9000402947 */ /* 0x008fea000383ffff */
.L_x_8:
[----:B------:R-:W1:Y:S01]  /*1be50*/  LDC R3, c[0x0][0x3b4] ;  /* 0x0000ed00ff037b82 */ /* 0x000e620000000800 */
[----:B------:R-:W2:Y:S01]  /*1be60*/  LDCU UR5, c[0x0][0x3b8] ;  /* 0x00007700ff0577ac */ /* 0x000ea20008000800 */
[----:B------:R-:W3:Y:S01]  /*1be70*/  LDCU.128 UR12, c[0x0][0x390] ;  /* 0x00007200ff0c77ac */ /* 0x000ee20008000c00 */
[----:B------:R-:W-:Y:S05]  /*1be80*/  @!P1 BRA `(.L_x_12) ;  /* 0x0000000000109947 */ /* 0x000fea0003800000 */
[----:B------:R-:W-:-:S06]  /*1be90*/  USHF.L.U32 UR6, UR6, 0x1f, URZ ;  /* 0x0000001f06067899 */ /* 0x000fcc00080006ff */
[----:B------:R-:W-:-:S04]  /*1bea0*/  IMAD.U32 R0, RZ, RZ, UR6 ;  /* 0x00000006ff007e24 */ /* 0x000fc8000f8e00ff */
[----:B------:R-:W4:Y:S02]  /*1beb0*/  SYNCS.PHASECHK.TRANS64.TRYWAIT P0, [UR4], R0 ;  /* 0x00000000ff0075a7 */ /* 0x000f240008001104 */
[----:B----4-:R-:W-:Y:S05]  /*1bec0*/  @!P0 BRA `(.L_x_13) ;  /* 0x0000002400fc8947 */ /* 0x010fea0003800000 */
.L_x_12:
[----:B------:R-:W4:Y:S01]  /*1bed0*/  LDL.LU R146, [R1+0x4] ;  /* 0x0000040001927983 */ /* 0x000f220000300800 */
[----:B------:R-:W-:-:S04]  /*1bee0*/  DEPBAR.LE SB0, 0x0 ;  /* 0x000080000000791a */ /* 0x000fc80000000000 */
[----:B------:R-:W5:Y:S04]  /*1bef0*/  LDL.LU R144, [R1+0xc] ;  /* 0x00000c0001907983 */ /* 0x000f680000300800 */
[----:B---3--:R-:W3:Y:S01]  /*1bf00*/  LDL.LU R142, [R1+0xd0] ;  /* 0x0000d000018e7983 */ /* 0x008ee20000300800 */
[----:B------:R-:W-:Y:S06]  /*1bf10*/  BAR.SYNC.DEFER_BLOCKING 0x0 ;  /* 0x0000000000007b1d */ /* 0x000fec0000010000 */
[----:B------:R-:W2:Y:S02]  /*1bf20*/  @!P3 SYNCS.CCTL.IV [UR9+0x54000] ;  /* 0x05400000ff00b9b1 */ /* 0x000ea40008000009 */
[----:B--2---:R-:W-:Y:S06]  /*1bf30*/  BAR.SYNC.DEFER_BLOCKING 0x0 ;  /* 0x0000000000007b1d */ /* 0x004fec0000010000 */
[----:B------:R-:W2:Y:S01]  /*1bf40*/  LDTM.x128 R4, tmem[UR11] ;  /* 0x0000000b000479ee */ /* 0x000ea200083c0000 */
[----:B------:R-:W1:Y:S01]  /*1bf50*/  @!P3 SYNCS.CCTL.IV [UR9+0x54008] ;  /* 0x05400800ff00b9b1 */ /* 0x000e620008000009 */
[----:B------:R-:W-:Y:S01]  /*1bf60*/  NOP ;  /* 0x0000000000007918 */ /* 0x000fe20000000000 */
[C---:B----4-:R-:W-:Y:S01]  /*1bf70*/  VIADD R2, R146.reuse, 0x1 ;  /* 0x0000000192027836 */ /* 0x050fe20000000000 */
[C---:B------:R-:W-:Y:S01]  /*1bf80*/  ISETP.GE.AND P6, PT, R146.reuse, UR15, PT ;  /* 0x0000000f92007c0c */ /* 0x040fe2000bfc6270 */
[----:B------:R-:W-:-:S02]  /*1bf90*/  VIADD R134, R146, 0x2 ;  /* 0x0000000292867836 */ /* 0x000fc40000000000 */
[----:B------:R-:W-:Y:S01]  /*1bfa0*/  IMAD R137, R146, UR5, RZ ;  /* 0x0000000592897c24 */ /* 0x000fe2000f8e02ff */
[C---:B-----5:R-:W-:Y:S01]  /*1bfb0*/  ISETP.GE.AND P2, PT, R144.reuse, UR14, PT ;  /* 0x0000000e90007c0c */ /* 0x060fe2000bf46270 */
[----:B-1----:R-:W-:Y:S01]  /*1bfc0*/  IMAD R0, R144, R3, RZ ;  /* 0x0000000390007224 */ /* 0x002fe200078e02ff */
[----:B------:R-:W-:Y:S01]  /*1bfd0*/  ISETP.GE.AND P4, PT, R2, UR15, PT ;  /* 0x0000000f02007c0c */ /* 0x000fe2000bf86270 */
[C---:B------:R-:W-:Y:S01]  /*1bfe0*/  VIADD R136, R146.reuse, 0x4 ;  /* 0x0000000492887836 */ /* 0x040fe20000000000 */
[----:B------:R-:W-:Y:S01]  /*1bff0*/  ISETP.LT.AND P2, PT, R146, UR15, !P2 ;  /* 0x0000000f92007c0c */ /* 0x000fe2000d741270 */
[----:B------:R-:W-:Y:S01]  /*1c000*/  VIADD R141, R137, UR5 ;  /* 0x00000005898d7c36 */ /* 0x000fe20008000000 */
[----:B------:R-:W-:Y:S02]  /*1c010*/  LEA R132, P0, R0, UR12, 0x2 ;  /* 0x0000000c00847c11 */ /* 0x000fe4000f8010ff */
[----:B------:R-:W-:Y:S02]  /*1c020*/  IADD3 R2, PT, PT, R146, 0x3, RZ ;  /* 0x0000000392027810 */ /* 0x000fe40007ffe0ff */
[----:B------:R-:W-:Y:S01]  /*1c030*/  LEA.HI.X.SX32 R133, R0, UR13, 0x2, P0 ;  /* 0x0000000d00857c11 */ /* 0x000fe200080f16ff */
[----:B------:R-:W-:Y:S01]  /*1c040*/  IMAD R0, R3, 0x80, R0 ;  /* 0x0000008003007824 */ /* 0x000fe200078e0200 */
[----:B------:R-:W-:-:S02]  /*1c050*/  ISETP.GE.AND P0, PT, R134, UR15, PT ;  /* 0x0000000f86007c0c */ /* 0x000fc4000bf06270 */
[----:B------:R-:W-:Y:S01]  /*1c060*/  ISETP.GE.AND P1, PT, R2, UR15, PT ;  /* 0x0000000f02007c0c */ /* 0x000fe2000bf26270 */
[----:B------:R-:W-:Y:S01]  /*1c070*/  IMAD.WIDE R134, R137, 0x4, R132 ;  /* 0x0000000489867825 */ /* 0x000fe200078e0284 */
[----:B------:R-:W-:Y:S02]  /*1c080*/  LEA R2, P5, R0, UR12, 0x2 ;  /* 0x0000000c00027c11 */ /* 0x000fe4000f8a10ff */
[----:B------:R-:W-:Y:S02]  /*1c090*/  ISETP.GE.AND P3, PT, R136, UR15, PT ;  /* 0x0000000f88007c0c */ /* 0x000fe4000bf66270 */
[----:B--2---:R1:W-:Y:S01]  /*1c0a0*/  @P2 STG.E desc[UR28][R134.64], R4 ;  /* 0x0000000486002986 */ /* 0x0043e2000c10191c */
[----:B---3--:R-:W-:Y:S02]  /*1c0b0*/  ISETP.LT.AND P2, PT, R142, UR14, !P6 ;  /* 0x0000000e8e007c0c */ /* 0x008fe4000f741270 */
[----:B------:R-:W-:Y:S02]  /*1c0c0*/  ISETP.LT.AND P6, PT, R144, UR14, !P4 ;  /* 0x0000000e90007c0c */ /* 0x000fe4000e7c1270 */
[----:B------:R-:W-:Y:S01]  /*1c0d0*/  LEA.HI.X.SX32 R3, R0, UR13, 0x2, P5 ;  /* 0x0000000d00037c11 */ /* 0x000fe2000a8f16ff */
[----:B------:R-:W-:Y:S01]  /*1c0e0*/  VIADD R0, R146, 0x5 ;  /* 0x0000000592007836 */ /* 0x000fe20000000000 */
[----:B------:R-:W-:-:S02]  /*1c0f0*/  ISETP.LT.AND P4, PT, R142, UR14, !P4 ;  /* 0x0000000e8e007c0c */ /* 0x000fc4000e781270 */
[----:B------:R-:W-:Y:S01]  /*1c100*/  ISETP.LT.AND P5, PT, R144, UR14, !P0 ;  /* 0x0000000e90007c0c */ /* 0x000fe2000c7a1270 */
[----:B------:R-:W-:Y:S01]  /*1c110*/  IMAD.WIDE R136, R137, 0x4, R2 ;  /* 0x0000000489887825 */ /* 0x000fe200078e0202 */
[C---:B------:R-:W-:Y:S02]  /*1c120*/  IADD3 R143, PT, PT, R141.reuse, UR5, RZ ;  /* 0x000000058d8f7c10 */ /* 0x040fe4000fffe0ff */
[----:B------:R-:W-:Y:S01]  /*1c130*/  ISETP.LT.AND P0, PT, R142, UR14, !P0 ;  /* 0x0000000e8e007c0c */ /* 0x000fe2000c701270 */
[C---:B-1----:R-:W-:Y:S01]  /*1c140*/  IMAD.WIDE R134, R141.reuse, 0x4, R132 ;  /* 0x000000048d867825 */ /* 0x042fe200078e0284 */
[----:B------:R1:W-:Y:S01]  /*1c150*/  @P2 STG.E desc[UR28][R136.64], R68 ;  /* 0x0000004488002986 */ /* 0x0003e2000c10191c */
[----:B------:R-:W-:Y:S02]  /*1c160*/  ISETP.GE.AND P2, PT, R0, UR15, PT ;  /* 0x0000000f00007c0c */ /* 0x000fe4000bf46270 */
[----:B------:R-:W-:Y:S01]  /*1c170*/  IMAD.WIDE R138, R141, 0x4, R2 ;  /* 0x000000048d8a7825 */ /* 0x000fe200078e0202 */
[----:B------:R2:W-:Y:S01]  /*1c180*/  @P6 STG.E desc[UR28][R134.64], R5 ;  /* 0x0000000586006986 */ /* 0x0005e2000c10191c */
[----:B------:R-:W-:-:S02]  /*1c190*/  ISETP.LT.AND P6, PT, R144, UR14, !P1 ;  /* 0x0000000e90007c0c */ /* 0x000fc4000cfc1270 */
[C---:B------:R-:W-:Y:S01]  /*1c1a0*/  VIADD R145, R143.reuse, UR5 ;  /* 0x000000058f917c36 */ /* 0x040fe20008000000 */
[----:B------:R3:W-:Y:S01]  /*1c1b0*/  @P4 STG.E desc[UR28][R138.64], R69 ;  /* 0x000000458a004986 */ /* 0x0007e2000c10191c */
[----:B------:R-:W-:Y:S01]  /*1c1c0*/  IMAD.WIDE R140, R143, 0x4, R132 ;  /* 0x000000048f8c7825 */ /* 0x000fe200078e0284 */
[----:B------:R-:W-:-:S03]  /*1c1d0*/  ISETP.LT.AND P1, PT, R142, UR14, !P1 ;  /* 0x0000000e8e007c0c */ /* 0x000fc6000cf21270 */
[----:B-1----:R-:W-:Y:S01]  /*1c1e0*/  IMAD.WIDE R136, R143, 0x4, R2 ;  /* 0x000000048f887825 */ /* 0x002fe200078e0202 */
[----:B------:R-:W-:Y:S01]  /*1c1f0*/  @P5 STG.E desc[UR28][R140.64], R6 ;  /* 0x000000068c005986 */ /* 0x000fe2000c10191c */
[----:B------:R-:W-:Y:S02]  /*1c200*/  ISETP.LT.AND P5, PT, R144, UR14, !P3 ;  /* 0x0000000e90007c0c */ /* 0x000fe4000dfa1270 */
[C---:B--2---:R-:W-:Y:S01]  /*1c210*/  IMAD.WIDE R4, R145.reuse, 0x4, R132 ;  /* 0x0000000491047825 */ /* 0x044fe200078e0284 */
[----:B------:R1:W-:Y:S01]  /*1c220*/  @P0 STG.E desc[UR28][R136.64], R70 ;  /* 0x0000004688000986 */ /* 0x0003e2000c10191c */
[----:B------:R-:W-:Y:S02]  /*1c230*/  ISETP.LT.AND P3, PT, R142, UR14, !P3 ;  /* 0x0000000e8e007c0c */ /* 0x000fe4000df61270 */
[----:B------:R-:W-:Y:S01]  /*1c240*/  VIADD R0, R146, 0x6 ;  /* 0x0000000692007836 */ /* 0x000fe20000000000 */
[----:B------:R2:W-:Y:S01]  /*1c250*/  @P6 STG.E desc[UR28][R4.64], R7 ;  /* 0x0000000704006986 */ /* 0x0005e2000c10191c */
[----:B---3--:R-:W-:Y:S01]  /*1c260*/  IMAD.WIDE R68, R145, 0x4, R2 ;  /* 0x0000000491447825 */ /* 0x008fe200078e0202 */
[----:B------:R-:W-:-:S02]  /*1c270*/  ISETP.LT.AND P6, PT, R144, UR14, !P2 ;  /* 0x0000000e90007c0c */ /* 0x000fc4000d7c1270 */
[----:B------:R-:W-:Y:S01]  /*1c280*/  ISETP.GE.AND P4, PT, R0, UR15, PT ;  /* 0x0000000f00007c0c */ /* 0x000fe2000bf86270 */
[----:B------:R-:W-:Y:S01]  /*1c290*/  VIADD R145, R145, UR5 ;  /* 0x0000000591917c36 */ /* 0x000fe20008000000 */
[----:B------:R3:W-:Y:S01]  /*1c2a0*/  @P1 STG.E desc[UR28][R68.64], R71 ;  /* 0x0000004744001986 */ /* 0x0007e2000c10191c */
[----:B------:R-:W-:Y:S01]  /*1c2b0*/  VIADD R0, R146, 0x7 ;  /* 0x0000000792007836 */ /* 0x000fe20000000000 */
[----:B------:R-:W-:Y:S01]  /*1c2c0*/  ISETP.LT.AND P2, PT, R142, UR14, !P2 ;  /* 0x0000000e8e007c0c */ /* 0x000fe2000d741270 */
[C---:B------:R-:W-:Y:S02]  /*1c2d0*/  VIADD R139, R145.reuse, UR5 ;  /* 0x00000005918b7c36 */ /* 0x040fe40008000000 */
[C---:B------:R-:W-:Y:S01]  /*1c2e0*/  IMAD.WIDE R134, R145.reuse, 0x4, R132 ;  /* 0x0000000491867825 */ /* 0x040fe200078e0284 */
[----:B------:R-:W-:Y:S02]  /*1c2f0*/  ISETP.GE.AND P0, PT, R0, UR15, PT ;  /* 0x0000000f00007c0c */ /* 0x000fe4000bf06270 */
[----:B------:R-:W-:Y:S01]  /*1c300*/  IADD3 R0, PT, PT, R146, 0x8, RZ ;  /* 0x0000000892007810 */ /* 0x000fe20007ffe0ff */
[----:B-1----:R-:W-:Y:S01]  /*1c310*/  IMAD.WIDE R136, R145, 0x4, R2 ;  /* 0x0000000491887825 */ /* 0x002fe200078e0202 */
[----:B------:R1:W-:Y:S01]  /*1c320*/  @P5 STG.E desc[UR28][R134.64], R8 ;  /* 0x0000000886005986 */ /* 0x0003e2000c10191c */
[----:B------:R-:W-:-:S02]  /*1c330*/  ISETP.LT.AND P5, PT, R144, UR14, !P4 ;  /* 0x0000000e90007c0c */ /* 0x000fc4000e7a1270 */
[C---:B--2---:R-:W-:Y:S01]  /*1c340*/  IMAD.WIDE R4, R139.reuse, 0x4, R132 ;  /* 0x000000048b047825 */ /* 0x044fe200078e0284 */
[----:B------:R-:W-:Y:S01]  /*1c350*/  @P3 STG.E desc[UR28][R136.64], R72 ;  /* 0x0000004888003986 */ /* 0x000fe2000c10191c */
[----:B------:R-:W-:Y:S02]  /*1c360*/  ISETP.LT.AND P4, PT, R142, UR14, !P4 ;  /* 0x0000000e8e007c0c */ /* 0x000fe4000e781270 */
[C---:B---3--:R-:W-:Y:S01]  /*1c370*/  VIADD R71, R139.reuse, UR5 ;  /* 0x000000058b477c36 */ /* 0x048fe20008000000 */
[----:B------:R2:W-:Y:S01]  /*1c380*/  @P6 STG.E desc[UR28][R4.64], R9 ;  /* 0x0000000904006986 */ /* 0x0005e2000c10191c */
[----:B------:R-:W-:Y:S01]  /*1c390*/  ISETP.LT.AND P6, PT, R144, UR14, !P0 ;  /* 0x0000000e90007c0c */ /* 0x000fe2000c7c1270 */
[----:B------:R-:W-:Y:S01]  /*1c3a0*/  IMAD.WIDE R6, R139, 0x4, R2 ;  /* 0x000000048b067825 */ /* 0x000fe200078e0202 */
[----:B------:R-:W-:Y:S02]  /*1c3b0*/  ISETP.GE.AND P1, PT, R0, UR15, PT ;  /* 0x0000000f00007c0c */ /* 0x000fe4000bf26270 */
[C---:B-1----:R-:W-:Y:S01]  /*1c3c0*/  IADD3 R135, PT, PT, R71.reuse, UR5, RZ ;  /* 0x0000000547877c10 */ /* 0x042fe2000fffe0ff */
[----:B------:R-:W-:Y:S01]  /*1c3d0*/  VIADD R0, R146, 0x9 ;  /* 0x0000000992007836 */ /* 0x000fe20000000000 */
[----:B------:R1:W-:Y:S01]  /*1c3e0*/  @P2 STG.E desc[UR28][R6.64], R73 ;  /* 0x0000004906002986 */ /* 0x0003e2000c10191c */
[----:B------:R-:W-:Y:S01]  /*1c3f0*/  IMAD.WIDE R68, R71, 0x4, R132 ;  /* 0x0000000447447825 */ /* 0x000fe200078e0284 */
[----:B------:R-:W-:-:S02]  /*1c400*/  ISETP.LT.AND P0, PT, R142, UR14, !P0 ;  /* 0x0000000e8e007c0c */ /* 0x000fc4000c701270 */
[----:B------:R-:W-:Y:S01]  /*1c410*/  ISETP.GE.AND P3, PT, R0, UR15, PT ;  /* 0x0000000f00007c0c */ /* 0x000fe2000bf66270 */
[----:B------:R-:W-:Y:S01]  /*1c420*/  IMAD.WIDE R70, R71, 0x4, R2 ;  /* 0x0000000447467825 */ /* 0x000fe200078e0202 */
[----:B------:R-:W-:Y:S01]  /*1c430*/  @P5 STG.E desc[UR28][R68.64], R10 ;  /* 0x0000000a44005986 */ /* 0x000fe2000c10191c */
[----:B------:R-:W-:Y:S02]  /*1c440*/  ISETP.LT.AND P5, PT, R144, UR14, !P1 ;  /* 0x0000000e90007c0c */ /* 0x000fe4000cfa1270 */
[C---:B--2---:R-:W-:Y:S01]  /*1c450*/  IMAD.WIDE R4, R135.reuse, 0x4, R132 ;  /* 0x0000000487047825 */ /* 0x044fe200078e0284 */
[----:B------:R2:W-:Y:S01]  /*1c460*/  @P4 STG.E desc[UR28][R70.64], R74 ;  /* 0x0000004a46004986 */ /* 0x0005e2000c10191c */
[----:B------:R-:W-:Y:S02]  /*1c470*/  ISETP.LT.AND P1, PT, R142, UR14, !P1 ;  /* 0x0000000e8e007c0c */ /* 0x000fe4000cf21270 */
[----:B------:R-:W-:Y:S01]  /*1c480*/  VIADD R0, R146, 0xa ;  /* 0x0000000a92007836 */ /* 0x000fe20000000000 */
[----:B------:R3:W-:Y:S01]  /*1c490*/  @P6 STG.E desc[UR28][R4.64], R11 ;  /* 0x0000000b04006986 */ /* 0x0007e2000c10191c */
[----:B-1----:R-:W-:Y:S01]  /*1c4a0*/  IMAD.WIDE R6, R135, 0x4, R2 ;  /* 0x0000000487067825 */ /* 0x002fe200078e0202 */
[----:B------:R-:W-:-:S02]  /*1c4b0*/  ISETP.LT.AND P6, PT, R144, UR14, !P3 ;  /* 0x0000000e90007c0c */ /* 0x000fc4000dfc1270 */
[----:B------:R-:W-:Y:S01]  /*1c4c0*/  ISETP.GE.AND P2, PT, R0, UR15, PT ;  /* 0x0000000f00007c0c */ /* 0x000fe2000bf46270 */
[----:B------:R-:W-:Y:S01]  /*1c4d0*/  VIADD R135, R135, UR5 ;  /* 0x0000000587877c36 */ /* 0x000fe20008000000 */
[----:B------:R1:W-:Y:S01]  /*1c4e0*/  @P0 STG.E desc[UR28][R6.64], R75 ;  /* 0x0000004b06000986 */ /* 0x0003e2000c10191c */
[----:B------:R-:W-:Y:S01]  /*1c4f0*/  VIADD R0, R146, 0xb ;  /* 0x0000000b92007836 */ /* 0x000fe20000000000 */
[----:B------:R-:W-:Y:S01]  /*1c500*/  ISETP.LT.AND P3, PT, R142, UR14, !P3 ;  /* 0x0000000e8e007c0c */ /* 0x000fe2000df61270 */
[C---:B--2---:R-:W-:Y:S02]  /*1c510*/  VIADD R71, R135.reuse, UR5 ;  /* 0x0000000587477c36 */ /* 0x044fe40008000000 */
[----:B------:R-:W-:Y:S01]  /*1c520*/  IMAD.WIDE R8, R135, 0x4, R132 ;  /* 0x0000000487087825 */ /* 0x000fe200078e0284 */
[----:B------:R-:W-:-:S03]  /*1c530*/  ISETP.GE.AND P4, PT, R0, UR15, PT ;  /* 0x0000000f00007c0c */ /* 0x000fc6000bf86270 */
[----:B------:R-:W-:Y:S01]  /*1c540*/  IMAD.WIDE R68, R135, 0x4, R2 ;  /* 0x0000000487447825 */ /* 0x000fe200078e0202 */
[----:B------:R2:W-:Y:S01]  /*1c550*/  @P5 STG.E desc[UR28][R8.64], R12 ;  /* 0x0000000c08005986 */ /* 0x0005e2000c10191c */
[----:B------:R-:W-:Y:S02]  /*1c560*/  ISETP.LT.AND P5, PT, R144, UR14, !P2 ;  /* 0x0000000e90007c0c */ /* 0x000fe4000d7a1270 */
[C---:B---3--:R-:W-:Y:S01]  /*1c570*/  IMAD.WIDE R4, R71.reuse, 0x4, R132 ;  /* 0x0000000447047825 */ /* 0x048fe200078e0284 */
[----:B------:R3:W-:Y:S01]  /*1c580*/  @P1 STG.E desc[UR28][R68.64], R76 ;  /* 0x0000004c44001986 */ /* 0x0007e2000c10191c */
[----:B------:R-:W-:Y:S02]  /*1c590*/  ISETP.LT.AND P2, PT, R142, UR14, !P2 ;  /* 0x0000000e8e007c0c */ /* 0x000fe4000d741270 */
[----:B------:R-:W-:Y:S01]  /*1c5a0*/  VIADD R0, R146, 0xc ;  /* 0x0000000c92007836 */ /* 0x000fe20000000000 */
[----:B------:R4:W-:Y:S01]  /*1c5b0*/  @P6 STG.E desc[UR28][R4.64], R13 ;  /* 0x0000000d04006986 */ /* 0x0009e2000c10191c */
[C---:B------:R-:W-:Y:S01]  /*1c5c0*/  VIADD R11, R71.reuse, UR5 ;  /* 0x00000005470b7c36 */ /* 0x040fe20008000000 */
[----:B------:R-:W-:Y:S01]  /*1c5d0*/  ISETP.LT.AND P6, PT, R144, UR14, !P4 ;  /* 0x0000000e90007c0c */ /* 0x000fe2000e7c1270 */
[----:B-1----:R-:W-:Y:S01]  /*1c5e0*/  IMAD.WIDE R6, R71, 0x4, R2 ;  /* 0x0000000447067825 */ /* 0x002fe200078e0202 */
[----:B------:R-:W-:-:S02]  /*1c5f0*/  ISETP.GE.AND P0, PT, R0, UR15, PT ;  /* 0x0000000f00007c0c */ /* 0x000fc4000bf06270 */
[----:B------:R-:W-:Y:S01]  /*1c600*/  IADD3 R0, PT, PT, R146, 0xd, RZ ;  /* 0x0000000d92007810 */ /* 0x000fe20007ffe0ff */
[C---:B--2---:R-:W-:Y:S01]  /*1c610*/  IMAD.WIDE R8, R11.reuse, 0x4, R132 ;  /* 0x000000040b087825 */ /* 0x044fe200078e0284 */
[----:B------:R1:W-:Y:S01]  /*1c620*/  @P3 STG.E desc[UR28][R6.64], R77 ;  /* 0x0000004d06003986 */ /* 0x0003e2000c10191c */
[----:B------:R-:W-:Y:S02]  /*1c630*/  ISETP.LT.AND P4, PT, R142, UR14, !P4 ;  /* 0x0000000e8e007c0c */ /* 0x000fe4000e781270 */
[C---:B---3--:R-:W-:Y:S01]  /*1c640*/  VIADD R69, R11.reuse, UR5 ;  /* 0x000000050b457c36 */ /* 0x048fe20008000000 */
[----:B------:R-:W-:Y:S01]  /*1c650*/  ISETP.GE.AND P1, PT, R0, UR15, PT ;  /* 0x0000000f00007c0c */ /* 0x000fe2000bf26270 */
[----:B------:R-:W-:Y:S01]  /*1c660*/  IMAD.WIDE R10, R11, 0x4, R2 ;  /* 0x000000040b0a7825 */ /* 0x000fe200078e0202 */
[----:B------:R2:W-:Y:S01]  /*1c670*/  @P5 STG.E desc[UR28][R8.64], R14 ;  /* 0x0000000e08005986 */ /* 0x0005e2000c10191c */
[----:B------:R-:W-:Y:S02]  /*1c680*/  ISETP.LT.AND P5, PT, R144, UR14, !P0 ;  /* 0x0000000e90007c0c */ /* 0x000fe4000c7a1270 */
[----:B----4-:R-:W-:Y:S01]  /*1c690*/  IMAD.WIDE R4, R69, 0x4, R132 ;  /* 0x0000000445047825 */ /* 0x010fe200078e0284 */
[----:B------:R3:W-:Y:S01]  /*1c6a0*/  @P2 STG.E desc[UR28][R10.64], R78 ;  /* 0x0000004e0a002986 */ /* 0x0007e2000c10191c */
[----:B------:R-:W-:-:S02]  /*1c6b0*/  ISETP.LT.AND P0, PT, R142, UR14, !P0 ;  /* 0x0000000e8e007c0c */ /* 0x000fc4000c701270 */
[C---:B-1----:R-:W-:Y:S01]  /*1c6c0*/  IMAD.WIDE R6, R69.reuse, 0x4, R2 ;  /* 0x0000000445067825 */ /* 0x042fe200078e0202 */
[----:B------:R-:W-:Y:S01]  /*1c6d0*/  IADD3 R69, PT, PT, R69, UR5, RZ ;  /* 0x0000000545457c10 */ /* 0x000fe2000fffe0ff */
[----:B------:R1:W-:Y:S01]  /*1c6e0*/  @P6 STG.E desc[UR28][R4.64], R15 ;  /* 0x0000000f04006986 */ /* 0x0003e2000c10191c */
[----:B------:R-:W-:Y:S01]  /*1c6f0*/  ISETP.LT.AND P6, PT, R144, UR14, !P1 ;  /* 0x0000000e90007c0c */ /* 0x000fe2000cfc1270 */
[----:B------:R-:W-:Y:S01]  /*1c700*/  VIADD R0, R146, 0xe ;  /* 0x0000000e92007836 */ /* 0x000fe20000000000 */
[----:B------:R-:W-:Y:S01]  /*1c710*/  ISETP.LT.AND P1, PT, R142, UR14, !P1 ;  /* 0x0000000e8e007c0c */ /* 0x000fe2000cf21270 */
[C---:B------:R-:W-:Y:S01]  /*1c720*/  VIADD R13, R69.reuse, UR5 ;  /* 0x00000005450d7c36 */ /* 0x040fe20008000000 */
[----:B------:R4:W-:Y:S01]  /*1c730*/  @P4 STG.E desc[UR28][R6.64], R79 ;  /* 0x0000004f06004986 */ /* 0x0009e2000c10191c */
[----:B--2---:R-:W-:Y:S01]  /*1c740*/  IMAD.WIDE R8, R69, 0x4, R132 ;  /* 0x0000000445087825 */ /* 0x004fe200078e0284 */
[----:B------:R-:W-:-:S03]  /*1c750*/  ISETP.GE.AND P3, PT, R0, UR15, PT ;  /* 0x0000000f00007c0c */ /* 0x000fc6000bf66270 */
[----:B------:R-:W-:Y:S01]  /*1c760*/  VIADD R0, R146, 0xf ;  /* 0x0000000f92007836 */ /* 0x000fe20000000000 */
[----:B------:R2:W-:Y:S01]  /*1c770*/  @P5 STG.E desc[UR28][R8.64], R16 ;  /* 0x0000001008005986 */ /* 0x0005e2000c10191c */
[----:B---3--:R-:W-:Y:S01]  /*1c780*/  IMAD.WIDE R10, R69, 0x4, R2 ;  /* 0x00000004450a7825 */ /* 0x008fe200078e0202 */
[----:B------:R-:W-:Y:S02]  /*1c790*/  ISETP.LT.AND P5, PT, R144, UR14, !P3 ;  /* 0x0000000e90007c0c */ /* 0x000fe4000dfa1270 */
[----:B------:R-:W-:Y:S01]  /*1c7a0*/  ISETP.GE.AND P2, PT, R0, UR15, PT ;  /* 0x0000000f00007c0c */ /* 0x000fe2000bf46270 */
[C---:B-1----:R-:W-:Y:S01]  /*1c7b0*/  IMAD.WIDE R4, R13.reuse, 0x4, R132 ;  /* 0x000000040d047825 */ /* 0x042fe200078e0284 */
[----:B------:R1:W-:Y:S01]  /*1c7c0*/  @P0 STG.E desc[UR28][R10.64], R80 ;  /* 0x000000500a000986 */ /* 0x0003e2000c10191c */
[----:B------:R-:W-:Y:S02]  /*1c7d0*/  ISETP.LT.AND P3, PT, R142, UR14, !P3 ;  /* 0x0000000e8e007c0c */ /* 0x000fe4000df61270 */
[----:B------:R-:W-:Y:S01]  /*1c7e0*/  VIADD R0, R146, 0x10 ;  /* 0x0000001092007836 */ /* 0x000fe20000000000 */
[----:B------:R3:W-:Y:S01]  /*1c7f0*/  @P6 STG.E desc[UR28][R4.64], R17 ;  /* 0x0000001104006986 */ /* 0x0007e2000c10191c */
[----:B----4-:R-:W-:Y:S01]  /*1c800*/  IMAD.WIDE R6, R13, 0x4, R2 ;  /* 0x000000040d067825 */ /* 0x010fe200078e0202 */
[----:B------:R-:W-:-:S02]  /*1c810*/  ISETP.LT.AND P6, PT, R144, UR14, !P2 ;  /* 0x0000000e90007c0c */ /* 0x000fc4000d7c1270 */
[----:B------:R-:W-:Y:S01]  /*1c820*/  ISETP.GE.AND P4, PT, R0, UR15, PT ;  /* 0x0000000f00007c0c */ /* 0x000fe2000bf86270 */
[----:B------:R-:W-:Y:S01]  /*1c830*/  VIADD R13, R13, UR5 ;  /* 0x000000050d0d7c36 */ /* 0x000fe20008000000 */
[----:B------:R4:W-:Y:S01]  /*1c840*/  @P1 STG.E desc[UR28][R6.64], R81 ;  /* 0x0000005106001986 */ /* 0x0009e2000c10191c */
[----:B------:R-:W-:Y:S01]  /*1c850*/  VIADD R0, R146, 0x11 ;  /* 0x0000001192007836 */ /* 0x000fe20000000000 */
[----:B------:R-:W-:Y:S01]  /*1c860*/  ISETP.LT.AND P2, PT, R142, UR14, !P2 ;  /* 0x0000000e8e007c0c */ /* 0x000fe2000d741270 */
[C---:B------:R-:W-:Y:S02]  /*1c870*/  VIADD R15, R13.reuse, UR5 ;  /* 0x000000050d0f7c36 */ /* 0x040fe40008000000 */
[C---:B--2---:R-:W-:Y:S01]  /*1c880*/  IMAD.WIDE R8, R13.reuse, 0x4, R132 ;  /* 0x000000040d087825 */ /* 0x044fe200078e0284 */
[----:B------:R-:W-:Y:S02]  /*1c890*/  ISETP.GE.AND P0, PT, R0, UR15, PT ;  /* 0x0000000f00007c0c */ /* 0x000fe4000bf06270 */
[----:B------:R-:W-:Y:S01]  /*1c8a0*/  IADD3 R0, PT, PT, R146, 0x12, RZ ;  /* 0x0000001292007810 */ /* 0x000fe20007ffe0ff */
[----:B-1----:R-:W-:Y:S01]  /*1c8b0*/  IMAD.WIDE R10, R13, 0x4, R2 ;  /* 0x000000040d0a7825 */ /* 0x002fe200078e0202 */
[----:B------:R1:W-:Y:S01]  /*1c8c0*/  @P5 STG.E desc[UR28][R8.64], R18 ;  /* 0x0000001208005986 */ /* 0x0003e2000c10191c */
[----:B------:R-:W-:-:S02]  /*1c8d0*/  ISETP.LT.AND P5, PT, R144, UR14, !P4 ;  /* 0x0000000e90007c0c */ /* 0x000fc4000e7a1270 */
[C---:B---3--:R-:W-:Y:S01]  /*1c8e0*/  IMAD.WIDE R4, R15.reuse, 0x4, R132 ;  /* 0x000000040f047825 */ /* 0x048fe200078e0284 */
[----:B------:R2:W-:Y:S01]  /*1c8f0*/  @P3 STG.E desc[UR28][R10.64], R82 ;  /* 0x000000520a003986 */ /* 0x0005e2000c10191c */
[----:B------:R-:W-:Y:S02]  /*1c900*/  ISETP.LT.AND P4, PT, R142, UR14, !P4 ;  /* 0x0000000e8e007c0c */ /* 0x000fe4000e781270 */
[C---:B----4-:R-:W-:Y:S01]  /*1c910*/  IMAD.WIDE R6, R15.reuse, 0x4, R2 ;  /* 0x000000040f067825 */ /* 0x050fe200078e0202 */
[----:B------:R3:W-:Y:S01]  /*1c920*/  @P6 STG.E desc[UR28][R4.64], R19 ;  /* 0x0000001304006986 */ /* 0x0007e2000c10191c */
[----:B------:R-:W-:Y:S02]  /*1c930*/  ISETP.LT.AND P6, PT, R144, UR14, !P0 ;  /* 0x0000000e90007c0c */ /* 0x000fe4000c7c1270 */
[----:B------:R-:W-:Y:S01]  /*1c940*/  VIADD R15, R15, UR5 ;  /* 0x000000050f0f7c36 */ /* 0x000fe20008000000 */
[----:B------:R-:W-:Y:S01]  /*1c950*/  ISETP.GE.AND P1, PT, R0, UR15, PT ;  /* 0x0000000f00007c0c */ /* 0x000fe2000bf26270 */
[----:B------:R-:W-:Y:S01]  /*1c960*/  VIADD R0, R146, 0x13 ;  /* 0x0000001392007836 */ /* 0x000fe20000000000 */
[----:B------:R4:W-:Y:S01]  /*1c970*/  @P2 STG.E desc[UR28][R6.64], R83 ;  /* 0x0000005306002986 */ /* 0x0009e2000c10191c */
[C---:B-1----:R-:W-:Y:S01]  /*1c980*/  IMAD.WIDE R8, R15.reuse, 0x4, R132 ;  /* 0x000000040f087825 */ /* 0x042fe200078e0284 */
[----:B------:R-:W-:-:S02]  /*1c990*/  IADD3 R13, PT, PT, R15, UR5, RZ ;  /* 0x000000050f0d7c10 */ /* 0x000fc4000fffe0ff */
[----:B------:R-:W-:Y:S01]  /*1c9a0*/  ISETP.GE.AND P3, PT, R0, UR15, PT ;  /* 0x0000000f00007c0c */ /* 0x000fe2000bf66270 */
[----:B--2---:R-:W-:Y:S01]  /*1c9b0*/  IMAD.WIDE R10, R15, 0x4, R2 ;  /* 0x000000040f0a7825 */ /* 0x004fe200078e0202 */
[----:B------:R-:W-:Y:S01]  /*1c9c0*/  ISETP.LT.AND P0, PT, R142, UR14, !P0 ;  /* 0x0000000e8e007c0c */ /* 0x000fe2000c701270 */
[----:B------:R1:W-:Y:S01]  /*1c9d0*/  @P5 STG.E desc[UR28][R8.64], R20 ;  /* 0x0000001408005986 */ /* 0x0003e2000c10191c */
[----:B------:R-:W-:Y:S01]  /*1c9e0*/  ISETP.LT.AND P5, PT, R144, UR14, !P1 ;  /* 0x0000000e90007c0c */ /* 0x000fe2000cfa1270 */
[C---:B---3--:R-:W-:Y:S01]  /*1c9f0*/  IMAD.WIDE R4, R13.reuse, 0x4, R132 ;  /* 0x000000040d047825 */ /* 0x048fe200078e0284 */
[----:B------:R-:W-:Y:S01]  /*1ca00*/  ISETP.LT.AND P1, PT, R142, UR14, !P1 ;  /* 0x0000000e8e007c0c */ /* 0x000fe2000cf21270 */
[----:B------:R2:W-:Y:S02]  /*1ca10*/  @P4 STG.E desc[UR28][R10.64], R84 ;  /* 0x000000540a004986 */ /* 0x0005e4000c10191c */
[----:B------:R-:W-:Y:S02]  /*1ca20*/  VIADD R0, R146, 0x14 ;  /* 0x0000001492007836 */ /* 0x000fe40000000000 */
[----:B----4-:R-:W-:Y:S01]  /*1ca30*/  IMAD.WIDE R6, R13, 0x4, R2 ;  /* 0x000000040d067825 */ /* 0x010fe200078e0202 */
[----:B------:R3:W-:Y:S01]  /*1ca40*/  @P6 STG.E desc[UR28][R4.64], R21 ;  /* 0x0000001504006986 */ /* 0x0007e2000c10191c */
[----:B------:R-:W-:-:S02]  /*1ca50*/  ISETP.LT.AND P6, PT, R144, UR14, !P3 ;  /* 0x0000000e90007c0c */ /* 0x000fc4000dfc1270 */
[----:B------:R-:W-:Y:S01]  /*1ca60*/  VIADD R13, R13, UR5 ;  /* 0x000000050d0d7c36 */ /* 0x000fe20008000000 */
[----:B------:R-:W-:Y:S01]  /*1ca70*/  ISETP.GE.AND P2, PT, R0, UR15, PT ;  /* 0x0000000f00007c0c */ /* 0x000fe2000bf46270 */
[----:B------:R-:W-:Y:S01]  /*1ca80*/  VIADD R0, R146, 0x15 ;  /* 0x0000001592007836 */ /* 0x000fe20000000000 */
[----:B------:R4:W-:Y:S01]  /*1ca90*/  @P0 STG.E desc[UR28][R6.64], R85 ;  /* 0x0000005506000986 */ /* 0x0009e2000c10191c */
[C---:B------:R-:W-:Y:S01]  /*1caa0*/  VIADD R15, R13.reuse, UR5 ;  /* 0x000000050d0f7c36 */ /* 0x040fe20008000000 */
[----:B------:R-:W-:Y:S01]  /*1cab0*/  ISETP.LT.AND P3, PT, R142, UR14, !P3 ;  /* 0x0000000e8e007c0c */ /* 0x000fe2000df61270 */
[----:B-1----:R-:W-:Y:S01]  /*1cac0*/  IMAD.WIDE R8, R13, 0x4, R132 ;  /* 0x000000040d087825 */ /* 0x002fe200078e0284 */
[----:B------:R-:W-:-:S03]  /*1cad0*/  ISETP.GE.AND P4, PT, R0, UR15, PT ;  /* 0x0000000f00007c0c */ /* 0x000fc6000bf86270 */
[----:B--2---:R-:W-:Y:S01]  /*1cae0*/  IMAD.WIDE R10, R13, 0x4, R2 ;  /* 0x000000040d0a7825 */ /* 0x004fe200078e0202 */
[----:B------:R1:W-:Y:S01]  /*1caf0*/  @P5 STG.E desc[UR28][R8.64], R22 ;  /* 0x0000001608005986 */ /* 0x0003e2000c10191c */
[----:B------:R-:W-:Y:S02]  /*1cb00*/  ISETP.LT.AND P5, PT, R144, UR14, !P2 ;  /* 0x0000000e90007c0c */ /* 0x000fe4000d7a1270 */
[C---:B---3--:R-:W-:Y:S01]  /*1cb10*/  IMAD.WIDE R4, R15.reuse, 0x4, R132 ;  /* 0x000000040f047825 */ /* 0x048fe200078e0284 */
[----:B------:R2:W-:Y:S01]  /*1cb20*/  @P1 STG.E desc[UR28][R10.64], R86 ;  /* 0x000000560a001986 */ /* 0x0005e2000c10191c */
[----:B------:R-:W-:Y:S02]  /*1cb30*/  ISETP.LT.AND P2, PT, R142, UR14, !P2 ;  /* 0x0000000e8e007c0c */ /* 0x000fe4000d741270 */
[----:B----4-:R-:W-:Y:S01]  /*1cb40*/  IMAD.WIDE R6, R15, 0x4, R2 ;  /* 0x000000040f067825 */ /* 0x010fe200078e0202 */
[----:B------:R3:W-:Y:S01]  /*1cb50*/  @P6 STG.E desc[UR28][R4.64], R23 ;  /* 0x0000001704006986 */ /* 0x0007e2000c10191c */
[----:B------:R-:W-:-:S02]  /*1cb60*/  ISETP.LT.AND P6, PT, R144, UR14, !P4 ;  /* 0x0000000e90007c0c */ /* 0x000fc4000e7c1270 */
[----:B------:R-:W-:Y:S01]  /*1cb70*/  VIADD R0, R146, 0x16 ;  /* 0x0000001692007836 */ /* 0x000fe20000000000 */
[----:B------:R4:W-:Y:S01]  /*1cb80*/  @P3 STG.E desc[UR28][R6.64], R87 ;  /* 0x0000005706003986 */ /* 0x0009e2000c10191c */
[----:B------:R-:W-:Y:S01]  /*1cb90*/  VIADD R15, R15, UR5 ;  /* 0x000000050f0f7c36 */ /* 0x000fe20008000000 */
[----:B------:R-:W-:Y:S02]  /*1cba0*/  ISETP.LT.AND P4, PT, R142, UR14, !P4 ;  /* 0x0000000e8e007c0c */ /* 0x000fe4000e781270 */
[----:B------:R-:W-:Y:S01]  /*1cbb0*/  ISETP.GE.AND P0, PT, R0, UR15, PT ;  /* 0x0000000f00007c0c */ /* 0x000fe2000bf06270 */
[C---:B------:R-:W-:Y:S01]  /*1cbc0*/  VIADD R13, R15.reuse, UR5 ;  /* 0x000000050f0d7c36 */ /* 0x040fe20008000000 */
[----:B------:R-:W-:Y:S01]  /*1cbd0*/  IADD3 R0, PT, PT, R146, 0x17, RZ ;  /* 0x0000001792007810 */ /* 0x000fe20007ffe0ff */
[----:B-1----:R-:W-:-:S03]  /*1cbe0*/  IMAD.WIDE R8, R15, 0x4, R132 ;  /* 0x000000040f087825 */ /* 0x002fc600078e0284 */
[----:B------:R-:W-:Y:S01]  /*1cbf0*/  ISETP.GE.AND P1, PT, R0, UR15, PT ;  /* 0x0000000f00007c0c */ /* 0x000fe2000bf26270 */
[----:B--2---:R-:W-:Y:S01]  /*1cc00*/  IMAD.WIDE R10, R15, 0x4, R2 ;  /* 0x000000040f0a7825 */ /* 0x004fe200078e0202 */
[----:B------:R1:W-:Y:S01]  /*1cc10*/  @P5 STG.E desc[UR28][R8.64], R24 ;  /* 0x0000001808005986 */ /* 0x0003e2000c10191c */
[----:B------:R-:W-:Y:S02]  /*1cc20*/  ISETP.LT.AND P5, PT, R144, UR14, !P0 ;  /* 0x0000000e90007c0c */ /* 0x000fe4000c7a1270 */
[C---:B---3--:R-:W-:Y:S01]  /*1cc30*/  IMAD.WIDE R4, R13.reuse, 0x4, R132 ;  /* 0x000000040d047825 */ /* 0x048fe200078e0284 */
[----:B------:R2:W-:Y:S01]  /*1cc40*/  @P2 STG.E desc[UR28][R10.64], R88 ;  /* 0x000000580a002986 */ /* 0x0005e2000c10191c */
[----:B------:R-:W-:Y:S02]  /*1cc50*/  ISETP.LT.AND P0, PT, R142, UR14, !P0 ;  /* 0x0000000e8e007c0c */ /* 0x000fe4000c701270 */
[C---:B----4-:R-:W-:Y:S01]  /*1cc60*/  IMAD.WIDE R6, R13.reuse, 0x4, R2 ;  /* 0x000000040d067825 */ /* 0x050fe200078e0202 */
[----:B------:R-:W-:Y:S01]  /*1cc70*/  IADD3 R13, PT, PT, R13, UR5, RZ ;  /* 0x000000050d0d7c10 */ /* 0x000fe2000fffe0ff */
[----:B------:R3:W-:Y:S01]  /*1cc80*/  @P6 STG.E desc[UR28][R4.64], R25 ;  /* 0x0000001904006986 */ /* 0x0007e2000c10191c */
[----:B------:R-:W-:Y:S01]  /*1cc90*/  ISETP.LT.AND P6, PT, R144, UR14, !P1 ;  /* 0x0000000e90007c0c */ /* 0x000fe2000cfc1270 */
[----:B------:R-:W-:Y:S01]  /*1cca0*/  VIADD R0, R146, 0x18 ;  /* 0x0000001892007836 */ /* 0x000fe20000000000 */
[----:B------:R-:W-:Y:S01]  /*1ccb0*/  ISETP.LT.AND P1, PT, R142, UR14, !P1 ;  /* 0x0000000e8e007c0c */ /* 0x000fe2000cf21270 */
[C---:B------:R-:W-:Y:S01]  /*1ccc0*/  VIADD R15, R13.reuse, UR5 ;  /* 0x000000050d0f7c36 */ /* 0x040fe20008000000 */
[----:B------:R4:W-:Y:S01]  /*1ccd0*/  @P4 STG.E desc[UR28][R6.64], R89 ;  /* 0x0000005906004986 */ /* 0x0009e2000c10191c */
[----:B-1----:R-:W-:Y:S01]  /*1cce0*/  IMAD.WIDE R8, R13, 0x4, R132 ;  /* 0x000000040d087825 */ /* 0x002fe200078e0284 */
[----:B------:R-:W-:-:S03]  /*1ccf0*/  ISETP.GE.AND P3, PT, R0, UR15, PT ;  /* 0x0000000f00007c0c */ /* 0x000fc6000bf66270 */
[----:B------:R-:W-:Y:S01]  /*1cd00*/  VIADD R0, R146, 0x19 ;  /* 0x0000001992007836 */ /* 0x000fe20000000000 */
[----:B------:R1:W-:Y:S01]  /*1cd10*/  @P5 STG.E desc[UR28][R8.64], R26 ;  /* 0x0000001a08005986 */ /* 0x0003e2000c10191c */
[----:B--2---:R-:W-:Y:S01]  /*1cd20*/  IMAD.WIDE R10, R13, 0x4, R2 ;  /* 0x000000040d0a7825 */ /* 0x004fe200078e0202 */
[----:B------:R-:W-:Y:S02]  /*1cd30*/  ISETP.LT.AND P5, PT, R144, UR14, !P3 ;  /* 0x0000000e90007c0c */ /* 0x000fe4000dfa1270 */
[----:B------:R-:W-:Y:S01]  /*1cd40*/  ISETP.GE.AND P2, PT, R0, UR15, PT ;  /* 0x0000000f00007c0c */ /* 0x000fe2000bf46270 */
[C---:B---3--:R-:W-:Y:S01]  /*1cd50*/  IMAD.WIDE R4, R15.reuse, 0x4, R132 ;  /* 0x000000040f047825 */ /* 0x048fe200078e0284 */
        /* <DEDUP_REMOVED lines=12> */
[C---:B-1----:R-:W-:Y:S01]  /*1ce20*/  IMAD.WIDE R8, R15.reuse, 0x4, R132 ;  /* 0x000000040f087825 */ /* 0x042fe200078e0284 */
[----:B------:R-:W-:Y:S02]  /*1ce30*/  ISETP.GE.AND P0, PT, R0, UR15, PT ;  /* 0x0000000f00007c0c */ /* 0x000fe4000bf06270 */
[----:B------:R-:W-:Y:S01]  /*1ce40*/  IADD3 R0, PT, PT, R146, 0x1c, RZ ;  /* 0x0000001c92007810 */ /* 0x000fe20007ffe0ff */
[----:B--2---:R-:W-:Y:S01]  /*1ce50*/  IMAD.WIDE R10, R15, 0x4, R2 ;  /* 0x000000040f0a7825 */ /* 0x004fe200078e0202 */
        /* <DEDUP_REMOVED lines=43> */
[----:B------:R-:W-:Y:S01]  /*1d110*/  VIADD R13, R13, UR5 ;  /* 0x000000050d0d7c36 */ /* 0x000fe20008000000 */
[----:B------:R-:W-:Y:S01]  /*1d120*/  ISETP.LT.AND P4, PT, R142, UR14, !P4 ;  /* 0x0000000e8e007c0c */ /* 0x000fe2000e781270 */
[----:B------:R-:W-:Y:S01]  /*1d130*/  VIADD R0, R146, 0x20 ;  /* 0x0000002092007836 */ /* 0x000fe20000000000 */
[----:B------:R4:W-:Y:S01]  /*1d140*/  @P3 STG.E desc[UR28][R6.64], R97 ;  /* 0x0000006106003986 */ /* 0x0009e2000c10191c */
        /* <DEDUP_REMOVED lines=8> */
[----:B------:R-:W-:Y:S01]  /*1d1d0*/  ISETP.GE.AND P1, PT, R0, UR15, PT ;  /* 0x0000000f00007c0c */ /* 0x000fe2000bf26270 */
[----:B------:R2:W-:Y:S01]  /*1d1e0*/  @P2 STG.E desc[UR28][R10.64], R98 ;  /* 0x000000620a002986 */ /* 0x0005e2000c10191c */
[C---:B------:R-:W-:Y:S01]  /*1d1f0*/  ISETP.LT.AND P0, PT, R142.reuse, UR14, !P0 ;  /* 0x0000000e8e007c0c */ /* 0x040fe2000c701270 */
[C---:B----4-:R-:W-:Y:S01]  /*1d200*/  IMAD.WIDE R6, R15.reuse, 0x4, R2 ;  /* 0x000000040f067825 */ /* 0x050fe200078e0202 */
[----:B------:R-:W-:Y:S01]  /*1d210*/  IADD3 R15, PT, PT, R15, UR5, RZ ;  /* 0x000000050f0f7c10 */ /* 0x000fe2000fffe0ff */
[----:B------:R3:W-:Y:S01]  /*1d220*/  @P6 STG.E desc[UR28][R4.64], R35 ;  /* 0x0000002304006986 */ /* 0x0007e2000c10191c */
[----:B------:R-:W-:Y:S01]  /*1d230*/  ISETP.LT.AND P6, PT, R142, UR14, !P1 ;  /* 0x0000000e8e007c0c */ /* 0x000fe2000cfc1270 */
[----:B------:R-:W-:Y:S02]  /*1d240*/  VIADD R0, R146, 0x22 ;  /* 0x0000002292007836 */ /* 0x000fe40000000000 */
[----:B------:R4:W-:Y:S01]  /*1d250*/  @P4 STG.E desc[UR28][R6.64], R99 ;  /* 0x0000006306004986 */ /* 0x0009e2000c10191c */
[----:B------:R-:W-:Y:S01]  /*1d260*/  ISETP.LT.AND P4, PT, R144, UR14, !P1 ;  /* 0x0000000e90007c0c */ /* 0x000fe2000cf81270 */
[----:B-1----:R-:W-:Y:S01]  /*1d270*/  IMAD.WIDE R8, R15, 0x4, R132 ;  /* 0x000000040f087825 */ /* 0x002fe200078e0284 */
[----:B------:R-:W-:-:S03]  /*1d280*/  ISETP.GE.AND P3, PT, R0, UR15, PT ;  /* 0x0000000f00007c0c */ /* 0x000fc6000bf66270 */
[C---:B------:R-:W-:Y:S01]  /*1d290*/  VIADD R13, R15.reuse, UR5 ;  /* 0x000000050f0d7c36 */ /* 0x040fe20008000000 */
[----:B------:R1:W-:Y:S01]  /*1d2a0*/  @P5 STG.E desc[UR28][R8.64], R36 ;  /* 0x0000002408005986 */ /* 0x0003e2000c10191c */
[----:B------:R-:W-:Y:S01]  /*1d2b0*/  VIADD R0, R146, 0x23 ;  /* 0x0000002392007836 */ /* 0x000fe20000000000 */
[----:B------:R-:W-:Y:S01]  /*1d2c0*/  ISETP.LT.AND P5, PT, R144, UR14, !P3 ;  /* 0x0000000e90007c0c */ /* 0x000fe2000dfa1270 */
[----:B--2---:R-:W-:Y:S01]  /*1d2d0*/  IMAD.WIDE R10, R15, 0x4, R2 ;  /* 0x000000040f0a7825 */ /* 0x004fe200078e0202 */
[----:B------:R-:W-:Y:S02]  /*1d2e0*/  ISETP.LT.AND P3, PT, R142, UR14, !P3 ;  /* 0x0000000e8e007c0c */ /* 0x000fe4000df61270 */
[----:B------:R-:W-:Y:S01]  /*1d2f0*/  ISETP.GE.AND P2, PT, R0, UR15, PT ;  /* 0x0000000f00007c0c */ /* 0x000fe2000bf46270 */
[C---:B---3--:R-:W-:Y:S01]  /*1d300*/  IMAD.WIDE R4, R13.reuse, 0x4, R132 ;  /* 0x000000040d047825 */ /* 0x048fe200078e0284 */
[----:B------:R2:W-:Y:S03]  /*1d310*/  @P0 STG.E desc[UR28][R10.64], R100 ;  /* 0x000000640a000986 */ /* 0x0005e6000c10191c */
        /* <DEDUP_REMOVED lines=8> */
[----:B-1----:R-:W-:-:S04]  /*1d3a0*/  IMAD.WIDE R8, R13, 0x4, R132 ;  /* 0x000000040d087825 */ /* 0x002fc800078e0284 */
[C---:B------:R-:W-:Y:S01]  /*1d3b0*/  VIADD R15, R13.reuse, UR5 ;  /* 0x000000050d0f7c36 */ /* 0x040fe20008000000 */
[----:B------:R1:W-:Y:S01]  /*1d3c0*/  @P5 STG.E desc[UR28][R8.64], R38 ;  /* 0x0000002608005986 */ /* 0x0003e2000c10191c */
[----:B------:R-:W-:Y:S01]  /*1d3d0*/  VIADD R0, R146, 0x25 ;  /* 0x0000002592007836 */ /* 0x000fe20000000000 */
[----:B------:R-:W-:Y:S01]  /*1d3e0*/  ISETP.LT.AND P5, PT, R144, UR14, !P1 ;  /* 0x0000000e90007c0c */ /* 0x000fe2000cfa1270 */
[----:B--2---:R-:W-:Y:S01]  /*1d3f0*/  IMAD.WIDE R10, R13, 0x4, R2 ;  /* 0x000000040d0a7825 */ /* 0x004fe200078e0202 */
[----:B------:R-:W-:Y:S02]  /*1d400*/  ISETP.LT.AND P1, PT, R142, UR14, !P1 ;  /* 0x0000000e8e007c0c */ /* 0x000fe4000cf21270 */
[----:B------:R-:W-:Y:S01]  /*1d410*/  ISETP.GE.AND P0, PT, R0, UR15, PT ;  /* 0x0000000f00007c0c */ /* 0x000fe2000bf06270 */
[----:B---3--:R-:W-:Y:S01]  /*1d420*/  IMAD.WIDE R4, R15, 0x4, R132 ;  /* 0x000000040f047825 */ /* 0x008fe200078e0284 */
[----:B------:R2:W-:Y:S01]  /*1d430*/  @P3 STG.E desc[UR28][R10.64], R102 ;  /* 0x000000660a003986 */ /* 0x0005e2000c10191c */
[----:B------:R-:W-:-:S02]  /*1d440*/  IADD3 R0, PT, PT, R146, 0x26, RZ ;  /* 0x0000002692007810 */ /* 0x000fc40007ffe0ff */
[C---:B----4-:R-:W-:Y:S01]  /*1d450*/  IMAD.WIDE R6, R15.reuse, 0x4, R2 ;  /* 0x000000040f067825 */ /* 0x050fe200078e0202 */
[----:B------:R3:W-:Y:S01]  /*1d460*/  @P4 STG.E desc[UR28][R4.64], R39 ;  /* 0x0000002704004986 */ /* 0x0007e2000c10191c */
[----:B------:R-:W-:Y:S02]  /*1d470*/  ISETP.LT.AND P4, PT, R144, UR14, !P0 ;  /* 0x0000000e90007c0c */ /* 0x000fe4000c781270 */
[----:B------:R-:W-:Y:S01]  /*1d480*/  VIADD R15, R15, UR5 ;  /* 0x000000050f0f7c36 */ /* 0x000fe20008000000 */
[----:B------:R4:W-:Y:S01]  /*1d490*/  @P6 STG.E desc[UR28][R6.64], R103 ;  /* 0x0000006706006986 */ /* 0x0009e2000c10191c */
[----:B------:R-:W-:Y:S02]  /*1d4a0*/  ISETP.LT.AND P6, PT, R142, UR14, !P0 ;  /* 0x0000000e8e007c0c */ /* 0x000fe4000c7c1270 */
[----:B------:R-:W-:Y:S01]  /*1d4b0*/  ISETP.GE.AND P2, PT, R0, UR15, PT ;  /* 0x0000000f00007c0c */ /* 0x000fe2000bf46270 */
[C---:B-1----:R-:W-:Y:S01]  /*1d4c0*/  IMAD.WIDE R8, R15.reuse, 0x4, R132 ;  /* 0x000000040f087825 */ /* 0x042fe200078e0284 */
[----:B------:R-:W-:-:S03]  /*1d4d0*/  IADD3 R13, PT, PT, R15, UR5, RZ ;  /* 0x000000050f0d7c10 */ /* 0x000fc6000fffe0ff */
        /* <DEDUP_REMOVED lines=34> */
[----:B-1----:R-:W-:Y:S01]  /*1d700*/  IMAD.WIDE R8, R15, 0x4, R132 ;  /* 0x000000040f087825 */ /* 0x002fe200078e0284 */
[----:B------:R-:W-:-:S03]  /*1d710*/  IADD3 R0, PT, PT, R146, 0x2b, RZ ;  /* 0x0000002b92007810 */ /* 0x000fc60007ffe0ff */
[C---:B------:R-:W-:Y:S01]  /*1d720*/  VIADD R13, R15.reuse, UR5 ;  /* 0x000000050f0d7c36 */ /* 0x040fe20008000000 */
[----:B------:R1:W-:Y:S01]  /*1d730*/  @P5 STG.E desc[UR28][R8.64], R44 ;  /* 0x0000002c08005986 */ /* 0x0003e2000c10191c */
[----:B--2---:R-:W-:Y:S01]  /*1d740*/  IMAD.WIDE R10, R15, 0x4, R2 ;  /* 0x000000040f0a7825 */ /* 0x004fe200078e0202 */
[----:B------:R-:W-:Y:S02]  /*1d750*/  ISETP.GE.AND P2, PT, R0, UR15, PT ;  /* 0x0000000f00007c0c */ /* 0x000fe4000bf46270 */
[----:B------:R-:W-:Y:S01]  /*1d760*/  ISETP.LT.AND P5, PT, R144, UR14, !P3 ;  /* 0x0000000e90007c0c */ /* 0x000fe2000dfa1270 */
[C---:B---3--:R-:W-:Y:S01]  /*1d770*/  IMAD.WIDE R4, R13.reuse, 0x4, R132 ;  /* 0x000000040d047825 */ /* 0x048fe200078e0284 */
[----:B------:R2:W-:Y:S01]  /*1d780*/  @P0 STG.E desc[UR28][R10.64], R108 ;  /* 0x0000006c0a000986 */ /* 0x0005e2000c10191c */
[----:B------:R-:W-:Y:S02]  /*1d790*/  ISETP.LT.AND P3, PT, R142, UR14, !P3 ;  /* 0x0000000e8e007c0c */ /* 0x000fe4000df61270 */
[C---:B----4-:R-:W-:Y:S01]  /*1d7a0*/  IMAD.WIDE R6, R13.reuse, 0x4, R2 ;  /* 0x000000040d067825 */ /* 0x050fe200078e0202 */
[----:B------:R-:W-:Y:S01]  /*1d7b0*/  IADD3 R13, PT, PT, R13, UR5, RZ ;  /* 0x000000050d0d7c10 */ /* 0x000fe2000fffe0ff */
[----:B------:R3:W-:Y:S01]  /*1d7c0*/  @P4 STG.E desc[UR28][R4.64], R45 ;  /* 0x0000002d04004986 */ /* 0x0007e2000c10191c */
[----:B------:R-:W-:Y:S01]  /*1d7d0*/  ISETP.LT.AND P4, PT, R144, UR14, !P2 ;  /* 0x0000000e90007c0c */ /* 0x000fe2000d781270 */
[----:B------:R-:W-:-:S02]  /*1d7e0*/  VIADD R0, R146, 0x2c ;  /* 0x0000002c92007836 */ /* 0x000fc40000000000 */
        /* <DEDUP_REMOVED lines=111> */
[----:B------:R-:W-:Y:S02]  /*1dee0*/  VIADD R0, R146, 0x39 ;  /* 0x0000003992007836 */ /* 0x000fe40000000000 */
[----:B-1----:R-:W-:-:S03]  /*1def0*/  IMAD.WIDE R8, R13, 0x4, R132 ;  /* 0x000000040d087825 */ /* 0x002fc600078e0284 */
[----:B------:R-:W-:Y:S01]  /*1df00*/  ISETP.GE.AND P1, PT, R0, UR15, PT ;  /* 0x0000000f00007c0c */ /* 0x000fe2000bf26270 */
[C---:B------:R-:W-:Y:S01]  /*1df10*/  VIADD R15, R13.reuse, UR5 ;  /* 0x000000050d0f7c36 */ /* 0x040fe20008000000 */
[----:B------:R1:W-:Y:S01]  /*1df20*/  @P5 STG.E desc[UR28][R8.64], R58 ;  /* 0x0000003a08005986 */ /* 0x0003e2000c10191c */
[----:B--2---:R-:W-:Y:S01]  /*1df30*/  IMAD.WIDE R10, R13, 0x4, R2 ;  /* 0x000000040d0a7825 */ /* 0x004fe200078e0202 */
[----:B------:R-:W-:Y:S02]  /*1df40*/  IADD3 R0, PT, PT, R146, 0x3a, RZ ;  /* 0x0000003a92007810 */ /* 0x000fe40007ffe0ff */
[----:B------:R-:W-:Y:S01]  /*1df50*/  ISETP.LT.AND P5, PT, R144, UR14, !P0 ;  /* 0x0000000e90007c0c */ /* 0x000fe2000c7a1270 */
[C---:B---3--:R-:W-:Y:S01]  /*1df60*/  IMAD.WIDE R4, R15.reuse, 0x4, R132 ;  /* 0x000000040f047825 */ /* 0x048fe200078e0284 */
[----:B------:R2:W-:Y:S01]  /*1df70*/  @P2 STG.E desc[UR28][R10.64], R122 ;  /* 0x0000007a0a002986 */ /* 0x0005e2000c10191c */
[----:B------:R-:W-:Y:S02]  /*1df80*/  ISETP.LT.AND P0, PT, R142, UR14, !P0 ;  /* 0x0000000e8e007c0c */ /* 0x000fe4000c701270 */
[----:B----4-:R-:W-:Y:S01]  /*1df90*/  IMAD.WIDE R6, R15, 0x4, R2 ;  /* 0x000000040f067825 */ /* 0x010fe200078e0202 */
[----:B------:R3:W-:Y:S01]  /*1dfa0*/  @P4 STG.E desc[UR28][R4.64], R59 ;  /* 0x0000003b04004986 */ /* 0x0007e2000c10191c */
[----:B------:R-:W-:-:S02]  /*1dfb0*/  ISETP.GE.AND P3, PT, R0, UR15, PT ;  /* 0x0000000f00007c0c */ /* 0x000fc4000bf66270 */
[----:B------:R-:W-:Y:S01]  /*1dfc0*/  VIADD R15, R15, UR5 ;  /* 0x000000050f0f7c36 */ /* 0x000fe20008000000 */
[----:B------:R-:W-:Y:S01]  /*1dfd0*/  ISETP.LT.AND P4, PT, R144, UR14, !P1 ;  /* 0x0000000e90007c0c */ /* 0x000fe2000cf81270 */
[----:B------:R-:W-:Y:S01]  /*1dfe0*/  VIADD R0, R146, 0x3b ;  /* 0x0000003b92007836 */ /* 0x000fe20000000000 */
[----:B------:R4:W-:Y:S01]  /*1dff0*/  @P6 STG.E desc[UR28][R6.64], R123 ;  /* 0x0000007b06006986 */ /* 0x0009e2000c10191c */
[----:B------:R-:W-:Y:S01]  /*1e000*/  ISETP.LT.AND P6, PT, R142, UR14, !P1 ;  /* 0x0000000e8e007c0c */ /* 0x000fe2000cfc1270 */
[C---:B-1----:R-:W-:Y:S01]  /*1e010*/  IMAD.WIDE R8, R15.reuse, 0x4, R132 ;  /* 0x000000040f087825 */ /* 0x042fe200078e0284 */
[C---:B------:R-:W-:Y:S02]  /*1e020*/  IADD3 R13, PT, PT, R15.reuse, UR5, RZ ;  /* 0x000000050f0d7c10 */ /* 0x040fe4000fffe0ff */
[----:B------:R-:W-:Y:S01]  /*1e030*/  ISETP.GE.AND P2, PT, R0, UR15, PT ;  /* 0x0000000f00007c0c */ /* 0x000fe2000bf46270 */
[----:B------:R-:W-:Y:S01]  /*1e040*/  VIADD R0, R146, 0x3c ;  /* 0x0000003c92007836 */ /* 0x000fe20000000000 */
[----:B------:R1:W-:Y:S01]  /*1e050*/  @P5 STG.E desc[UR28][R8.64], R60 ;  /* 0x0000003c08005986 */ /* 0x0003e2000c10191c */
[----:B--2---:R-:W-:Y:S01]  /*1e060*/  IMAD.WIDE R10, R15, 0x4, R2 ;  /* 0x000000040f0a7825 */ /* 0x004fe200078e0202 */
[----:B------:R-:W-:-:S02]  /*1e070*/  ISETP.LT.AND P5, PT, R144, UR14, !P3 ;  /* 0x0000000e90007c0c */ /* 0x000fc4000dfa1270 */
[----:B------:R-:W-:Y:S01]  /*1e080*/  ISETP.GE.AND P1, PT, R0, UR15, PT ;  /* 0x0000000f00007c0c */ /* 0x000fe2000bf26270 */
[C---:B---3--:R-:W-:Y:S01]  /*1e090*/  IMAD.WIDE R4, R13.reuse, 0x4, R132 ;  /* 0x000000040d047825 */ /* 0x048fe200078e0284 */
[----:B------:R-:W-:Y:S01]  /*1e0a0*/  @P0 STG.E desc[UR28][R10.64], R124 ;  /* 0x0000007c0a000986 */ /* 0x000fe2000c10191c */
[----:B------:R-:W-:Y:S02]  /*1e0b0*/  ISETP.LT.AND P3, PT, R142, UR14, !P3 ;  /* 0x0000000e8e007c0c */ /* 0x000fe4000df61270 */
[C---:B----4-:R-:W-:Y:S01]  /*1e0c0*/  IMAD.WIDE R6, R13.reuse, 0x4, R2 ;  /* 0x000000040d067825 */ /* 0x050fe200078e0202 */
[----:B------:R2:W-:Y:S01]  /*1e0d0*/  @P4 STG.E desc[UR28][R4.64], R61 ;  /* 0x0000003d04004986 */ /* 0x0005e2000c10191c */
[----:B------:R-:W-:Y:S02]  /*1e0e0*/  ISETP.LT.AND P4, PT, R144, UR14, !P2 ;  /* 0x0000000e90007c0c */ /* 0x000fe4000d781270 */
[----:B------:R-:W-:Y:S01]  /*1e0f0*/  VIADD R13, R13, UR5 ;  /* 0x000000050d0d7c36 */ /* 0x000fe20008000000 */
[----:B------:R3:W-:Y:S01]  /*1e100*/  @P6 STG.E desc[UR28][R6.64], R125 ;  /* 0x0000007d06006986 */ /* 0x0007e2000c10191c */
[----:B------:R-:W-:Y:S01]  /*1e110*/  VIADD R0, R146, 0x3d ;  /* 0x0000003d92007836 */ /* 0x000fe20000000000 */
[----:B------:R-:W-:Y:S01]  /*1e120*/  ISETP.LT.AND P2, PT, R142, UR14, !P2 ;  /* 0x0000000e8e007c0c */ /* 0x000fe2000d741270 */
[C---:B------:R-:W-:Y:S01]  /*1e130*/  VIADD R15, R13.reuse, UR5 ;  /* 0x000000050d0f7c36 */ /* 0x040fe20008000000 */
[----:B------:R-:W-:Y:S01]  /*1e140*/  ISETP.LT.AND P6, PT, R144, UR14, !P1 ;  /* 0x0000000e90007c0c */ /* 0x000fe2000cfc1270 */
[----:B-1----:R-:W-:Y:S01]  /*1e150*/  IMAD.WIDE R8, R13, 0x4, R132 ;  /* 0x000000040d087825 */ /* 0x002fe200078e0284 */
[----:B------:R-:W-:-:S02]  /*1e160*/  ISETP.GE.AND P0, PT, R0, UR15, PT ;  /* 0x0000000f00007c0c */ /* 0x000fc4000bf06270 */
[----:B------:R-:W-:Y:S01]  /*1e170*/  IADD3 R17, PT, PT, R15, UR5, RZ ;  /* 0x000000050f117c10 */ /* 0x000fe2000fffe0ff */
[----:B------:R-:W-:Y:S01]  /*1e180*/  VIADD R0, R146, 0x3e ;  /* 0x0000003e92007836 */ /* 0x000fe20000000000 */
[----:B------:R1:W-:Y:S01]  /*1e190*/  @P5 STG.E desc[UR28][R8.64], R62 ;  /* 0x0000003e08005986 */ /* 0x0003e2000c10191c */
[----:B--2---:R-:W-:Y:S01]  /*1e1a0*/  IMAD.WIDE R4, R13, 0x4, R2 ;  /* 0x000000040d047825 */ /* 0x004fe200078e0202 */
[----:B------:R-:W-:Y:S02]  /*1e1b0*/  ISETP.LT.AND P1, PT, R142, UR14, !P1 ;  /* 0x0000000e8e007c0c */ /* 0x000fe4000cf21270 */
[----:B------:R-:W-:Y:S01]  /*1e1c0*/  ISETP.GE.AND P5, PT, R0, UR15, PT ;  /* 0x0000000f00007c0c */ /* 0x000fe2000bfa6270 */
[C---:B---3--:R-:W-:Y:S01]  /*1e1d0*/  IMAD.WIDE R6, R15.reuse, 0x4, R132 ;  /* 0x000000040f067825 */ /* 0x048fe200078e0284 */
[----:B------:R2:W-:Y:S03]  /*1e1e0*/  @P3 STG.E desc[UR28][R4.64], R126 ;  /* 0x0000007e04003986 */ /* 0x0005e6000c10191c */
[----:B------:R-:W-:Y:S01]  /*1e1f0*/  IMAD.WIDE R10, R15, 0x4, R2 ;  /* 0x000000040f0a7825 */ /* 0x000fe200078e0202 */
[----:B------:R3:W-:Y:S01]  /*1e200*/  @P4 STG.E desc[UR28][R6.64], R63 ;  /* 0x0000003f06004986 */ /* 0x0007e2000c10191c */
[----:B------:R-:W-:-:S02]  /*1e210*/  ISETP.LT.AND P4, PT, R144, UR14, !P5 ;  /* 0x0000000e90007c0c */ /* 0x000fc4000ef81270 */
[C---:B------:R-:W-:Y:S01]  /*1e220*/  IMAD.WIDE R12, R17.reuse, 0x4, R132 ;  /* 0x00000004110c7825 */ /* 0x040fe200078e0284 */
[----:B------:R4:W-:Y:S01]  /*1e230*/  @P2 STG.E desc[UR28][R10.64], R127 ;  /* 0x0000007f0a002986 */ /* 0x0009e2000c10191c */
[----:B------:R-:W-:Y:S02]  /*1e240*/  ISETP.LT.AND P5, PT, R142, UR14, !P5 ;  /* 0x0000000e8e007c0c */ /* 0x000fe4000efa1270 */
[----:B------:R-:W-:Y:S01]  /*1e250*/  VIADD R0, R146, 0x3f ;  /* 0x0000003f92007836 */ /* 0x000fe20000000000 */
[----:B------:R5:W-:Y:S01]  /*1e260*/  @P6 STG.E desc[UR28][R12.64], R64 ;  /* 0x000000400c006986 */ /* 0x000be2000c10191c */
[----:B------:R-:W-:Y:S01]  /*1e270*/  ISETP.LT.AND P6, PT, R144, UR14, !P0 ;  /* 0x0000000e90007c0c */ /* 0x000fe2000c7c1270 */
[C---:B-1----:R-:W-:Y:S01]  /*1e280*/  VIADD R9, R17.reuse, UR5 ;  /* 0x0000000511097c36 */ /* 0x042fe20008000000 */
[----:B------:R-:W-:Y:S01]  /*1e290*/  ISETP.LT.AND P0, PT, R142, UR14, !P0 ;  /* 0x0000000e8e007c0c */ /* 0x000fe2000c701270 */
[----:B--2---:R-:W-:Y:S01]  /*1e2a0*/  IMAD.WIDE R4, R17, 0x4, R2 ;  /* 0x0000000411047825 */ /* 0x004fe200078e0202 */
[----:B------:R-:W-:-:S03]  /*1e2b0*/  ISETP.GE.AND P3, PT, R0, UR15, PT ;  /* 0x0000000f00007c0c */ /* 0x000fc6000bf66270 */
[C---:B------:R-:W-:Y:S01]  /*1e2c0*/  VIADD R15, R9.reuse, UR5 ;  /* 0x00000005090f7c36 */ /* 0x040fe20008000000 */
[----:B------:R-:W-:Y:S01]  /*1e2d0*/  ISETP.LT.AND P2, PT, R144, UR14, !P3 ;  /* 0x0000000e90007c0c */ /* 0x000fe2000df41270 */
[----:B---3--:R-:W-:Y:S01]  /*1e2e0*/  IMAD.WIDE R6, R9, 0x4, R132 ;  /* 0x0000000409067825 */ /* 0x008fe200078e0284 */
[----:B------:R-:W-:Y:S01]  /*1e2f0*/  ISETP.LT.AND P3, PT, R142, UR14, !P3 ;  /* 0x0000000e8e007c0c */ /* 0x000fe2000df61270 */
[----:B------:R1:W-:Y:S02]  /*1e300*/  @P1 STG.E desc[UR28][R4.64], R128 ;  /* 0x0000008004001986 */ /* 0x0003e4000c10191c */
[----:B------:R-:W-:Y:S02]  /*1e310*/  VIADD R17, R15, UR5 ;  /* 0x000000050f117c36 */ /* 0x000fe40008000000 */
[----:B------:R-:W-:Y:S01]  /*1e320*/  IMAD.WIDE R8, R9, 0x4, R2 ;  /* 0x0000000409087825 */ /* 0x000fe200078e0202 */
[----:B------:R1:W-:Y:S03]  /*1e330*/  @P6 STG.E desc[UR28][R6.64], R65 ;  /* 0x0000004106006986 */ /* 0x0003e6000c10191c */
[C---:B----4-:R-:W-:Y:S01]  /*1e340*/  IMAD.WIDE R10, R15.reuse, 0x4, R132 ;  /* 0x000000040f0a7825 */ /* 0x050fe200078e0284 */
[----:B------:R1:W-:Y:S03]  /*1e350*/  @P0 STG.E desc[UR28][R8.64], R129 ;  /* 0x0000008108000986 */ /* 0x0003e6000c10191c */
[----:B-----5:R-:W-:Y:S01]  /*1e360*/  IMAD.WIDE R12, R15, 0x4, R2 ;  /* 0x000000040f0c7825 */ /* 0x020fe200078e0202 */
[----:B------:R1:W-:Y:S03]  /*1e370*/  @P4 STG.E desc[UR28][R10.64], R66 ;  /* 0x000000420a004986 */ /* 0x0003e6000c10191c */
[C---:B------:R-:W-:Y:S01]  /*1e380*/  IMAD.WIDE R132, R17.reuse, 0x4, R132 ;  /* 0x0000000411847825 */ /* 0x040fe200078e0284 */
[----:B------:R1:W-:Y:S03]  /*1e390*/  @P5 STG.E desc[UR28][R12.64], R130 ;  /* 0x000000820c005986 */ /* 0x0003e6000c10191c */
[----:B------:R-:W-:Y:S01]  /*1e3a0*/  IMAD.WIDE R2, R17, 0x4, R2 ;  /* 0x0000000411027825 */ /* 0x000fe200078e0202 */
[----:B------:R1:W-:Y:S04]  /*1e3b0*/  @P2 STG.E desc[UR28][R132.64], R67 ;  /* 0x0000004384002986 */ /* 0x0003e8000c10191c */
[----:B------:R1:W-:Y:S01]  /*1e3c0*/  @P3 STG.E desc[UR28][R2.64], R131 ;  /* 0x0000008302003986 */ /* 0x0003e2000c10191c */
[----:B------:R-:W-:Y:S06]  /*1e3d0*/  BAR.SYNC.DEFER_BLOCKING 0x0 ;  /* 0x0000000000007b1d */ /* 0x000fec0000010000 */
[----:B------:R-:W-:Y:S05]  /*1e3e0*/  BRA.U UP0, `(.L_x_14) ;  /* 0x0000000100a07547 */ /* 0x000fea000b800000 */
[----:B------:R-:W2:Y:S01]  /*1e3f0*/  S2UR UR5, SR_CgaCtaId ;  /* 0x00000000000579c3 */ /* 0x000ea20000008800 */
[----:B------:R-:W-:Y:S01]  /*1e400*/  NOP ;  /* 0x0000000000007918 */ /* 0x000fe20000000000 */
[----:B------:R-:W-:Y:S01]  /*1e410*/  UMOV UR4, 0x50 ;  /* 0x0000005000047882 */ /* 0x000fe20000000000 */
[----:B------:R-:W-:Y:S01]  /*1e420*/  MOV R0, UR10 ;  /* 0x0000000a00007c02 */ /* 0x000fe20008000f00 */
[----:B-1----:R-:W-:Y:S02]  /*1e430*/  IMAD.MOV.U32 R3, RZ, RZ, 0xff ;  /* 0x000000ffff037424 */ /* 0x002fe400078e00ff */
[----:B------:R-:W-:Y:S01]  /*1e440*/  IMAD.MOV.U32 R7, RZ, RZ, 0x1 ;  /* 0x00000001ff077424 */ /* 0x000fe200078e00ff */
[----:B------:R-:W-:-:S04]  /*1e450*/  LOP3.LUT R0, R0, 0xffff, RZ, 0xc0, !PT ;  /* 0x0000ffff00007812 */ /* 0x000fc800078ec0ff */
[----:B------:R-:W-:-:S05]  /*1e460*/  SHF.R.U32.HI R0, RZ, 0x5, R0 ;  /* 0x00000005ff007819 */ /* 0x000fca0000011600 */
[----:B------:R-:W-:Y:S01]  /*1e470*/  VIADD R2, R0, 0x10 ;  /* 0x0000001000027836 */ /* 0x000fe20000000000 */
[----:B------:R-:W-:Y:S01]  /*1e480*/  SHF.L.U32 R0, R3, R0, RZ ;  /* 0x0000000003007219 */ /* 0x000fe200000006ff */
[----:B--2---:R-:W-:-:S03]  /*1e490*/  ULEA UR6, UR5, UR4, 0x18 ;  /* 0x0000000405067291 */ /* 0x004fc6000f8ec0ff */
[----:B------:R-:W-:-:S04]  /*1e4a0*/  SHF.L.U32 R3, R7, R2, RZ ;  /* 0x0000000207037219 */ /* 0x000fc800000006ff */
[----:B------:R-:W-:Y:S02]  /*1e4b0*/  LOP3.LUT R0, R3, R0, RZ, 0xfc, !PT ;  /* 0x0000000003007212 */ /* 0x000fe400078efcff */
[----:B------:R-:W1:Y:S02]  /*1e4c0*/  LDS R5, [UR6] ;  /* 0x00000006ff057984 */ /* 0x000e640008000800 */
[C---:B------:R-:W-:Y:S02]  /*1e4d0*/  LOP3.LUT R2, R0.reuse, 0xffff, RZ, 0xc0, !PT ;  /* 0x0000ffff00027812 */ /* 0x040fe400078ec0ff */
[----:B-1----:R-:W-:-:S04]  /*1e4e0*/  LOP3.LUT R3, R0, 0xffff, R5, 0x80, !PT ;  /* 0x0000ffff00037812 */ /* 0x002fc800078e8005 */
[----:B------:R-:W-:-:S13]  /*1e4f0*/  ISETP.NE.AND P0, PT, R3, R2, PT ;  /* 0x000000020300720c */ /* 0x000fda0003f05270 */
[----:B------:R-:W-:Y:S05]  /*1e500*/  @P0 BRA `(.L_x_15) ;  /* 0x0000000000500947 */ /* 0x000fea0003800000 */
[----:B------:R-:W-:Y:S02]  /*1e510*/  SHF.R.U32.HI R5, RZ, 0x10, R5 ;  /* 0x00000010ff057819 */ /* 0x000fe40000011605 */
[----:B------:R-:W-:-:S04]  /*1e520*/  SHF.R.U32.HI R2, RZ, 0x10, R0 ;  /* 0x00000010ff027819 */ /* 0x000fc80000011600 */
[----:B------:R-:W-:-:S04]  /*1e530*/  LOP3.LUT R5, R5, R2, RZ, 0xc0, !PT ;  /* 0x0000000205057212 */ /* 0x000fc800078ec0ff */
[----:B------:R-:W-:-:S13]  /*1e540*/  ISETP.NE.AND P0, PT, R5, R2, PT ;  /* 0x000000020500720c */ /* 0x000fda0003f05270 */
[----:B------:R-:W-:Y:S05]  /*1e550*/  @P0 BRA `(.L_x_16) ;  /* 0x0000000000300947 */ /* 0x000fea0003800000 */
[----:B------:R-:W-:Y:S01]  /*1e560*/  R2UR UR4, R0 ;  /* 0x00000000000472ca */ /* 0x000fe200000e0000 */
[----:B------:R-:W-:Y:S01]  /*1e570*/  VOTEU.ANY UR5, UPT, PT ;  /* 0x0000000000057886 */ /* 0x000fe200038e0100 */
[----:B------:R-:W1:Y:S01]  /*1e580*/  S2R R0, SR_LANEID ;  /* 0x0000000000007919 */ /* 0x000e620000000000 */
[----:B------:R-:W-:-:S10]  /*1e590*/  UFLO.U32 UR5, UR5 ;  /* 0x00000005000572bd */ /* 0x000fd400080e0000 */
[----:B------:R-:W-:-:S06]  /*1e5a0*/  ULOP3.LUT UR4, URZ, UR4, URZ, 0x33, !UPT ;  /* 0x00000004ff047292 */ /* 0x000fcc000f8e33ff */
[----:B------:R-:W-:-:S04]  /*1e5b0*/  IMAD.U32 R2, RZ, RZ, UR4 ;  /* 0x00000004ff027e24 */ /* 0x000fc8000f8e00ff */
[----:B------:R-:W2:Y:S02]  /*1e5c0*/  REDUX UR7, R2 ;  /* 0x00000000020773c4 */ /* 0x000ea40000000000 */
[----:B------:R3:W-:Y:S01]  /*1e5d0*/  UTCATOMSWS.AND URZ, UR4 ;  /* 0x0000000400ff79e3 */ /* 0x0007e20008000000 */
[----:B-1----:R-:W-:Y:S02]  /*1e5e0*/  ISETP.EQ.U32.AND P0, PT, R0, UR5, PT ;  /* 0x0000000500007c0c */ /* 0x002fe4000bf02070 */
[----:B--2---:R-:W-:-:S11]  /*1e5f0*/  MOV R0, UR7 ;  /* 0x0000000700007c02 */ /* 0x004fd60008000f00 */
[----:B------:R3:W-:Y:S01]  /*1e600*/  @P0 ATOMS.AND RZ, [UR6], R0 ;  /* 0x00000000ffff098c */ /* 0x0007e2000a800006 */
[----:B------:R-:W-:Y:S05]  /*1e610*/  BRA `(.L_x_14) ;  /* 0x0000000000147947 */ /* 0x000fea0003800000 */
.L_x_16:
[----:B------:R-:W-:-:S07]  /*1e620*/  MOV R2, 0x1e640 ;  /* 0x0001e64000027802 */ /* 0x000fce0000000f00 */
[----:B------:R-:W-:Y:S05]  /*1e630*/  CALL.REL.NOINC `($__internal_0_$__cuda_sm10x_tcgen05_guardrail_trap_col_being_dealloced_not_returned_by_alloc) ;  /* 0x00000000002c7944 */ /* 0x000fea0003c00000 */
[----:B------:R-:W-:Y:S05]  /*1e640*/  BRA `(.L_x_14) ;  /* 0x0000000000087947 */ /* 0x000fea0003800000 */
.L_x_15:
[----:B------:R-:W-:-:S07]  /*1e650*/  MOV R2, 0x1e670 ;  /* 0x0001e67000027802 */ /* 0x000fce0000000f00 */
[----:B------:R-:W-:Y:S05]  /*1e660*/  CALL.REL.NOINC `($__internal_2_$__cuda_sm10x_tcgen05_guardrail_trap_unallocated_columns_being_dealloced) ;  /* 0x0000000000387944 */ /* 0x000fea0003c00000 */
.L_x_14:
[----:B------:R-:W-:Y:S01]  /*1e670*/  NOP ;  /* 0x0000000000007918 */ /* 0x000fe20000000000 */
[----:B---3--:R-:W-:Y:S05]  /*1e680*/  EXIT ;  /* 0x000000000000794d */ /* 0x008fea0003800000 */
.L_x_9:
[----:B------:R-:W2:Y:S02]  /*1e690*/  SYNCS.PHASECHK.TRANS64.TRYWAIT P2, [UR4], R4 ;  /* 0x00000004ff0075a7 */ /* 0x000ea40008041104 */
[----:B--2---:R-:W-:Y:S05]  /*1e6a0*/  @!P2 BRA `(.L_x_9) ;  /* 0xfffffffc00f8a947 */ /* 0x004fea000383ffff */
[----:B------:R-:W-:Y:S05]  /*1e6b0*/  BRA `(.L_x_17) ;  /* 0xffffff6800407947 */ /* 0x000fea000383ffff */
.L_x_13:
[----:B------:R-:W4:Y:S02]  /*1e6c0*/  SYNCS.PHASECHK.TRANS64.TRYWAIT P0, [UR4], R0 ;  /* 0x00000000ff0075a7 */ /* 0x000f240008001104 */
[----:B----4-:R-:W-:Y:S05]  /*1e6d0*/  @!P0 BRA `(.L_x_13) ;  /* 0xfffffffc00f88947 */ /* 0x010fea000383ffff */
[----:B------:R-:W-:Y:S05]  /*1e6e0*/  BRA `(.L_x_12) ;  /* 0xffffffd400f87947 */ /* 0x000fea000383ffff */
        .weak           $__internal_0_$__cuda_sm10x_tcgen05_guardrail_trap_col_being_dealloced_not_returned_by_alloc
        .type           $__internal_0_$__cuda_sm10x_tcgen05_guardrail_trap_col_being_dealloced_not_returned_by_alloc,@function
        .size           $__internal_0_$__cuda_sm10x_tcgen05_guardrail_trap_col_being_dealloced_not_returned_by_alloc,($__internal_1_$__cuda_sm10x_tcgen05_guardrail_trap_phase_invalid_during_alloc - $__internal_0_$__cuda_sm10x_tcgen05_guardrail_trap_col_being_dealloced_not_returned_by_alloc)
$__internal_0_$__cuda_sm10x_tcgen05_guardrail_trap_col_being_dealloced_not_returned_by_alloc:
[----:B------:R-:W-:Y:S05]  /*1e6f0*/  BPT.TRAP 0x1 ;  /* 0x000000040000795c */ /* 0x000fea0000300000 */
[----:B------:R-:W-:-:S04]  /*1e700*/  IMAD.MOV.U32 R3, RZ, RZ, 0x0 ;  /* 0x00000000ff037424 */ /* 0x000fc800078e00ff */
[----:B------:R-:W-:Y:S05]  /*1e710*/  RET.REL.NODEC R2 `(matmul_kernel) ;  /* 0xfffffe1802387950 */ /* 0x000fea0003c3ffff */
        .weak           $__internal_1_$__cuda_sm10x_tcgen05_guardrail_trap_phase_invalid_during_alloc
        .type           $__internal_1_$__cuda_sm10x_tcgen05_guardrail_trap_phase_invalid_during_alloc,@function
        .size           $__internal_1_$__cuda_sm10x_tcgen05_guardrail_trap_phase_invalid_during_alloc,($__internal_2_$__cuda_sm10x_tcgen05_guardrail_trap_unallocated_columns_being_dealloced - $__internal_1_$__cuda_sm10x_tcgen05_guardrail_trap_phase_invalid_during_alloc)
$__internal_1_$__cuda_sm10x_tcgen05_guardrail_trap_phase_invalid_during_alloc:
[----:B------:R-:W-:Y:S05]  /*1e720*/  BPT.TRAP 0x1 ;  /* 0x000000040000795c */ /* 0x000fea0000300000 */
[----:B------:R-:W-:-:S04]  /*1e730*/  IMAD.MOV.U32 R3, RZ, RZ, 0x0 ;  /* 0x00000000ff037424 */ /* 0x000fc800078e00ff */
[----:B------:R-:W-:Y:S05]  /*1e740*/  RET.REL.NODEC R2 `(matmul_kernel) ;  /* 0xfffffe18022c7950 */ /* 0x000fea0003c3ffff */
        .weak           $__internal_2_$__cuda_sm10x_tcgen05_guardrail_trap_unallocated_columns_being_dealloced
        .type           $__internal_2_$__cuda_sm10x_tcgen05_guardrail_trap_unallocated_columns_being_dealloced,@function
        .size           $__internal_2_$__cuda_sm10x_tcgen05_guardrail_trap_unallocated_columns_being_dealloced,(.L_x_21 - $__internal_2_$__cuda_sm10x_tcgen05_guardrail_trap_unallocated_columns_being_dealloced)
$__internal_2_$__cuda_sm10x_tcgen05_guardrail_trap_unallocated_columns_being_dealloced:
[----:B------:R-:W-:Y:S05]  /*1e750*/  BPT.TRAP 0x1 ;  /* 0x000000040000795c */ /* 0x000fea0000300000 */
[----:B------:R-:W-:-:S04]  /*1e760*/  IMAD.MOV.U32 R3, RZ, RZ, 0x0 ;  /* 0x00000000ff037424 */ /* 0x000fc800078e00ff */
[----:B------:R-:W-:Y:S05]  /*1e770*/  RET.REL.NODEC R2 `(matmul_kernel) ;  /* 0xfffffe1802207950 */ /* 0x000fea0003c3ffff */
.L_x_18:
[----:B------:R-:W-:-:S00]  /*1e780*/  BRA `(.L_x_18) ;  /* 0xfffffffc00fc7947 */ /* 0x000fc0000383ffff */
[----:B------:R-:W-:-:S00]  /*1e790*/  NOP ;  /* 0x0000000000007918 */ /* 0x000fc00000000000 */
        /* <DEDUP_REMOVED lines=14> */
.L_x_21:


//--------------------- .nv.shared.matmul_kernel  --------------------------
	.section	.nv.shared.matmul_kernel,"aw",@nobits
	.sectionflags	@""
	.align	16
	.zero		1024


//--------------------- .nv.shared.reserved.0     --------------------------
	.section	.nv.shared.reserved.0,"aw",@nobits
	.align	8
	.weak		__nv_reservedSMEM_offset_0_alias
	.size		__nv_reservedSMEM_offset_0_alias, 0, 64
	.other		__nv_reservedSMEM_offset_0_alias,@"STO_CUDA_RESERVED_SHARED STV_DEFAULT"
__nv_reservedSMEM_offset_0_alias:
	.zero		0
.nv.shared.reserved.0:
	.zero		64
	.weak		__nv_reservedSMEM_allocation_phase
	.type		__nv_reservedSMEM_allocation_phase,@object
	.size		__nv_reservedSMEM_allocation_phase,(.L_0 - __nv_reservedSMEM_allocation_phase)
__nv_reservedSMEM_allocation_phase:
	.zero		1
.L_0:
	.zero		7
	.weak		__nv_reservedSMEM_devtool_atexit_pc
	.type		__nv_reservedSMEM_devtool_atexit_pc,@object
	.size		__nv_reservedSMEM_devtool_atexit_pc,(__nv_reservedSMEM_allocation_mask - __nv_reservedSMEM_devtool_atexit_pc)
__nv_reservedSMEM_devtool_atexit_pc:
	.zero		8
	.weak		__nv_reservedSMEM_allocation_mask
	.type		__nv_reservedSMEM_allocation_mask,@object
	.size		__nv_reservedSMEM_allocation_mask,(.L_2 - __nv_reservedSMEM_allocation_mask)
__nv_reservedSMEM_allocation_mask:
	.zero		4
.L_2:


//--------------------- .nv.constant0.matmul_kernel --------------------------
	.section	.nv.constant0.matmul_kernel,"a",@progbits
	.sectionflags	@""
	.align	4
.nv.constant0.matmul_kernel:
	.zero		976


//--------------------- SYMBOLS --------------------------

	.type		.nv.reservedSmem.offset0,@object
	.size		.nv.reservedSmem.offset0,0x4
	.type		.nv.reservedSmem.cap,@object
	.size		.nv.reservedSmem.cap,0x4
